def matmul_kernel(
    a_ptr,
    b_ptr,
    c_ptr,
    M,
    N,
    K,
    stride_am,
    stride_ak,
    stride_bk,
    stride_bn,
    stride_cm,
    stride_cn,
    BLOCK_M: tl.constexpr,
    BLOCK_N: tl.constexpr,
    BLOCK_K: tl.constexpr,
    GROUP_M: tl.constexpr,
):
    pid = tl.program_id(axis=0)
    num_pid_m = tl.cdiv(M, BLOCK_M)
    num_pid_n = tl.cdiv(N, BLOCK_N)
    num_pid_in_group = GROUP_M * num_pid_n
    group_id = pid // num_pid_in_group
    first_pid_m = group_id * GROUP_M
    group_size_m = min(num_pid_m - first_pid_m, GROUP_M)
    pid_m = first_pid_m + ((pid % num_pid_in_group) % group_size_m)
    pid_n = (pid % num_pid_in_group) // group_size_m

    offs_am = (pid_m * BLOCK_M + tl.arange(0, BLOCK_M)) % M
    offs_bn = (pid_n * BLOCK_N + tl.arange(0, BLOCK_N)) % N
    offs_k = tl.arange(0, BLOCK_K)
    a_ptrs = a_ptr + offs_am[:, None] * stride_am + offs_k[None, :] * stride_ak
    b_ptrs = b_ptr + offs_k[:, None] * stride_bk + offs_bn[None, :] * stride_bn

    acc = tl.zeros((BLOCK_M, BLOCK_N), dtype=tl.float32)
    for kk in range(0, tl.cdiv(K, BLOCK_K)):
        a = tl.load(a_ptrs, mask=offs_k[None, :] < K - kk * BLOCK_K, other=0.0)
        b = tl.load(b_ptrs, mask=offs_k[:, None] < K - kk * BLOCK_K, other=0.0)
        acc = tl.dot(a, b, acc)
        a_ptrs += BLOCK_K * stride_ak
        b_ptrs += BLOCK_K * stride_bk

    c = acc.to(c_ptr.dtype.element_ty)
    offs_cm = pid_m * BLOCK_M + tl.arange(0, BLOCK_M)
    offs_cn = pid_n * BLOCK_N + tl.arange(0, BLOCK_N)
    c_ptrs = c_ptr + offs_cm[:, None] * stride_cm + offs_cn[None, :] * stride_cn
    mask = (offs_cm[:, None] < M) & (offs_cn[None, :] < N)
    tl.store(c_ptrs, c, mask=mask)

# config = {"BLOCK_K": 32, "BLOCK_M": 64, "BLOCK_N": 512, "GROUP_M": 8, "arch": "sm_100", "dtype": "fp8e5m2", "num_ctas": 1, "num_stages": 3, "num_warps": 2}
# arch = sm_100


// ===== COMPILED SASS (sm_100a) =====

	.target	sm_100a

	.elftype	@"ET_EXEC"


//--------------------- .note.nv.tkinfo           --------------------------
	.section	.note.nv.tkinfo,"",@"SHT_NOTE"
	.sectionflags	@"SHF_NOTE_NV_TKINFO"
	.tkinfo
        /*0018*/ 	.word	0x00000081
        /*0030*/ 	.string	""
        /*0030*/ 	.string	"ptxas-blackwell"
        /*0030*/ 	.string	"Cuda compilation tools, release 12.9, V12.9.86"
        /*0030*/ 	.string	"Build cuda_12.9.r12.9/compiler.36037853_0"
        /*0030*/ 	.string	"-v  -suppress-debug-info  -lineinfo  -arch sm_100a "



//--------------------- .note.nv.cuver            --------------------------
	.section	.note.nv.cuver,"",@"SHT_NOTE"
	.sectionflags	@"SHF_NOTE_NV_CUVER"
        /*0018*/ 	.short	0x0001
        /*001a*/ 	.short	0x0064
        /*001c*/ 	.short	0x0001
        /*001e*/ 	.short	0x0000
        /*0020*/ 	.short	0x0001
        /*0022*/ 	.short	0x0000


//--------------------- .nv.info                  --------------------------
	.section	.nv.info,"",@"SHT_CUDA_INFO"
	.align	4


	//----- nvinfo : EIATTR_REGCOUNT
	.align		4
        /*0000*/ 	.byte	0x04, 0x2f
        /*0002*/ 	.short	(.L_1 - .L_0)
	.align		4
.L_0:
        /*0004*/ 	.word	index@(matmul_kernel)
        /*0008*/ 	.word	0x00000020


	//----- nvinfo : EIATTR_FRAME_SIZE
	.align		4
.L_1:
        /*000c*/ 	.byte	0x04, 0x11
        /*000e*/ 	.short	(.L_3 - .L_2)
	.align		4
.L_2:
        /*0010*/ 	.word	index@(matmul_kernel)
        /*0014*/ 	.word	0x00002a98


	//----- nvinfo : EIATTR_MIN_STACK_SIZE
	.align		4
.L_3:
        /*0018*/ 	.byte	0x04, 0x12
        /*001a*/ 	.short	(.L_5 - .L_4)
	.align		4
.L_4:
        /*001c*/ 	.word	index@(matmul_kernel)
        /*0020*/ 	.word	0x00002a98
.L_5:


//--------------------- .nv.info.matmul_kernel    --------------------------
	.section	.nv.info.matmul_kernel,"",@"SHT_CUDA_INFO"
	.sectionflags	@""
	.align	4


	//----- nvinfo : EIATTR_CUDA_API_VERSION
	.align		4
        /*0000*/ 	.byte	0x04, 0x37
        /*0002*/ 	.short	(.L_7 - .L_6)
.L_6:
        /*0004*/ 	.word	0x00000081


	//----- nvinfo : EIATTR_KPARAM_INFO
	.align		4
.L_7:
        /*0008*/ 	.byte	0x04, 0x17
        /*000a*/ 	.short	(.L_9 - .L_8)
.L_8:
        /*000c*/ 	.word	0x00000000
        /*0010*/ 	.short	0x000d
        /*0012*/ 	.short	0x0048
        /*0014*/ 	.byte	0x00, 0xf4, 0x21, 0x00


	//----- nvinfo : EIATTR_KPARAM_INFO
	.align		4
.L_9:
        /*0018*/ 	.byte	0x04, 0x17
        /*001a*/ 	.short	(.L_11 - .L_10)
.L_10:
        /*001c*/ 	.word	0x00000000
        /*0020*/ 	.short	0x000c
        /*0022*/ 	.short	0x0040
        /*0024*/ 	.byte	0x00, 0xf4, 0x21, 0x00


	//----- nvinfo : EIATTR_KPARAM_INFO
	.align		4
.L_11:
        /*0028*/ 	.byte	0x04, 0x17
        /*002a*/ 	.short	(.L_13 - .L_12)
.L_12:
        /*002c*/ 	.word	0x00000000
        /*0030*/ 	.short	0x000b
        /*0032*/ 	.short	0x0038
        /*0034*/ 	.byte	0x00, 0xf0, 0x11, 0x00


	//----- nvinfo : EIATTR_KPARAM_INFO
	.align		4
.L_13:
        /*0038*/ 	.byte	0x04, 0x17
        /*003a*/ 	.short	(.L_15 - .L_14)
.L_14:
        /*003c*/ 	.word	0x00000000
        /*0040*/ 	.short	0x000a
        /*0042*/ 	.short	0x0034
        /*0044*/ 	.byte	0x00, 0xf0, 0x11, 0x00


	//----- nvinfo : EIATTR_KPARAM_INFO
	.align		4
.L_15:
        /*0048*/ 	.byte	0x04, 0x17
        /*004a*/ 	.short	(.L_17 - .L_16)
.L_16:
        /*004c*/ 	.word	0x00000000
        /*0050*/ 	.short	0x0009
        /*0052*/ 	.short	0x0030
        /*0054*/ 	.byte	0x00, 0xf0, 0x11, 0x00


	//----- nvinfo : EIATTR_KPARAM_INFO
	.align		4
.L_17:
        /*0058*/ 	.byte	0x04, 0x17
        /*005a*/ 	.short	(.L_19 - .L_18)
.L_18:
        /*005c*/ 	.word	0x00000000
        /*0060*/ 	.short	0x0008
        /*0062*/ 	.short	0x002c
        /*0064*/ 	.byte	0x00, 0xf0, 0x11, 0x00


	//----- nvinfo : EIATTR_KPARAM_INFO
	.align		4
.L_19:
        /*0068*/ 	.byte	0x04, 0x17
        /*006a*/ 	.short	(.L_21 - .L_20)
.L_20:
        /*006c*/ 	.word	0x00000000
        /*0070*/ 	.short	0x0007
        /*0072*/ 	.short	0x0028
        /*0074*/ 	.byte	0x00, 0xf0, 0x11, 0x00


	//----- nvinfo : EIATTR_KPARAM_INFO
	.align		4
.L_21:
        /*0078*/ 	.byte	0x04, 0x17
        /*007a*/ 	.short	(.L_23 - .L_22)
.L_22:
        /*007c*/ 	.word	0x00000000
        /*0080*/ 	.short	0x0006
        /*0082*/ 	.short	0x0024
        /*0084*/ 	.byte	0x00, 0xf0, 0x11, 0x00


	//----- nvinfo : EIATTR_KPARAM_INFO
	.align		4
.L_23:
        /*0088*/ 	.byte	0x04, 0x17
        /*008a*/ 	.short	(.L_25 - .L_24)
.L_24:
        /*008c*/ 	.word	0x00000000
        /*0090*/ 	.short	0x0005
        /*0092*/ 	.short	0x0020
        /*0094*/ 	.byte	0x00, 0xf0, 0x11, 0x00


	//----- nvinfo : EIATTR_KPARAM_INFO
	.align		4
.L_25:
        /*0098*/ 	.byte	0x04, 0x17
        /*009a*/ 	.short	(.L_27 - .L_26)
.L_26:
        /*009c*/ 	.word	0x00000000
        /*00a0*/ 	.short	0x0004
        /*00a2*/ 	.short	0x001c
        /*00a4*/ 	.byte	0x00, 0xf0, 0x11, 0x00


	//----- nvinfo : EIATTR_KPARAM_INFO
	.align		4
.L_27:
        /*00a8*/ 	.byte	0x04, 0x17
        /*00aa*/ 	.short	(.L_29 - .L_28)
.L_28:
        /*00ac*/ 	.word	0x00000000
        /*00b0*/ 	.short	0x0003
        /*00b2*/ 	.short	0x0018
        /*00b4*/ 	.byte	0x00, 0xf0, 0x11, 0x00


	//----- nvinfo : EIATTR_KPARAM_INFO
	.align		4
.L_29:
        /*00b8*/ 	.byte	0x04, 0x17
        /*00ba*/ 	.short	(.L_31 - .L_30)
.L_30:
        /*00bc*/ 	.word	0x00000000
        /*00c0*/ 	.short	0x0002
        /*00c2*/ 	.short	0x0010
        /*00c4*/ 	.byte	0x00, 0xf4, 0x21, 0x00


	//----- nvinfo : EIATTR_KPARAM_INFO
	.align		4
.L_31:
        /*00c8*/ 	.byte	0x04, 0x17
        /*00ca*/ 	.short	(.L_33 - .L_32)
.L_32:
        /*00cc*/ 	.word	0x00000000
        /*00d0*/ 	.short	0x0001
        /*00d2*/ 	.short	0x0008
        /*00d4*/ 	.byte	0x00, 0xf4, 0x21, 0x00


	//----- nvinfo : EIATTR_KPARAM_INFO
	.align		4
.L_33:
        /*00d8*/ 	.byte	0x04, 0x17
        /*00da*/ 	.short	(.L_35 - .L_34)
.L_34:
        /*00dc*/ 	.word	0x00000000
        /*00e0*/ 	.short	0x0000
        /*00e2*/ 	.short	0x0000
        /*00e4*/ 	.byte	0x00, 0xf4, 0x21, 0x00


	//----- nvinfo : EIATTR_SPARSE_MMA_MASK
	.align		4
.L_35:
        /*00e8*/ 	.byte	0x03, 0x50
        /*00ea*/ 	.short	0x0000


	//----- nvinfo : EIATTR_MAXREG_COUNT
	.align		4
        /*00ec*/ 	.byte	0x03, 0x1b
        /*00ee*/ 	.short	0x00ff


	//----- nvinfo : EIATTR_NUM_BARRIERS
	.align		4
        /*00f0*/ 	.byte	0x02, 0x4c
        /*00f2*/ 	.byte	0x01
	.zero		1


	//----- nvinfo : EIATTR_ANNOTATIONS
	.align		4
        /*00f4*/ 	.byte	0x04, 0x55
        /*00f6*/ 	.short	(.L_37 - .L_36)


	//   ....[0]....
.L_36:
        /*00f8*/ 	.word	0x00000001
        /*00fc*/ 	.byte	0x50, 0x00, 0x00, 0x00, 0x01, 0x00, 0x00, 0x00, 0x90, 0x00, 0x00, 0x00, 0x01, 0x00, 0x00, 0x00
        /* <DEDUP_REMOVED lines=2503> */
        /*9d7c*/ 	.byte	0x70, 0xc1, 0x02, 0x00


	//----- nvinfo : EIATTR_VRC_CTA_INIT_COUNT
	.align		4
.L_37:
        /*9d80*/ 	.byte	0x02, 0x4a
	.zero		1
	.zero		1


	//----- nvinfo : EIATTR_EXIT_INSTR_OFFSETS
	.align		4
        /*9d84*/ 	.byte	0x04, 0x1c
        /*9d86*/ 	.short	(.L_39 - .L_38)


	//   ....[0]....
.L_38:
        /*9d88*/ 	.word	0x0006cf70


	//   ....[1]....
        /*9d8c*/ 	.word	0x0006cfa0


	//----- nvinfo : EIATTR_REQNTID
	.align		4
.L_39:
        /*9d90*/ 	.byte	0x04, 0x10
        /*9d92*/ 	.short	(.L_41 - .L_40)
.L_40:
        /*9d94*/ 	.word	0x00000040
        /*9d98*/ 	.word	0x00000001
        /*9d9c*/ 	.word	0x00000001


	//----- nvinfo : EIATTR_CBANK_PARAM_SIZE
	.align		4
.L_41:
        /*9da0*/ 	.byte	0x03, 0x19
        /*9da2*/ 	.short	0x0050


	//----- nvinfo : EIATTR_PARAM_CBANK
	.align		4
        /*9da4*/ 	.byte	0x04, 0x0a
        /*9da6*/ 	.short	(.L_43 - .L_42)
	.align		4
.L_42:
        /*9da8*/ 	.word	index@(.nv.constant0.matmul_kernel)
        /*9dac*/ 	.short	0x0380
        /*9dae*/ 	.short	0x0050


	//----- nvinfo : EIATTR_SW_WAR
	.align		4
.L_43:
        /*9db0*/ 	.byte	0x04, 0x36
        /*9db2*/ 	.short	(.L_45 - .L_44)
.L_44:
        /*9db4*/ 	.word	0x00000008
.L_45:


//--------------------- .nv.compat                --------------------------
	.section	.nv.compat,"",@"SHT_CUDA_COMPAT_INFO"
	.align	4
        /*0000*/ 	.byte	0x02, 0x02, 0x02, 0x00, 0x02, 0x05, 0x05, 0x00, 0x02, 0x03, 0x00, 0x00, 0x02, 0x06, 0x01, 0x00


//--------------------- .nv.callgraph             --------------------------
	.section	.nv.callgraph,"",@"SHT_CUDA_CALLGRAPH"
	.align	4
	.sectionentsize	8
	.align		4
        /*0000*/ 	.word	0x00000000
	.align		4
        /*0004*/ 	.word	0xffffffff
	.align		4
        /*0008*/ 	.word	0x00000000
	.align		4
        /*000c*/ 	.word	0xfffffffe
	.align		4
        /*0010*/ 	.word	0x00000000
	.align		4
        /*0014*/ 	.word	0xfffffffd
	.align		4
        /*0018*/ 	.word	0x00000000
	.align		4
        /*001c*/ 	.word	0xfffffffc


//--------------------- .text.matmul_kernel       --------------------------
	.section	.text.matmul_kernel,"ax",@progbits
	.align	128
        .global         matmul_kernel
        .type           matmul_kernel,@function
        .size           matmul_kernel,(.L_x_3 - matmul_kernel)
        .other          matmul_kernel,@"STO_CUDA_ENTRY STV_DEFAULT"
matmul_kernel:
.text.matmul_kernel:
[----:B------:R-:W0:Y:S02]  /*0000*/  LDC R1, c[0x0][0x37c] ;  /* 0x0000df00ff017b82 */ /* 0x000e240000000800 */
[----:B0-----:R-:W-:-:S06]  /*0010*/  VIADD R1, R1, 0xffffd568 ;  /* 0xffffd56801017836 */ /* 0x001fcc0000000000 */
[----:B------:R-:W0:Y:S01]  /*0020*/  LDC.64 R2, c[0x0][0x398] ;  /* 0x0000e600ff027b82 */ /* 0x000e220000000a00 */
[----:B------:R-:W1:Y:S01]  /*0030*/  S2R R14, SR_TID.X ;  /* 0x00000000000e7919 */ /* 0x000e620000002100 */
[----:B------:R-:W2:Y:S01]  /*0040*/  LDCU UR6, c[0x0][0x3a0] ;  /* 0x00007400ff0677ac */ /* 0x000ea20008000800 */
[----:B------:R3:W-:Y:S01]  /*0050*/  STL [R1+0x190], RZ ;  /* 0x000190ff01007387 */ /* 0x0007e20000100800 */
[----:B------:R-:W-:Y:S01]  /*0060*/  UMOV UR4, 0x400 ;  /* 0x0000040000047882 */ /* 0x000fe20000000000 */
[----:B------:R-:W4:Y:S03]  /*0070*/  LDCU.64 UR40, c[0x0][0x358] ;  /* 0x00006b00ff2877ac */ /* 0x000f260008000a00 */
[----:B------:R-:W5:Y:S01]  /*0080*/  S2UR UR7, SR_CgaCtaId ;  /* 0x00000000000779c3 */ /* 0x000f620000008800 */
[----:B------:R3:W-:Y:S04]  /*0090*/  STL [R1+0x194], RZ ;  /* 0x000194ff01007387 */ /* 0x0007e80000100800 */
[----:B------:R3:W-:Y:S04]  /*00a0*/  STL [R1+0x198], RZ ;  /* 0x000198ff01007387 */ /* 0x0007e80000100800 */
[----:B------:R3:W-:Y:S01]  /*00b0*/  STL [R1+0x19c], RZ ;  /* 0x00019cff01007387 */ /* 0x0007e20000100800 */
[----:B--2---:R-:W-:-:S03]  /*00c0*/  UIADD3 UR6, UPT, UPT, UR6, 0x1f, URZ ;  /* 0x0000001f06067890 */ /* 0x004fc6000fffe0ff */
[----:B------:R3:W-:Y:S01]  /*00d0*/  STL [R1+0x200], RZ ;  /* 0x000200ff01007387 */ /* 0x0007e20000100800 */
[----:B0-----:R-:W-:-:S03]  /*00e0*/  VIADD R0, R3, 0x1ff ;  /* 0x000001ff03007836 */ /* 0x001fc60000000000 */
[----:B------:R3:W-:Y:S01]  /*00f0*/  STL [R1+0x204], RZ ;  /* 0x000204ff01007387 */ /* 0x0007e20000100800 */
[----:B------:R-:W-:-:S03]  /*0100*/  UISETP.GE.AND UP0, UPT, UR6, 0x20, UPT ;  /* 0x000000200600788c */ /* 0x000fc6000bf06270 */
[----:B------:R3:W-:Y:S01]  /*0110*/  STL [R1+0x208], RZ ;  /* 0x000208ff01007387 */ /* 0x0007e20000100800 */
[----:B------:R-:W-:Y:S01]  /*0120*/  SHF.R.S32.HI R5, RZ, 0x1f, R0 ;  /* 0x0000001fff057819 */ /* 0x000fe20000011400 */
[----:B-----5:R-:W-:Y:S02]  /*0130*/  ULEA UR4, UR7, UR4, 0x18 ;  /* 0x0000000407047291 */ /* 0x020fe4000f8ec0ff */
[----:B------:R3:W-:Y:S01]  /*0140*/  STL [R1+0x20c], RZ ;  /* 0x00020cff01007387 */ /* 0x0007e20000100800 */
[----:B------:R-:W-:-:S03]  /*0150*/  LEA.HI R5, R5, R0, RZ, 0x9 ;  /* 0x0000000005057211 */ /* 0x000fc600078f48ff */
[----:B------:R3:W-:Y:S01]  /*0160*/  STL [R1+0x220], RZ ;  /* 0x000220ff01007387 */ /* 0x0007e20000100800 */
[----:B------:R-:W-:-:S03]  /*0170*/  SHF.R.S32.HI R0, RZ, 0x9, R5 ;  /* 0x00000009ff007819 */ /* 0x000fc60000011405 */
[----:B------:R3:W-:Y:S02]  /*0180*/  STL [R1+0x224], RZ ;  /* 0x000224ff01007387 */ /* 0x0007e40000100800 */
[----:B------:R-:W-:Y:S02]  /*0190*/  IMAD.SHL.U32 R0, R0, 0x8, RZ ;  /* 0x0000000800007824 */ /* 0x000fe400078e00ff */
[----:B------:R3:W-:Y:S03]  /*01a0*/  STL [R1+0x228], RZ ;  /* 0x000228ff01007387 */ /* 0x0007e60000100800 */
[-C--:B------:R-:W-:Y:S01]  /*01b0*/  IABS R9, R0.reuse ;  /* 0x0000000000097213 */ /* 0x080fe20000000000 */
[----:B------:R3:W-:Y:S01]  /*01c0*/  STL [R1+0x22c], RZ ;  /* 0x00022cff01007387 */ /* 0x0007e20000100800 */
[----:B------:R-:W-:Y:S02]  /*01d0*/  IABS R12, R0 ;  /* 0x00000000000c7213 */ /* 0x000fe40000000000 */
[----:B------:R-:W0:Y:S01]  /*01e0*/  I2F.RP R4, R9 ;  /* 0x0000000900047306 */ /* 0x000e220000209400 */
[----:B------:R3:W-:Y:S04]  /*01f0*/  STL [R1+0x240], RZ ;  /* 0x000240ff01007387 */ /* 0x0007e80000100800 */
[----:B------:R3:W-:Y:S04]  /*0200*/  STL [R1+0x244], RZ ;  /* 0x000244ff01007387 */ /* 0x0007e80000100800 */
[----:B------:R3:W-:Y:S04]  /*0210*/  STL [R1+0x248], RZ ;  /* 0x000248ff01007387 */ /* 0x0007e80000100800 */
[----:B------:R3:W-:Y:S01]  /*0220*/  STL [R1+0x24c], RZ ;  /* 0x00024cff01007387 */ /* 0x0007e20000100800 */
[----:B0-----:R-:W0:Y:S03]  /*0230*/  MUFU.RCP R4, R4 ;  /* 0x0000000400047308 */ /* 0x001e260000001000 */
[----:B------:R3:W-:Y:S04]  /*0240*/  STL [R1+0x260], RZ ;  /* 0x000260ff01007387 */ /* 0x0007e80000100800 */
[----:B------:R3:W-:Y:S04]  /*0250*/  STL [R1+0x264], RZ ;  /* 0x000264ff01007387 */ /* 0x0007e80000100800 */
[----:B------:R3:W-:Y:S04]  /*0260*/  STL [R1+0x268], RZ ;  /* 0x000268ff01007387 */ /* 0x0007e80000100800 */
[----:B------:R3:W-:Y:S01]  /*0270*/  STL [R1+0x26c], RZ ;  /* 0x00026cff01007387 */ /* 0x0007e20000100800 */
[----:B0-----:R-:W-:-:S03]  /*0280*/  VIADD R6, R4, 0xffffffe ;  /* 0x0ffffffe04067836 */ /* 0x001fc60000000000 */
[----:B------:R3:W-:Y:S01]  /*0290*/  STL [R1+0x280], RZ ;  /* 0x000280ff01007387 */ /* 0x0007e20000100800 */
[----:B------:R-:W-:Y:S01]  /*02a0*/  IMAD.MOV R4, RZ, RZ, -R12 ;  /* 0x000000ffff047224 */ /* 0x000fe200078e0a0c */
[----:B------:R0:W2:Y:S02]  /*02b0*/  F2I.FTZ.U32.TRUNC.NTZ R7, R6 ;  /* 0x0000000600077305 */ /* 0x0000a4000021f000 */
[----:B------:R3:W-:Y:S04]  /*02c0*/  STL [R1+0x284], RZ ;  /* 0x000284ff01007387 */ /* 0x0007e80000100800 */
[----:B------:R3:W-:Y:S04]  /*02d0*/  STL [R1+0x288], RZ ;  /* 0x000288ff01007387 */ /* 0x0007e80000100800 */
[----:B------:R3:W-:Y:S01]  /*02e0*/  STL [R1+0x28c], RZ ;  /* 0x00028cff01007387 */ /* 0x0007e20000100800 */
[----:B0-----:R-:W-:-:S03]  /*02f0*/  IMAD.MOV.U32 R6, RZ, RZ, RZ ;  /* 0x000000ffff067224 */ /* 0x001fc600078e00ff */
[----:B------:R3:W-:Y:S01]  /*0300*/  STL [R1+0x2a0], RZ ;  /* 0x0002a0ff01007387 */ /* 0x0007e20000100800 */
[----:B--2---:R-:W-:-:S03]  /*0310*/  IMAD.MOV R8, RZ, RZ, -R7 ;  /* 0x000000ffff087224 */ /* 0x004fc600078e0a07 */
[----:B------:R3:W-:Y:S01]  /*0320*/  STL [R1+0x2a4], RZ ;  /* 0x0002a4ff01007387 */ /* 0x0007e20000100800 */
[----:B------:R-:W-:-:S03]  /*0330*/  IMAD R11, R8, R9, RZ ;  /* 0x00000009080b7224 */ /* 0x000fc600078e02ff */
[----:B------:R3:W-:Y:S01]  /*0340*/  STL [R1+0x2a8], RZ ;  /* 0x0002a8ff01007387 */ /* 0x0007e20000100800 */
[----:B------:R-:W-:-:S03]  /*0350*/  IMAD.HI.U32 R7, R7, R11, R6 ;  /* 0x0000000b07077227 */ /* 0x000fc600078e0006 */
[----:B------:R3:W-:Y:S04]  /*0360*/  STL [R1+0x2ac], RZ ;  /* 0x0002acff01007387 */ /* 0x0007e80000100800 */
        /* <DEDUP_REMOVED lines=200> */
[----:B------:R3:W-:Y:S01]  /*0ff0*/  STL [R1+0x800], RZ ;  /* 0x000800ff01007387 */ /* 0x0007e20000100800 */
[----:B------:R-:W0:Y:S03]  /*1000*/  S2R R5, SR_CTAID.X ;  /* 0x0000000000057919 */ /* 0x000e260000002500 */
        /* <DEDUP_REMOVED lines=8> */
[----:B0-----:R-:W-:-:S03]  /*1090*/  IABS R10, R5 ;  /* 0x00000005000a7213 */ /* 0x001fc60000000000 */
[----:B------:R3:W-:Y:S02]  /*10a0*/  STL [R1+0x7e4], RZ ;  /* 0x0007e4ff01007387 */ /* 0x0007e40000100800 */
[----:B------:R-:W-:Y:S02]  /*10b0*/  IMAD.MOV.U32 R8, RZ, RZ, R10 ;  /* 0x000000ffff087224 */ /* 0x000fe400078e000a */
[----:B------:R3:W-:Y:S02]  /*10c0*/  STL [R1+0x7e8], RZ ;  /* 0x0007e8ff01007387 */ /* 0x0007e40000100800 */
[----:B------:R-:W-:Y:S02]  /*10d0*/  IMAD.HI.U32 R7, R7, R8, RZ ;  /* 0x0000000807077227 */ /* 0x000fe400078e00ff */
[----:B------:R3:W-:Y:S02]  /*10e0*/  STL [R1+0x7ec], RZ ;  /* 0x0007ecff01007387 */ /* 0x0007e40000100800 */
[----:B------:R-:W-:-:S02]  /*10f0*/  IMAD R4, R7, R4, R8 ;  /* 0x0000000407047224 */ /* 0x000fc400078e0208 */
[----:B------:R3:W-:Y:S03]  /*1100*/  STL [R1+0x7d0], RZ ;  /* 0x0007d0ff01007387 */ /* 0x0007e60000100800 */
[----:B------:R-:W-:Y:S01]  /*1110*/  ISETP.GT.U32.AND P1, PT, R9, R4, PT ;  /* 0x000000040900720c */ /* 0x000fe20003f24070 */
[----:B------:R3:W-:Y:S04]  /*1120*/  STL [R1+0x7d4], RZ ;  /* 0x0007d4ff01007387 */ /* 0x0007e80000100800 */
[----:B------:R3:W-:Y:S04]  /*1130*/  STL [R1+0x7d8], RZ ;  /* 0x0007d8ff01007387 */ /* 0x0007e80000100800 */
[----:B------:R3:W-:Y:S04]  /*1140*/  STL [R1+0x7dc], RZ ;  /* 0x0007dcff01007387 */ /* 0x0007e80000100800 */
[----:B------:R3:W-:Y:S01]  /*1150*/  STL [R1+0x7c0], RZ ;  /* 0x0007c0ff01007387 */ /* 0x0007e20000100800 */
[----:B------:R-:W-:-:S02]  /*1160*/  @!P1 IMAD.IADD R4, R4, 0x1, -R9 ;  /* 0x0000000104049824 */ /* 0x000fc400078e0a09 */
[----:B------:R-:W-:Y:S01]  /*1170*/  @!P1 VIADD R7, R7, 0x1 ;  /* 0x0000000107079836 */ /* 0x000fe20000000000 */
[----:B------:R3:W-:Y:S01]  /*1180*/  STL [R1+0x7c4], RZ ;  /* 0x0007c4ff01007387 */ /* 0x0007e20000100800 */
[----:B------:R-:W-:Y:S02]  /*1190*/  ISETP.NE.AND P1, PT, R0, RZ, PT ;  /* 0x000000ff0000720c */ /* 0x000fe40003f25270 */
[----:B------:R-:W-:Y:S01]  /*11a0*/  ISETP.GE.U32.AND P0, PT, R4, R9, PT ;  /* 0x000000090400720c */ /* 0x000fe20003f06070 */
[----:B------:R3:W-:Y:S01]  /*11b0*/  STL [R1+0x7c8], RZ ;  /* 0x0007c8ff01007387 */ /* 0x0007e20000100800 */
[----:B------:R-:W-:-:S03]  /*11c0*/  LOP3.LUT R4, R5, R0, RZ, 0x3c, !PT ;  /* 0x0000000005047212 */ /* 0x000fc600078e3cff */
[----:B------:R3:W-:Y:S01]  /*11d0*/  STL [R1+0x7cc], RZ ;  /* 0x0007ccff01007387 */ /* 0x0007e20000100800 */
[----:B------:R-:W-:Y:S01]  /*11e0*/  ISETP.GE.AND P2, PT, R4, RZ, PT ;  /* 0x000000ff0400720c */ /* 0x000fe20003f46270 */
[----:B------:R-:W-:Y:S02]  /*11f0*/  VIADD R4, R2, 0x3f ;  /* 0x0000003f02047836 */ /* 0x000fe40000000000 */
[----:B------:R3:W-:Y:S04]  /*1200*/  STL [R1+0x7b0], RZ ;  /* 0x0007b0ff01007387 */ /* 0x0007e80000100800 */
[----:B------:R3:W-:Y:S01]  /*1210*/  STL [R1+0x7b4], RZ ;  /* 0x0007b4ff01007387 */ /* 0x0007e20000100800 */
[----:B------:R-:W-:-:S03]  /*1220*/  @P0 VIADD R7, R7, 0x1 ;  /* 0x0000000107070836 */ /* 0x000fc60000000000 */
[----:B------:R3:W-:Y:S01]  /*1230*/  STL [R1+0x7b8], RZ ;  /* 0x0007b8ff01007387 */ /* 0x0007e20000100800 */
[----:B------:R-:W-:Y:S01]  /*1240*/  IMAD.MOV.U32 R6, RZ, RZ, R7 ;  /* 0x000000ffff067224 */ /* 0x000fe200078e0007 */
[----:B------:R-:W-:Y:S02]  /*1250*/  SHF.R.S32.HI R7, RZ, 0x1f, R4 ;  /* 0x0000001fff077819 */ /* 0x000fe40000011404 */
[----:B------:R3:W-:Y:S01]  /*1260*/  STL [R1+0x7bc], RZ ;  /* 0x0007bcff01007387 */ /* 0x0007e20000100800 */
[----:B------:R-:W-:Y:S01]  /*1270*/  @!P2 IMAD.MOV R6, RZ, RZ, -R6 ;  /* 0x000000ffff06a224 */ /* 0x000fe200078e0a06 */
[----:B------:R-:W-:Y:S02]  /*1280*/  @!P1 LOP3.LUT R6, RZ, R0, RZ, 0x33, !PT ;  /* 0x00000000ff069212 */ /* 0x000fe400078e33ff */
[----:B------:R3:W-:Y:S01]  /*1290*/  STL [R1+0x590], RZ ;  /* 0x000590ff01007387 */ /* 0x0007e20000100800 */
[----:B------:R-:W-:Y:S02]  /*12a0*/  LEA.HI R7, R7, R4, RZ, 0x6 ;  /* 0x0000000407077211 */ /* 0x000fe400078f30ff */
[----:B------:R-:W-:Y:S01]  /*12b0*/  IMAD.SHL.U32 R4, R6, 0x8, RZ ;  /* 0x0000000806047824 */ /* 0x000fe200078e00ff */
[----:B------:R3:W-:Y:S01]  /*12c0*/  STL [R1+0x594], RZ ;  /* 0x000594ff01007387 */ /* 0x0007e20000100800 */
[----:B------:R-:W-:-:S03]  /*12d0*/  IMAD.MOV R6, RZ, RZ, -R6 ;  /* 0x000000ffff067224 */ /* 0x000fc600078e0a06 */
[----:B------:R3:W-:Y:S01]  /*12e0*/  STL [R1+0x598], RZ ;  /* 0x000598ff01007387 */ /* 0x0007e20000100800 */
[----:B------:R-:W-:Y:S01]  /*12f0*/  LEA.HI.SX32 R7, R7, -R4, 0x1a ;  /* 0x8000000407077211 */ /* 0x000fe200078fd2ff */
[----:B------:R-:W-:Y:S02]  /*1300*/  IMAD R13, R0, R6, R5 ;  /* 0x00000006000d7224 */ /* 0x000fe400078e0205 */
[----:B------:R3:W-:Y:S01]  /*1310*/  STL [R1+0x59c], RZ ;  /* 0x00059cff01007387 */ /* 0x0007e20000100800 */
[----:B------:R-:W-:Y:S01]  /*1320*/  VIMNMX R8, PT, PT, R7, 0x8, PT ;  /* 0x0000000807087848 */ /* 0x000fe20003fe0100 */
[----:B------:R-:W-:Y:S02]  /*1330*/  IMAD.MOV.U32 R6, RZ, RZ, RZ ;  /* 0x000000ffff067224 */ /* 0x000fe400078e00ff */
[----:B------:R3:W-:Y:S01]  /*1340*/  STL [R1+0x7a0], RZ ;  /* 0x0007a0ff01007387 */ /* 0x0007e20000100800 */
[-C--:B------:R-:W-:Y:S02]  /*1350*/  IABS R10, R8.reuse ;  /* 0x00000008000a7213 */ /* 0x080fe40000000000 */
[----:B------:R-:W-:Y:S01]  /*1360*/  IABS R0, R8 ;  /* 0x0000000800007213 */ /* 0x000fe20000000000 */
[----:B------:R3:W-:Y:S01]  /*1370*/  STL [R1+0x7a4], RZ ;  /* 0x0007a4ff01007387 */ /* 0x0007e20000100800 */
[----:B------:R-:W0:Y:S03]  /*1380*/  I2F.RP R9, R10 ;  /* 0x0000000a00097306 */ /* 0x000e260000209400 */
        /* <DEDUP_REMOVED lines=10> */
[----:B------:R3:W-:Y:S04]  /*1430*/  STL [R1+0x788], RZ ;  /* 0x000788ff01007387 */ /* 0x0007e80000100800 */
[----:B------:R3:W-:Y:S01]  /*1440*/  STL [R1+0x78c], RZ ;  /* 0x00078cff01007387 */ /* 0x0007e20000100800 */
[----:B------:R-:W0:Y:S03]  /*1450*/  F2I.FTZ.U32.TRUNC.NTZ R7, R7 ;  /* 0x0000000700077305 */ /* 0x000e26000021f000 */
[----:B------:R3:W-:Y:S04]  /*1460*/  STL [R1+0x770], RZ ;  /* 0x000770ff01007387 */ /* 0x0007e80000100800 */
[----:B------:R3:W-:Y:S04]  /*1470*/  STL [R1+0x774], RZ ;  /* 0x000774ff01007387 */ /* 0x0007e80000100800 */
[----:B------:R3:W-:Y:S04]  /*1480*/  STL [R1+0x778], RZ ;  /* 0x000778ff01007387 */ /* 0x0007e80000100800 */
[----:B------:R3:W-:Y:S01]  /*1490*/  STL [R1+0x77c], RZ ;  /* 0x00077cff01007387 */ /* 0x0007e20000100800 */
[----:B0-----:R-:W-:-:S03]  /*14a0*/  IMAD.MOV R11, RZ, RZ, -R7 ;  /* 0x000000ffff0b7224 */ /* 0x001fc600078e0a07 */
[----:B------:R3:W-:Y:S01]  /*14b0*/  STL [R1+0x760], RZ ;  /* 0x000760ff01007387 */ /* 0x0007e20000100800 */
[----:B------:R-:W-:Y:S01]  /*14c0*/  IMAD.MOV.U32 R5, RZ, RZ, R11 ;  /* 0x000000ffff057224 */ /* 0x000fe200078e000b */
[----:B------:R-:W-:Y:S02]  /*14d0*/  IABS R11, R13 ;  /* 0x0000000d000b7213 */ /* 0x000fe40000000000 */
[----:B------:R3:W-:Y:S01]  /*14e0*/  STL [R1+0x764], RZ ;  /* 0x000764ff01007387 */ /* 0x0007e20000100800 */
[----:B------:R-:W-:-:S03]  /*14f0*/  IMAD R5, R5, R10, RZ ;  /* 0x0000000a05057224 */ /* 0x000fc600078e02ff */
[----:B------:R3:W-:Y:S01]  /*1500*/  STL [R1+0x768], RZ ;  /* 0x000768ff01007387 */ /* 0x0007e20000100800 */
[----:B------:R-:W-:-:S03]  /*1510*/  IMAD.HI.U32 R6, R7, R5, R6 ;  /* 0x0000000507067227 */ /* 0x000fc600078e0006 */
[----:B------:R3:W-:Y:S01]  /*1520*/  STL [R1+0x76c], RZ ;  /* 0x00076cff01007387 */ /* 0x0007e20000100800 */
[----:B------:R-:W-:Y:S02]  /*1530*/  IMAD.MOV R5, RZ, RZ, -R0 ;  /* 0x000000ffff057224 */ /* 0x000fe400078e0a00 */
[----:B------:R-:W-:Y:S01]  /*1540*/  IMAD.HI.U32 R0, R6, R11, RZ ;  /* 0x0000000b06007227 */ /* 0x000fe200078e00ff */
[----:B------:R3:W-:Y:S01]  /*1550*/  STL [R1+0x750], RZ ;  /* 0x000750ff01007387 */ /* 0x0007e20000100800 */
[----:B-1----:R-:W-:Y:S02]  /*1560*/  LOP3.LUT R6, R14, 0x20, RZ, 0xc0, !PT ;  /* 0x000000200e067812 */ /* 0x002fe400078ec0ff */
[----:B------:R-:W-:Y:S01]  /*1570*/  IMAD R5, R0, R5, R11 ;  /* 0x0000000500057224 */ /* 0x000fe200078e020b */
[----:B------:R3:W-:Y:S01]  /*1580*/  STL [R1+0x754], RZ ;  /* 0x000754ff01007387 */ /* 0x0007e20000100800 */
[----:B------:R-:W-:-:S03]  /*1590*/  R2UR UR5, R6 ;  /* 0x00000000060572ca */ /* 0x000fc600000e0000 */
[----:B------:R3:W-:Y:S01]  /*15a0*/  STL [R1+0x758], RZ ;  /* 0x000758ff01007387 */ /* 0x0007e20000100800 */
[----:B------:R-:W-:-:S03]  /*15b0*/  ISETP.GT.U32.AND P1, PT, R10, R5, PT ;  /* 0x000000050a00720c */ /* 0x000fc60003f24070 */
[----:B------:R3:W-:Y:S04]  /*15c0*/  STL [R1+0x75c], RZ ;  /* 0x00075cff01007387 */ /* 0x0007e80000100800 */
[----:B------:R3:W-:Y:S04]  /*15d0*/  STL [R1+0x740], RZ ;  /* 0x000740ff01007387 */ /* 0x0007e80000100800 */
[----:B------:R3:W-:Y:S02]  /*15e0*/  STL [R1+0x744], RZ ;  /* 0x000744ff01007387 */ /* 0x0007e40000100800 */
[----:B------:R-:W-:-:S02]  /*15f0*/  @!P1 IMAD.IADD R5, R5, 0x1, -R10 ;  /* 0x0000000105059824 */ /* 0x000fc400078e0a0a */
[----:B------:R3:W-:Y:S01]  /*1600*/  STL [R1+0x748], RZ ;  /* 0x000748ff01007387 */ /* 0x0007e20000100800 */
[----:B------:R-:W-:Y:S01]  /*1610*/  @!P1 VIADD R0, R0, 0x1 ;  /* 0x0000000100009836 */ /* 0x000fe20000000000 */
[----:B------:R-:W-:Y:S02]  /*1620*/  ISETP.NE.AND P1, PT, R8, RZ, PT ;  /* 0x000000ff0800720c */ /* 0x000fe40003f25270 */
[----:B------:R3:W-:Y:S01]  /*1630*/  STL [R1+0x74c], RZ ;  /* 0x00074cff01007387 */ /* 0x0007e20000100800 */
[----:B------:R-:W-:Y:S02]  /*1640*/  ISETP.GE.U32.AND P0, PT, R5, R10, PT ;  /* 0x0000000a0500720c */ /* 0x000fe40003f06070 */
[----:B------:R-:W-:Y:S01]  /*1650*/  LOP3.LUT R5, R13, R8, RZ, 0x3c, !PT ;  /* 0x000000080d057212 */ /* 0x000fe200078e3cff */
[----:B------:R3:W-:Y:S03]  /*1660*/  STL [R1+0x730], RZ ;  /* 0x000730ff01007387 */ /* 0x0007e60000100800 */
[----:B------:R-:W-:Y:S01]  /*1670*/  ISETP.GE.AND P2, PT, R5, RZ, PT ;  /* 0x000000ff0500720c */ /* 0x000fe20003f46270 */
[----:B------:R3:W-:Y:S04]  /*1680*/  STL [R1+0x734], RZ ;  /* 0x000734ff01007387 */ /* 0x0007e80000100800 */
[----:B------:R3:W-:Y:S02]  /*1690*/  STL [R1+0x738], RZ ;  /* 0x000738ff01007387 */ /* 0x0007e40000100800 */
[----:B------:R-:W-:-:S02]  /*16a0*/  @P0 VIADD R0, R0, 0x1 ;  /* 0x0000000100000836 */ /* 0x000fc40000000000 */
[----:B------:R3:W-:Y:S04]  /*16b0*/  STL [R1+0x73c], RZ ;  /* 0x00073cff01007387 */ /* 0x0007e80000100800 */
[----:B------:R3:W-:Y:S01]  /*16c0*/  STL [R1+0x720], RZ ;  /* 0x000720ff01007387 */ /* 0x0007e20000100800 */
[----:B------:R-:W-:Y:S01]  /*16d0*/  @!P2 IMAD.MOV R0, RZ, RZ, -R0 ;  /* 0x000000ffff00a224 */ /* 0x000fe200078e0a00 */
[----:B------:R-:W-:Y:S02]  /*16e0*/  @!P1 LOP3.LUT R0, RZ, R8, RZ, 0x33, !PT ;  /* 0x00000008ff009212 */ /* 0x000fe400078e33ff */
[----:B------:R3:W-:Y:S03]  /*16f0*/  STL [R1+0x724], RZ ;  /* 0x000724ff01007387 */ /* 0x0007e60000100800 */
[----:B------:R-:W-:Y:S01]  /*1700*/  IMAD.MOV R5, RZ, RZ, -R0 ;  /* 0x000000ffff057224 */ /* 0x000fe200078e0a00 */
[----:B------:R3:W-:Y:S01]  /*1710*/  STL [R1+0x728], RZ ;  /* 0x000728ff01007387 */ /* 0x0007e20000100800 */
[----:B------:R-:W-:-:S02]  /*1720*/  IMAD.SHL.U32 R0, R0, 0x200, RZ ;  /* 0x0000020000007824 */ /* 0x000fc400078e00ff */
[----:B------:R-:W-:Y:S01]  /*1730*/  IMAD R5, R8, R5, R13 ;  /* 0x0000000508057224 */ /* 0x000fe200078e020d */
[----:B------:R3:W-:Y:S03]  /*1740*/  STL [R1+0x72c], RZ ;  /* 0x00072cff01007387 */ /* 0x0007e60000100800 */
[----:B------:R-:W-:Y:S01]  /*1750*/  IMAD.IADD R4, R4, 0x1, R5 ;  /* 0x0000000104047824 */ /* 0x000fe200078e0205 */
[----:B------:R3:W-:Y:S01]  /*1760*/  STL [R1+0x710], RZ ;  /* 0x000710ff01007387 */ /* 0x0007e20000100800 */
[----:B------:R-:W-:-:S03]  /*1770*/  LOP3.LUT R5, R14, 0x3f, RZ, 0xc0, !PT ;  /* 0x0000003f0e057812 */ /* 0x000fc600078ec0ff */
[----:B------:R3:W-:Y:S02]  /*1780*/  STL [R1+0x714], RZ ;  /* 0x000714ff01007387 */ /* 0x0007e40000100800 */
[----:B------:R-:W-:Y:S02]  /*1790*/  IMAD R4, R4, 0x40, R5 ;  /* 0x0000004004047824 */ /* 0x000fe400078e0205 */
        /* <DEDUP_REMOVED lines=188> */
[----:B------:R3:W-:Y:S04]  /*2360*/  STL [R1+0x15d0], R4 ;  /* 0x0015d00401007387 */ /* 0x0007e80000100800 */
        /* <DEDUP_REMOVED lines=30> */
[----:B----4-:R-:W-:Y:S05]  /*2550*/  BRA.U !UP0, `(.L_x_0) ;  /* 0x000003d508387547 */ /* 0x010fea000b800000 */
[----:B---3--:R-:W-:Y:S01]  /*2560*/  IABS R4, R3 ;  /* 0x0000000300047213 */ /* 0x008fe20000000000 */
[----:B------:R-:W-:Y:S01]  /*2570*/  IMAD.U32 R5, RZ, RZ, UR5 ;  /* 0x00000005ff057e24 */ /* 0x000fe2000f8e00ff */
[----:B------:R-:W-:Y:S01]  /*2580*/  STL [R1+0x1704], R3 ;  /* 0x0017040301007387 */ /* 0x000fe20000100800 */
[----:B------:R-:W0:Y:S01]  /*2590*/  LDCU UR7, c[0x0][0x3ac] ;  /* 0x00007580ff0777ac */ /* 0x000e220008000800 */
[----:B------:R-:W1:Y:S02]  /*25a0*/  I2F.RP R6, R4 ;  /* 0x0000000400067306 */ /* 0x000e640000209400 */
[----:B------:R-:W-:Y:S01]  /*25b0*/  LEA.HI R5, R5, R0, RZ, 0x1b ;  /* 0x0000000005057211 */ /* 0x000fe200078fd8ff */
[----:B------:R2:W-:Y:S01]  /*25c0*/  STL [R1+0x15d4], R0 ;  /* 0x0015d40001007387 */ /* 0x0005e20000100800 */
[----:B------:R-:W3:Y:S03]  /*25d0*/  LDCU.64 UR8, c[0x0][0x388] ;  /* 0x00007100ff0877ac */ /* 0x000ee60008000a00 */
[C---:B------:R-:W-:Y:S01]  /*25e0*/  VIADD R7, R5.reuse, 0x1fe ;  /* 0x000001fe05077836 */ /* 0x040fe20000000000 */
[----:B------:R-:W4:Y:S01]  /*25f0*/  LDCU UR10, c[0x0][0x3b0] ;  /* 0x00007600ff0a77ac */ /* 0x000f220008000800 */
[----:B------:R-:W-:-:S02]  /*2600*/  VIADD R13, R5, 0x1fc ;  /* 0x000001fc050d7836 */ /* 0x000fc40000000000 */
[C---:B------:R-:W-:Y:S01]  /*2610*/  VIADD R12, R5.reuse, 0x1fa ;  /* 0x000001fa050c7836 */ /* 0x040fe20000000000 */
[----:B------:R-:W-:Y:S01]  /*2620*/  IABS R19, R7 ;  /* 0x0000000700137213 */ /* 0x000fe20000000000 */
[C---:B------:R-:W-:Y:S01]  /*2630*/  VIADD R14, R5.reuse, 0x1f6 ;  /* 0x000001f6050e7836 */ /* 0x040fe20000000000 */
[----:B------:R-:W-:Y:S01]  /*2640*/  IABS R23, R13 ;  /* 0x0000000d00177213 */ /* 0x000fe20000000000 */
[----:B-1----:R-:W1:Y:S01]  /*2650*/  MUFU.RCP R6, R6 ;  /* 0x0000000600067308 */ /* 0x002e620000001000 */
[----:B------:R-:W-:Y:S01]  /*2660*/  IABS R17, R12 ;  /* 0x0000000c00117213 */ /* 0x000fe20000000000 */
[----:B------:R-:W-:Y:S01]  /*2670*/  VIADD R16, R5, 0x1f2 ;  /* 0x000001f205107836 */ /* 0x000fe20000000000 */
[----:B------:R-:W-:Y:S01]  /*2680*/  ISETP.GE.AND P4, PT, R7, RZ, PT ;  /* 0x000000ff0700720c */ /* 0x000fe20003f86270 */
[----:B------:R-:W0:Y:S01]  /*2690*/  LDCU UR11, c[0x0][0x3a4] ;  /* 0x00007480ff0b77ac */ /* 0x000e220008000800 */
[----:B------:R-:W-:Y:S02]  /*26a0*/  IABS R7, R14 ;  /* 0x0000000e00077213 */ /* 0x000fe40000000000 */
[----:B------:R-:W-:Y:S01]  /*26b0*/  ISETP.GE.AND P1, PT, R12, RZ, PT ;  /* 0x000000ff0c00720c */ /* 0x000fe20003f26270 */
[----:B------:R-:W-:Y:S01]  /*26c0*/  VIADD R12, R5, 0x1f0 ;  /* 0x000001f0050c7836 */ /* 0x000fe20000000000 */
[----:B------:R-:W0:Y:S01]  /*26d0*/  LDCU.64 UR12, c[0x0][0x380] ;  /* 0x00007000ff0c77ac */ /* 0x000e220008000a00 */
[----:B-1----:R-:W-:-:S04]  /*26e0*/  VIADD R8, R6, 0xffffffe ;  /* 0x0ffffffe06087836 */ /* 0x002fc80000000000 */
[----:B------:R1:W0:Y:S02]  /*26f0*/  F2I.FTZ.U32.TRUNC.NTZ R9, R8 ;  /* 0x0000000800097305 */ /* 0x000224000021f000 */
[----:B-1----:R-:W-:Y:S02]  /*2700*/  IMAD.MOV.U32 R8, RZ, RZ, RZ ;  /* 0x000000ffff087224 */ /* 0x002fe400078e00ff */
[----:B0-----:R-:W-:-:S04]  /*2710*/  IMAD.MOV R11, RZ, RZ, -R9 ;  /* 0x000000ffff0b7224 */ /* 0x001fc800078e0a09 */
[----:B------:R-:W-:-:S04]  /*2720*/  IMAD R11, R11, R4, RZ ;  /* 0x000000040b0b7224 */ /* 0x000fc800078e02ff */
[----:B------:R-:W-:-:S04]  /*2730*/  IMAD.HI.U32 R6, R9, R11, R8 ;  /* 0x0000000b09067227 */ /* 0x000fc800078e0008 */
[----:B------:R-:W-:Y:S02]  /*2740*/  VIADD R11, R5, 0x1f8 ;  /* 0x000001f8050b7836 */ /* 0x000fe40000000000 */
[----:B------:R-:W-:-:S03]  /*2750*/  IMAD.HI.U32 R8, R6, R19, RZ ;  /* 0x0000001306087227 */ /* 0x000fc600078e00ff */
[----:B------:R-:W-:Y:S01]  /*2760*/  IABS R21, R11 ;  /* 0x0000000b00157213 */ /* 0x000fe20000000000 */
[----:B------:R-:W-:Y:S02]  /*2770*/  IMAD.MOV R8, RZ, RZ, -R8 ;  /* 0x000000ffff087224 */ /* 0x000fe400078e0a08 */
[----:B------:R-:W-:-:S04]  /*2780*/  IMAD.HI.U32 R9, R6, R17, RZ ;  /* 0x0000001106097227 */ /* 0x000fc800078e00ff */
[----:B------:R-:W-:Y:S02]  /*2790*/  IMAD R19, R4, R8, R19 ;  /* 0x0000000804137224 */ /* 0x000fe400078e0213 */
[----:B------:R-:W-:-:S03]  /*27a0*/  IMAD.HI.U32 R8, R6, R23, RZ ;  /* 0x0000001706087227 */ /* 0x000fc600078e00ff */
[----:B------:R-:W-:Y:S01]  /*27b0*/  ISETP.GT.U32.AND P0, PT, R4, R19, PT ;  /* 0x000000130400720c */ /* 0x000fe20003f04070 */
[----:B------:R-:W-:Y:S02]  /*27c0*/  IMAD.MOV R10, RZ, RZ, -R8 ;  /* 0x000000ffff0a7224 */ /* 0x000fe400078e0a08 */
[----:B------:R-:W-:-:S04]  /*27d0*/  IMAD.HI.U32 R8, R6, R21, RZ ;  /* 0x0000001506087227 */ /* 0x000fc800078e00ff */
[----:B------:R-:W-:Y:S02]  /*27e0*/  IMAD.MOV R8, RZ, RZ, -R8 ;  /* 0x000000ffff087224 */ /* 0x000fe400078e0a08 */
[----:B------:R-:W-:Y:S02]  /*27f0*/  IMAD.MOV R9, RZ, RZ, -R9 ;  /* 0x000000ffff097224 */ /* 0x000fe400078e0a09 */
[C---:B------:R-:W-:Y:S02]  /*2800*/  IMAD R21, R4.reuse, R8, R21 ;  /* 0x0000000804157224 */ /* 0x040fe400078e0215 */
[C---:B------:R-:W-:Y:S01]  /*2810*/  IMAD R17, R4.reuse, R9, R17 ;  /* 0x0000000904117224 */ /* 0x040fe200078e0211 */
[----:B------:R-:W-:Y:S01]  /*2820*/  IABS R9, R12 ;  /* 0x0000000c00097213 */ /* 0x000fe20000000000 */
[C---:B------:R-:W-:Y:S01]  /*2830*/  IMAD R23, R4.reuse, R10, R23 ;  /* 0x0000000a04177224 */ /* 0x040fe200078e0217 */
[C---:B------:R-:W-:Y:S01]  /*2840*/  ISETP.GT.U32.AND P5, PT, R4.reuse, R21, PT ;  /* 0x000000150400720c */ /* 0x040fe20003fa4070 */
[----:B------:R-:W-:Y:S01]  /*2850*/  @!P0 IMAD.IADD R19, R19, 0x1, -R4 ;  /* 0x0000000113138824 */ /* 0x000fe200078e0a04 */
[C---:B------:R-:W-:Y:S01]  /*2860*/  ISETP.GT.U32.AND P2, PT, R4.reuse, R17, PT ;  /* 0x000000110400720c */ /* 0x040fe20003f44070 */
[----:B------:R-:W-:Y:S01]  /*2870*/  VIADD R10, R5, 0x1f4 ;  /* 0x000001f4050a7836 */ /* 0x000fe20000000000 */
[----:B------:R-:W-:Y:S01]  /*2880*/  ISETP.GE.AND P0, PT, R13, RZ, PT ;  /* 0x000000ff0d00720c */ /* 0x000fe20003f06270 */
[----:B------:R-:W-:Y:S01]  /*2890*/  IMAD.MOV.U32 R13, RZ, RZ, R7 ;  /* 0x000000ffff0d7224 */ /* 0x000fe200078e0007 */
[----:B------:R-:W-:-:S02]  /*28a0*/  ISETP.GT.U32.AND P3, PT, R4, R23, PT ;  /* 0x000000170400720c */ /* 0x000fc40003f64070 */
[----:B------:R-:W-:Y:S01]  /*28b0*/  ISETP.GT.U32.AND P6, PT, R4, R19, PT ;  /* 0x000000130400720c */ /* 0x000fe20003fc4070 */
[----:B------:R-:W-:Y:S01]  /*28c0*/  IMAD.HI.U32 R7, R6, R13, RZ ;  /* 0x0000000d06077227 */ /* 0x000fe200078e00ff */
[----:B------:R-:W-:-:S03]  /*28d0*/  IABS R15, R10 ;  /* 0x0000000a000f7213 */ /* 0x000fc60000000000 */
[--C-:B------:R-:W-:Y:S02]  /*28e0*/  @!P5 IMAD.IADD R21, R21, 0x1, -R4.reuse ;  /* 0x000000011515d824 */ /* 0x100fe400078e0a04 */
[----:B------:R-:W-:Y:S02]  /*28f0*/  @!P2 IMAD.IADD R17, R17, 0x1, -R4 ;  /* 0x000000011111a824 */ /* 0x000fe400078e0a04 */
[----:B------:R-:W-:Y:S01]  /*2900*/  IMAD.MOV R8, RZ, RZ, -R7 ;  /* 0x000000ffff087224 */ /* 0x000fe200078e0a07 */
[----:B------:R-:W-:Y:S01]  /*2910*/  ISETP.GT.U32.AND P5, PT, R4, R21, PT ;  /* 0x000000150400720c */ /* 0x000fe20003fa4070 */
[----:B------:R-:W-:Y:S01]  /*2920*/  IMAD.HI.U32 R7, R6, R15, RZ ;  /* 0x0000000f06077227 */ /* 0x000fe200078e00ff */
[----:B------:R-:W-:-:S03]  /*2930*/  ISETP.GT.U32.AND P2, PT, R4, R17, PT ;  /* 0x000000110400720c */ /* 0x000fc60003f44070 */
[--C-:B------:R-:W-:Y:S01]  /*2940*/  @!P3 IMAD.IADD R23, R23, 0x1, -R4.reuse ;  /* 0x000000011717b824 */ /* 0x100fe200078e0a04 */
[----:B------:R-:W-:Y:S01]  /*2950*/  ISETP.GE.AND P3, PT, R11, RZ, PT ;  /* 0x000000ff0b00720c */ /* 0x000fe20003f66270 */
[----:B------:R-:W-:Y:S01]  /*2960*/  IMAD.MOV R7, RZ, RZ, -R7 ;  /* 0x000000ffff077224 */ /* 0x000fe200078e0a07 */
[----:B------:R-:W-:Y:S01]  /*2970*/  IABS R11, R16 ;  /* 0x00000010000b7213 */ /* 0x000fe20000000000 */
[--C-:B------:R-:W-:Y:S01]  /*2980*/  @!P6 IMAD.IADD R19, R19, 0x1, -R4.reuse ;  /* 0x000000011313e824 */ /* 0x100fe200078e0a04 */
[C---:B------:R-:W-:Y:S01]  /*2990*/  ISETP.GT.U32.AND P6, PT, R4.reuse, R23, PT ;  /* 0x000000170400720c */ /* 0x040fe20003fc4070 */
[C---:B------:R-:W-:Y:S02]  /*29a0*/  IMAD R15, R4.reuse, R7, R15 ;  /* 0x00000007040f7224 */ /* 0x040fe400078e020f */
[--C-:B------:R-:W-:Y:S02]  /*29b0*/  @!P5 IMAD.IADD R21, R21, 0x1, -R4.reuse ;  /* 0x000000011515d824 */ /* 0x100fe400078e0a04 */
[----:B------:R-:W-:Y:S01]  /*29c0*/  @!P2 IMAD.IADD R17, R17, 0x1, -R4 ;  /* 0x000000011111a824 */ /* 0x000fe200078e0a04 */
[C---:B------:R-:W-:Y:S01]  /*29d0*/  ISETP.GT.U32.AND P5, PT, R4.reuse, R15, PT ;  /* 0x0000000f0400720c */ /* 0x040fe20003fa4070 */
[----:B------:R-:W-:Y:S01]  /*29e0*/  IMAD R13, R4, R8, R13 ;  /* 0x00000008040d7224 */ /* 0x000fe200078e020d */
[----:B------:R-:W-:Y:S01]  /*29f0*/  ISETP.GE.AND P2, PT, R14, RZ, PT ;  /* 0x000000ff0e00720c */ /* 0x000fe20003f46270 */
[----:B------:R-:W-:-:S02]  /*2a00*/  VIADD R14, R5, 0x1ee ;  /* 0x000001ee050e7836 */ /* 0x000fc40000000000 */
[----:B------:R-:W-:-:S03]  /*2a10*/  IMAD.HI.U32 R7, R6, R11, RZ ;  /* 0x0000000b06077227 */ /* 0x000fc600078e00ff */
[----:B------:R-:W-:Y:S01]  /*2a20*/  IABS R22, R14 ;  /* 0x0000000e00167213 */ /* 0x000fe20000000000 */
[----:B------:R-:W-:Y:S01]  /*2a30*/  @!P6 IMAD.IADD R23, R23, 0x1, -R4 ;  /* 0x000000011717e824 */ /* 0x000fe200078e0a04 */
[----:B------:R-:W-:Y:S01]  /*2a40*/  ISETP.GT.U32.AND P6, PT, R4, R13, PT ;  /* 0x0000000d0400720c */ /* 0x000fe20003fc4070 */
[----:B------:R-:W-:-:S04]  /*2a50*/  IMAD.HI.U32 R8, R6, R9, RZ ;  /* 0x0000000906087227 */ /* 0x000fc800078e00ff */
[----:B------:R-:W-:Y:S02]  /*2a60*/  @!P5 IMAD.IADD R15, R15, 0x1, -R4 ;  /* 0x000000010f0fd824 */ /* 0x000fe400078e0a04 */
[----:B------:R-:W-:Y:S02]  /*2a70*/  IMAD.MOV R18, RZ, RZ, -R7 ;  /* 0x000000ffff127224 */ /* 0x000fe400078e0a07 */
[----:B------:R-:W-:Y:S01]  /*2a80*/  IMAD.MOV.U32 R7, RZ, RZ, R22 ;  /* 0x000000ffff077224 */ /* 0x000fe200078e0016 */
[C---:B------:R-:W-:Y:S01]  /*2a90*/  ISETP.GT.U32.AND P5, PT, R4.reuse, R15, PT ;  /* 0x0000000f0400720c */ /* 0x040fe20003fa4070 */
[----:B------:R-:W-:Y:S02]  /*2aa0*/  IMAD.MOV R20, RZ, RZ, -R8 ;  /* 0x000000ffff147224 */ /* 0x000fe400078e0a08 */
[----:B------:R-:W-:Y:S02]  /*2ab0*/  IMAD R11, R4, R18, R11 ;  /* 0x00000012040b7224 */ /* 0x000fe400078e020b */
[----:B------:R-:W-:-:S04]  /*2ac0*/  IMAD.HI.U32 R18, R6, R7, RZ ;  /* 0x0000000706127227 */ /* 0x000fc800078e00ff */
[----:B------:R-:W-:Y:S02]  /*2ad0*/  IMAD R9, R4, R20, R9 ;  /* 0x0000001404097224 */ /* 0x000fe400078e0209 */
[----:B--2---:R-:W-:Y:S02]  /*2ae0*/  IMAD.MOV.U32 R0, RZ, RZ, R21 ;  /* 0x000000ffff007224 */ /* 0x004fe400078e0015 */
[----:B------:R-:W-:Y:S02]  /*2af0*/  IMAD.MOV.U32 R24, RZ, RZ, R23 ;  /* 0x000000ffff187224 */ /* 0x000fe400078e0017 */
[----:B------:R-:W-:Y:S01]  /*2b00*/  @!P6 IMAD.IADD R13, R13, 0x1, -R4 ;  /* 0x000000010d0de824 */ /* 0x000fe200078e0a04 */
[----:B------:R-:W-:Y:S01]  /*2b10*/  ISETP.GE.AND P6, PT, R10, RZ, PT ;  /* 0x000000ff0a00720c */ /* 0x000fe20003fc6270 */
[----:B------:R-:W-:Y:S02]  /*2b20*/  IMAD.MOV.U32 R25, RZ, RZ, R19 ;  /* 0x000000ffff197224 */ /* 0x000fe400078e0013 */
[----:B------:R-:W-:-:S02]  /*2b30*/  IMAD.MOV R18, RZ, RZ, -R18 ;  /* 0x000000ffff127224 */ /* 0x000fc400078e0a12 */
[----:B------:R-:W-:Y:S01]  /*2b40*/  @!P3 IMAD.MOV R0, RZ, RZ, -R0 ;  /* 0x000000ffff00b224 */ /* 0x000fe200078e0a00 */
[C---:B------:R-:W-:Y:S01]  /*2b50*/  ISETP.GT.U32.AND P3, PT, R4.reuse, R9, PT ;  /* 0x000000090400720c */ /* 0x040fe20003f64070 */
[----:B------:R-:W-:Y:S01]  /*2b60*/  @!P0 IMAD.MOV R24, RZ, RZ, -R24 ;  /* 0x000000ffff188224 */ /* 0x000fe200078e0a18 */
[C---:B------:R-:W-:Y:S01]  /*2b70*/  ISETP.GT.U32.AND P0, PT, R4.reuse, R11, PT ;  /* 0x0000000b0400720c */ /* 0x040fe20003f04070 */
[----:B------:R-:W-:Y:S01]  /*2b80*/  @!P4 IMAD.MOV R25, RZ, RZ, -R25 ;  /* 0x000000ffff19c224 */ /* 0x000fe200078e0a19 */
[C---:B------:R-:W-:Y:S01]  /*2b90*/  ISETP.GT.U32.AND P4, PT, R4.reuse, R13, PT ;  /* 0x0000000d0400720c */ /* 0x040fe20003f84070 */
[C---:B------:R-:W-:Y:S02]  /*2ba0*/  IMAD R7, R4.reuse, R18, R7 ;  /* 0x0000001204077224 */ /* 0x040fe400078e0207 */
[----:B------:R-:W-:Y:S01]  /*2bb0*/  IMAD.MOV.U32 R3, RZ, RZ, R17 ;  /* 0x000000ffff037224 */ /* 0x000fe200078e0011 */
[----:B------:R-:W-:Y:S01]  /*2bc0*/  STL [R1+0x64], R25 ;  /* 0x0000641901007387 */ /* 0x000fe20000100800 */
[--C-:B------:R-:W-:Y:S01]  /*2bd0*/  @!P5 IMAD.IADD R15, R15, 0x1, -R4.reuse ;  /* 0x000000010f0fd824 */ /* 0x100fe200078e0a04 */
[----:B------:R-:W-:Y:S01]  /*2be0*/  ISETP.GT.U32.AND P5, PT, R4, R7, PT ;  /* 0x000000070400720c */ /* 0x000fe20003fa4070 */
[C---:B------:R-:W-:Y:S01]  /*2bf0*/  VIADD R8, R5.reuse, 0x1ec ;  /* 0x000001ec05087836 */ /* 0x040fe20000000000 */
[----:B------:R-:W-:Y:S01]  /*2c00*/  STL [R1+0x68], R24 ;  /* 0x0000681801007387 */ /* 0x000fe20000100800 */
[----:B------:R-:W-:Y:S01]  /*2c10*/  @!P1 IMAD.MOV R3, RZ, RZ, -R3 ;  /* 0x000000ffff039224 */ /* 0x000fe200078e0a03 */
[----:B------:R-:W-:Y:S01]  /*2c20*/  ISETP.GE.AND P1, PT, R16, RZ, PT ;  /* 0x000000ff1000720c */ /* 0x000fe20003f26270 */
[----:B------:R-:W-:Y:S01]  /*2c30*/  VIADD R16, R5, 0x1ea ;  /* 0x000001ea05107836 */ /* 0x000fe20000000000 */
[----:B------:R-:W-:Y:S01]  /*2c40*/  IABS R10, R8 ;  /* 0x00000008000a7213 */ /* 0x000fe20000000000 */
[--C-:B------:R-:W-:Y:S01]  /*2c50*/  @!P3 IMAD.IADD R9, R9, 0x1, -R4.reuse ;  /* 0x000000010909b824 */ /* 0x100fe200078e0a04 */
[----:B------:R-:W-:Y:S01]  /*2c60*/  STL [R1+0x6c], R3 ;  /* 0x00006c0301007387 */ /* 0x000fe20000100800 */
[--C-:B------:R-:W-:Y:S01]  /*2c70*/  @!P0 IMAD.IADD R11, R11, 0x1, -R4.reuse ;  /* 0x000000010b0b8824 */ /* 0x100fe200078e0a04 */
[----:B------:R-:W-:Y:S01]  /*2c80*/  ISETP.GE.AND P0, PT, R14, RZ, PT ;  /* 0x000000ff0e00720c */ /* 0x000fe20003f06270 */
[----:B------:R-:W-:Y:S01]  /*2c90*/  @!P4 IMAD.IADD R13, R13, 0x1, -R4 ;  /* 0x000000010d0dc824 */ /* 0x000fe200078e0a04 */
[----:B------:R-:W-:Y:S01]  /*2ca0*/  IABS R14, R16 ;  /* 0x00000010000e7213 */ /* 0x000fe20000000000 */
[----:B------:R-:W-:Y:S01]  /*2cb0*/  IMAD.HI.U32 R17, R6, R10, RZ ;  /* 0x0000000a06117227 */ /* 0x000fe200078e00ff */
[----:B------:R0:W-:Y:S01]  /*2cc0*/  STL [R1+0x7c], R0 ;  /* 0x00007c0001007387 */ /* 0x0001e20000100800 */
[----:B------:R-:W-:-:S02]  /*2cd0*/  ISETP.GT.U32.AND P3, PT, R4, R9, PT ;  /* 0x000000090400720c */ /* 0x000fc40003f64070 */
[----:B------:R-:W-:Y:S01]  /*2ce0*/  @!P5 IMAD.IADD R7, R7, 0x1, -R4 ;  /* 0x000000010707d824 */ /* 0x000fe200078e0a04 */
[----:B------:R-:W-:Y:S01]  /*2cf0*/  ISETP.GE.AND P4, PT, R12, RZ, PT ;  /* 0x000000ff0c00720c */ /* 0x000fe20003f86270 */
[----:B------:R-:W-:-:S03]  /*2d00*/  VIADD R12, R5, 0x1e8 ;  /* 0x000001e8050c7836 */ /* 0x000fc60000000000 */
[C---:B------:R-:W-:Y:S01]  /*2d10*/  ISETP.GT.U32.AND P5, PT, R4.reuse, R7, PT ;  /* 0x000000070400720c */ /* 0x040fe20003fa4070 */
[----:B0-----:R-:W-:Y:S02]  /*2d20*/  IMAD.MOV.U32 R0, RZ, RZ, R13 ;  /* 0x000000ffff007224 */ /* 0x001fe400078e000d */
[----:B------:R-:W-:Y:S02]  /*2d30*/  IMAD.MOV R13, RZ, RZ, -R17 ;  /* 0x000000ffff0d7224 */ /* 0x000fe400078e0a11 */
[----:B------:R-:W-:Y:S02]  /*2d40*/  IMAD.MOV.U32 R17, RZ, RZ, R14 ;  /* 0x000000ffff117224 */ /* 0x000fe400078e000e */
[C---:B------:R-:W-:Y:S02]  /*2d50*/  IMAD R13, R4.reuse, R13, R10 ;  /* 0x0000000d040d7224 */ /* 0x040fe400078e020a */
[----:B------:R-:W-:Y:S01]  /*2d60*/  @!P2 IMAD.MOV R0, RZ, RZ, -R0 ;  /* 0x000000ffff00a224 */ /* 0x000fe200078e0a00 */
[----:B------:R-:W-:Y:S01]  /*2d70*/  ISETP.GT.U32.AND P2, PT, R4, R11, PT ;  /* 0x0000000b0400720c */ /* 0x000fe20003f44070 */
[----:B------:R-:W-:-:S03]  /*2d80*/  IMAD.HI.U32 R10, R6, R17, RZ ;  /* 0x00000011060a7227 */ /* 0x000fc600078e00ff */
[----:B------:R0:W-:Y:S01]  /*2d90*/  STL [R1+0x84], R0 ;  /* 0x0000840001007387 */ /* 0x0001e20000100800 */
[----:B------:R-:W-:Y:S02]  /*2da0*/  IMAD.MOV R10, RZ, RZ, -R10 ;  /* 0x000000ffff0a7224 */ /* 0x000fe400078e0a0a */
[--C-:B------:R-:W-:Y:S01]  /*2db0*/  @!P3 IMAD.IADD R9, R9, 0x1, -R4.reuse ;  /* 0x000000010909b824 */ /* 0x100fe200078e0a04 */
[----:B------:R-:W-:Y:S01]  /*2dc0*/  ISETP.GE.AND P3, PT, R16, RZ, PT ;  /* 0x000000ff1000720c */ /* 0x000fe20003f66270 */
[C---:B------:R-:W-:Y:S02]  /*2dd0*/  IMAD R16, R4.reuse, R10, R17 ;  /* 0x0000000a04107224 */ /* 0x040fe400078e0211 */
[--C-:B------:R-:W-:Y:S02]  /*2de0*/  @!P5 IMAD.IADD R7, R7, 0x1, -R4.reuse ;  /* 0x000000010707d824 */ /* 0x100fe400078e0a04 */
[----:B------:R-:W-:Y:S01]  /*2df0*/  @!P2 IMAD.IADD R11, R11, 0x1, -R4 ;  /* 0x000000010b0ba824 */ /* 0x000fe200078e0a04 */
[C---:B------:R-:W-:Y:S01]  /*2e00*/  ISETP.GT.U32.AND P5, PT, R4.reuse, R16, PT ;  /* 0x000000100400720c */ /* 0x040fe20003fa4070 */
[----:B0-----:R-:W-:Y:S01]  /*2e10*/  IMAD.MOV.U32 R0, RZ, RZ, R15 ;  /* 0x000000ffff007224 */ /* 0x001fe200078e000f */
[----:B------:R-:W-:Y:S01]  /*2e20*/  ISETP.GT.U32.AND P2, PT, R4, R13, PT ;  /* 0x0000000d0400720c */ /* 0x000fe20003f44070 */
[C---:B------:R-:W-:Y:S01]  /*2e30*/  VIADD R10, R5.reuse, 0x1e4 ;  /* 0x000001e4050a7836 */ /* 0x040fe20000000000 */
[----:B------:R-:W-:Y:S01]  /*2e40*/  IABS R15, R12 ;  /* 0x0000000c000f7213 */ /* 0x000fe20000000000 */
[----:B------:R-:W-:Y:S01]  /*2e50*/  @!P6 IMAD.MOV R0, RZ, RZ, -R0 ;  /* 0x000000ffff00e224 */ /* 0x000fe200078e0a00 */
[----:B------:R-:W-:Y:S01]  /*2e60*/  ISETP.GE.AND P6, PT, R8, RZ, PT ;  /* 0x000000ff0800720c */ /* 0x000fe20003fc6270 */
[----:B------:R-:W-:Y:S01]  /*2e70*/  VIADD R8, R5, 0x1e6 ;  /* 0x000001e605087836 */ /* 0x000fe20000000000 */
[----:B------:R-:W-:Y:S01]  /*2e80*/  IABS R14, R10 ;  /* 0x0000000a000e7213 */ /* 0x000fe20000000000 */
[----:B------:R-:W-:Y:S01]  /*2e90*/  IMAD.HI.U32 R18, R6, R15, RZ ;  /* 0x0000000f06127227 */ /* 0x000fe200078e00ff */
[----:B------:R0:W-:Y:S02]  /*2ea0*/  STL [R1+0x8c], R0 ;  /* 0x00008c0001007387 */ /* 0x0001e40000100800 */
[----:B------:R-:W-:Y:S01]  /*2eb0*/  IABS R17, R8 ;  /* 0x0000000800117213 */ /* 0x000fe20000000000 */
[----:B------:R-:W-:-:S02]  /*2ec0*/  IMAD.MOV R18, RZ, RZ, -R18 ;  /* 0x000000ffff127224 */ /* 0x000fc400078e0a12 */
[--C-:B------:R-:W-:Y:S02]  /*2ed0*/  @!P5 IMAD.IADD R16, R16, 0x1, -R4.reuse ;  /* 0x000000011010d824 */ /* 0x100fe400078e0a04 */
[----:B------:R-:W-:Y:S01]  /*2ee0*/  @!P2 IMAD.IADD R13, R13, 0x1, -R4 ;  /* 0x000000010d0da824 */ /* 0x000fe200078e0a04 */
[----:B------:R-:W-:Y:S01]  /*2ef0*/  ISETP.GE.AND P2, PT, R12, RZ, PT ;  /* 0x000000ff0c00720c */ /* 0x000fe20003f46270 */
[C---:B------:R-:W-:Y:S01]  /*2f00*/  IMAD R15, R4.reuse, R18, R15 ;  /* 0x00000012040f7224 */ /* 0x040fe200078e020f */
[C---:B------:R-:W-:Y:S01]  /*2f10*/  ISETP.GT.U32.AND P5, PT, R4.reuse, R16, PT ;  /* 0x000000100400720c */ /* 0x040fe20003fa4070 */
[----:B0-----:R-:W-:Y:S02]  /*2f20*/  IMAD.MOV.U32 R0, RZ, RZ, R11 ;  /* 0x000000ffff007224 */ /* 0x001fe400078e000b */
[----:B------:R-:W-:Y:S02]  /*2f30*/  IMAD.MOV.U32 R3, RZ, RZ, R9 ;  /* 0x000000ffff037224 */ /* 0x000fe400078e0009 */
[----:B------:R-:W-:Y:S01]  /*2f40*/  @!P1 IMAD.MOV R0, RZ, RZ, -R0 ;  /* 0x000000ffff009224 */ /* 0x000fe200078e0a00 */
[----:B------:R-:W-:Y:S01]  /*2f50*/  ISETP.GT.U32.AND P1, PT, R4, R13, PT ;  /* 0x0000000d0400720c */ /* 0x000fe20003f24070 */
[----:B------:R-:W-:-:S03]  /*2f60*/  IMAD.HI.U32 R12, R6, R17, RZ ;  /* 0x00000011060c7227 */ /* 0x000fc600078e00ff */
[----:B------:R0:W-:Y:S01]  /*2f70*/  STL [R1+0x94], R0 ;  /* 0x0000940001007387 */ /* 0x0001e20000100800 */
[----:B------:R-:W-:Y:S01]  /*2f80*/  @!P4 IMAD.MOV R3, RZ, RZ, -R3 ;  /* 0x000000ffff03c224 */ /* 0x000fe200078e0a03 */
[----:B------:R-:W-:Y:S01]  /*2f90*/  ISETP.GT.U32.AND P4, PT, R4, R15, PT ;  /* 0x0000000f0400720c */ /* 0x000fe20003f84070 */
[----:B------:R-:W-:Y:S02]  /*2fa0*/  IMAD.MOV.U32 R11, RZ, RZ, R14 ;  /* 0x000000ffff0b7224 */ /* 0x000fe400078e000e */
[----:B------:R-:W-:Y:S01]  /*2fb0*/  @!P5 IMAD.IADD R16, R16, 0x1, -R4 ;  /* 0x000000011010d824 */ /* 0x000fe200078e0a04 */
[----:B------:R1:W-:Y:S01]  /*2fc0*/  STL [R1+0x9c], R3 ;  /* 0x00009c0301007387 */ /* 0x0003e20000100800 */
[----:B------:R-:W-:-:S04]  /*2fd0*/  IMAD.HI.U32 R9, R6, R11, RZ ;  /* 0x0000000b06097227 */ /* 0x000fc800078e00ff */
[----:B0-----:R-:W-:Y:S02]  /*2fe0*/  IMAD.MOV.U32 R0, RZ, RZ, R7 ;  /* 0x000000ffff007224 */ /* 0x001fe400078e0007 */
[----:B------:R-:W-:Y:S02]  /*2ff0*/  IMAD.MOV R7, RZ, RZ, -R12 ;  /* 0x000000ffff077224 */ /* 0x000fe400078e0a0c */
[----:B------:R-:W-:Y:S02]  /*3000*/  IMAD.MOV R9, RZ, RZ, -R9 ;  /* 0x000000ffff097224 */ /* 0x000fe400078e0a09 */
[----:B------:R-:W-:Y:S02]  /*3010*/  IMAD R7, R4, R7, R17 ;  /* 0x0000000704077224 */ /* 0x000fe400078e0211 */
[--C-:B------:R-:W-:Y:S01]  /*3020*/  @!P1 IMAD.IADD R13, R13, 0x1, -R4.reuse ;  /* 0x000000010d0d9824 */ /* 0x100fe200078e0a04 */
[----:B------:R-:W-:Y:S01]  /*3030*/  ISETP.GE.AND P1, PT, R10, RZ, PT ;  /* 0x000000ff0a00720c */ /* 0x000fe20003f26270 */
[----:B------:R-:W-:Y:S01]  /*3040*/  @!P4 IMAD.IADD R15, R15, 0x1, -R4 ;  /* 0x000000010f0fc824 */ /* 0x000fe200078e0a04 */
[C---:B------:R-:W-:Y:S01]  /*3050*/  ISETP.GT.U32.AND P5, PT, R4.reuse, R7, PT ;  /* 0x000000070400720c */ /* 0x040fe20003fa4070 */
[----:B------:R-:W-:-:S02]  /*3060*/  IMAD R11, R4, R9, R11 ;  /* 0x00000009040b7224 */ /* 0x000fc400078e020b */
[----:B-1----:R-:W-:Y:S01]  /*3070*/  IMAD.MOV.U32 R3, RZ, RZ, R13 ;  /* 0x000000ffff037224 */ /* 0x002fe200078e000d */
[----:B------:R-:W-:Y:S01]  /*3080*/  ISETP.GT.U32.AND P4, PT, R4, R15, PT ;  /* 0x0000000f0400720c */ /* 0x000fe20003f84070 */
[----:B------:R-:W-:Y:S01]  /*3090*/  @!P0 IMAD.MOV R0, RZ, RZ, -R0 ;  /* 0x000000ffff008224 */ /* 0x000fe200078e0a00 */
[----:B------:R-:W-:Y:S01]  /*30a0*/  ISETP.GE.AND P0, PT, R8, RZ, PT ;  /* 0x000000ff0800720c */ /* 0x000fe20003f06270 */
[----:B------:R-:W-:Y:S01]  /*30b0*/  @!P6 IMAD.MOV R3, RZ, RZ, -R3 ;  /* 0x000000ffff03e224 */ /* 0x000fe200078e0a03 */
[C---:B------:R-:W-:Y:S01]  /*30c0*/  ISETP.GT.U32.AND P6, PT, R4.reuse, R11, PT ;  /* 0x0000000b0400720c */ /* 0x040fe20003fc4070 */
[C---:B------:R-:W-:Y:S01]  /*30d0*/  VIADD R9, R5.reuse, 0x1e0 ;  /* 0x000001e005097836 */ /* 0x040fe20000000000 */
[----:B------:R0:W-:Y:S01]  /*30e0*/  STL [R1+0xb0], R0 ;  /* 0x0000b00001007387 */ /* 0x0001e20000100800 */
[----:B------:R-:W-:Y:S02]  /*30f0*/  VIADD R12, R5, 0x1e2 ;  /* 0x000001e2050c7836 */ /* 0x000fe40000000000 */
[--C-:B------:R-:W-:Y:S01]  /*3100*/  @!P5 IMAD.IADD R7, R7, 0x1, -R4.reuse ;  /* 0x000000010707d824 */ /* 0x100fe200078e0a04 */
[----:B------:R-:W-:Y:S01]  /*3110*/  IABS R14, R9 ;  /* 0x00000009000e7213 */ /* 0x000fe20000000000 */
[----:B------:R-:W-:Y:S01]  /*3120*/  STL [R1+0x3d4], R3 ;  /* 0x0003d40301007387 */ /* 0x000fe20000100800 */
[----:B------:R-:W-:Y:S01]  /*3130*/  IABS R10, R12 ;  /* 0x0000000c000a7213 */ /* 0x000fe20000000000 */
[----:B------:R-:W-:Y:S01]  /*3140*/  @!P4 IMAD.IADD R15, R15, 0x1, -R4 ;  /* 0x000000010f0fc824 */ /* 0x000fe200078e0a04 */
[----:B------:R-:W-:Y:S01]  /*3150*/  ISETP.GT.U32.AND P5, PT, R4, R7, PT ;  /* 0x000000070400720c */ /* 0x000fe20003fa4070 */
[----:B------:R-:W-:Y:S01]  /*3160*/  VIADD R8, R5, 0x1de ;  /* 0x000001de05087836 */ /* 0x000fe20000000000 */
[----:B------:R-:W-:Y:S01]  /*3170*/  ISETP.GE.AND P4, PT, R9, RZ, PT ;  /* 0x000000ff0900720c */ /* 0x000fe20003f86270 */
[----:B0-----:R-:W-:-:S02]  /*3180*/  IMAD.MOV.U32 R0, RZ, RZ, R16 ;  /* 0x000000ffff007224 */ /* 0x001fc400078e0010 */
[----:B------:R-:W-:Y:S01]  /*3190*/  @!P6 IMAD.IADD R11, R11, 0x1, -R4 ;  /* 0x000000010b0be824 */ /* 0x000fe200078e0a04 */
[----:B------:R-:W-:Y:S01]  /*31a0*/  IABS R13, R8 ;  /* 0x00000008000d7213 */ /* 0x000fe20000000000 */
[----:B------:R-:W-:Y:S01]  /*31b0*/  @!P3 IMAD.MOV R0, RZ, RZ, -R0 ;  /* 0x000000ffff00b224 */ /* 0x000fe200078e0a00 */
[----:B------:R-:W-:Y:S01]  /*31c0*/  ISETP.GE.AND P3, PT, R12, RZ, PT ;  /* 0x000000ff0c00720c */ /* 0x000fe20003f66270 */
[----:B------:R-:W-:Y:S01]  /*31d0*/  IMAD.MOV.U32 R12, RZ, RZ, R14 ;  /* 0x000000ffff0c7224 */ /* 0x000fe200078e000e */
[----:B------:R-:W-:Y:S01]  /*31e0*/  ISETP.GT.U32.AND P6, PT, R4, R11, PT ;  /* 0x0000000b0400720c */ /* 0x000fe20003fc4070 */
[C---:B------:R-:W-:Y:S01]  /*31f0*/  IMAD.HI.U32 R16, R6.reuse, R10, RZ ;  /* 0x0000000a06107227 */ /* 0x040fe200078e00ff */
[----:B------:R0:W-:Y:S03]  /*3200*/  STL [R1+0x3d8], R0 ;  /* 0x0003d80001007387 */ /* 0x0001e60000100800 */
[----:B------:R-:W-:-:S04]  /*3210*/  IMAD.HI.U32 R9, R6, R12, RZ ;  /* 0x0000000c06097227 */ /* 0x000fc800078e00ff */
[----:B------:R-:W-:Y:S02]  /*3220*/  IMAD.MOV R16, RZ, RZ, -R16 ;  /* 0x000000ffff107224 */ /* 0x000fe400078e0a10 */
[----:B------:R-:W-:Y:S02]  /*3230*/  IMAD.MOV R9, RZ, RZ, -R9 ;  /* 0x000000ffff097224 */ /* 0x000fe400078e0a09 */
[----:B0-----:R-:W-:Y:S02]  /*3240*/  IMAD.MOV.U32 R0, RZ, RZ, R15 ;  /* 0x000000ffff007224 */ /* 0x001fe400078e000f */
[----:B------:R-:W-:Y:S02]  /*3250*/  @!P5 IMAD.IADD R7, R7, 0x1, -R4 ;  /* 0x000000010707d824 */ /* 0x000fe400078e0a04 */
[----:B------:R-:W-:Y:S01]  /*3260*/  @!P2 IMAD.MOV R0, RZ, RZ, -R0 ;  /* 0x000000ffff00a224 */ /* 0x000fe200078e0a00 */
[----:B------:R-:W-:Y:S01]  /*3270*/  ISETP.GE.AND P2, PT, R8, RZ, PT ;  /* 0x000000ff0800720c */ /* 0x000fe20003f46270 */
[----:B------:R-:W-:-:S02]  /*3280*/  IMAD R10, R4, R16, R10 ;  /* 0x00000010040a7224 */ /* 0x000fc400078e020a */
[----:B------:R-:W-:Y:S01]  /*3290*/  IMAD R12, R4, R9, R12 ;  /* 0x00000009040c7224 */ /* 0x000fe200078e020c */
[----:B------:R0:W-:Y:S01]  /*32a0*/  STL [R1+0x3e0], R0 ;  /* 0x0003e00001007387 */ /* 0x0001e20000100800 */
[----:B------:R-:W-:Y:S01]  /*32b0*/  IMAD.HI.U32 R14, R6, R13, RZ ;  /* 0x0000000d060e7227 */ /* 0x000fe200078e00ff */
[----:B------:R-:W-:-:S03]  /*32c0*/  ISETP.GT.U32.AND P5, PT, R4, R10, PT ;  /* 0x0000000a0400720c */ /* 0x000fc60003fa4070 */
[----:B------:R-:W-:Y:S02]  /*32d0*/  IMAD.MOV R14, RZ, RZ, -R14 ;  /* 0x000000ffff0e7224 */ /* 0x000fe400078e0a0e */
[----:B------:R-:W-:Y:S02]  /*32e0*/  @!P6 IMAD.IADD R11, R11, 0x1, -R4 ;  /* 0x000000010b0be824 */ /* 0x000fe400078e0a04 */
[C---:B------:R-:W-:Y:S02]  /*32f0*/  IMAD R13, R4.reuse, R14, R13 ;  /* 0x0000000e040d7224 */ /* 0x040fe400078e020d */
[----:B0-----:R-:W-:Y:S02]  /*3300*/  IMAD.MOV.U32 R0, RZ, RZ, R7 ;  /* 0x000000ffff007224 */ /* 0x001fe400078e0007 */
[C---:B------:R-:W-:Y:S02]  /*3310*/  VIADD R18, R5.reuse, 0x1dc ;  /* 0x000001dc05127836 */ /* 0x040fe40000000000 */
[----:B------:R-:W-:Y:S01]  /*3320*/  @!P0 IMAD.MOV R0, RZ, RZ, -R0 ;  /* 0x000000ffff008224 */ /* 0x000fe200078e0a00 */
[----:B------:R-:W-:Y:S01]  /*3330*/  ISETP.GT.U32.AND P0, PT, R4, R12, PT ;  /* 0x0000000c0400720c */ /* 0x000fe20003f04070 */
[----:B------:R-:W-:Y:S01]  /*3340*/  @!P5 IMAD.IADD R10, R10, 0x1, -R4 ;  /* 0x000000010a0ad824 */ /* 0x000fe200078e0a04 */
[----:B------:R-:W-:Y:S01]  /*3350*/  ISETP.GE.AND P6, PT, R18, RZ, PT ;  /* 0x000000ff1200720c */ /* 0x000fe20003fc6270 */
[C---:B------:R-:W-:Y:S01]  /*3360*/  VIADD R15, R5.reuse, 0x1da ;  /* 0x000001da050f7836 */ /* 0x040fe20000000000 */
[----:B------:R0:W-:Y:S01]  /*3370*/  STL [R1+0x3e4], R0 ;  /* 0x0003e40001007387 */ /* 0x0001e20000100800 */
[----:B------:R-:W-:Y:S01]  /*3380*/  IABS R18, R18 ;  /* 0x0000001200127213 */ /* 0x000fe20000000000 */
[C---:B------:R-:W-:Y:S01]  /*3390*/  VIADD R9, R5.reuse, 0x1d8 ;  /* 0x000001d805097836 */ /* 0x040fe20000000000 */
[----:B------:R-:W-:Y:S01]  /*33a0*/  ISETP.GT.U32.AND P5, PT, R4, R10, PT ;  /* 0x0000000a0400720c */ /* 0x000fe20003fa4070 */
[----:B------:R-:W-:Y:S01]  /*33b0*/  VIADD R14, R5, 0x1d6 ;  /* 0x000001d6050e7836 */ /* 0x000fe20000000000 */
[----:B------:R-:W-:Y:S01]  /*33c0*/  IABS R16, R15 ;  /* 0x0000000f00107213 */ /* 0x000fe20000000000 */
[----:B------:R-:W-:Y:S01]  /*33d0*/  IMAD.HI.U32 R19, R6, R18, RZ ;  /* 0x0000001206137227 */ /* 0x000fe200078e00ff */
[----:B------:R-:W-:-:S02]  /*33e0*/  IABS R8, R9 ;  /* 0x0000000900087213 */ /* 0x000fc40000000000 */
[----:B------:R-:W-:Y:S01]  /*33f0*/  IABS R7, R14 ;  /* 0x0000000e00077213 */ /* 0x000fe20000000000 */
[----:B0-----:R-:W-:Y:S02]  /*3400*/  IMAD.MOV.U32 R0, RZ, RZ, R11 ;  /* 0x000000ffff007224 */ /* 0x001fe400078e000b */
[----:B------:R-:W-:Y:S02]  /*3410*/  @!P0 IMAD.IADD R12, R12, 0x1, -R4 ;  /* 0x000000010c0c8824 */ /* 0x000fe400078e0a04 */
[----:B------:R-:W-:Y:S01]  /*3420*/  @!P1 IMAD.MOV R0, RZ, RZ, -R0 ;  /* 0x000000ffff009224 */ /* 0x000fe200078e0a00 */
[C---:B------:R-:W-:Y:S01]  /*3430*/  ISETP.GT.U32.AND P1, PT, R4.reuse, R13, PT ;  /* 0x0000000d0400720c */ /* 0x040fe20003f24070 */
[----:B------:R-:W-:Y:S01]  /*3440*/  IMAD.MOV R19, RZ, RZ, -R19 ;  /* 0x000000ffff137224 */ /* 0x000fe200078e0a13 */
[----:B------:R-:W-:Y:S01]  /*3450*/  ISETP.GT.U32.AND P0, PT, R4, R12, PT ;  /* 0x0000000c0400720c */ /* 0x000fe20003f04070 */
[----:B------:R-:W-:Y:S01]  /*3460*/  IMAD.HI.U32 R17, R6, R16, RZ ;  /* 0x0000001006117227 */ /* 0x000fe200078e00ff */
[----:B------:R0:W-:Y:S03]  /*3470*/  STL [R1+0x3dc], R0 ;  /* 0x0003dc0001007387 */ /* 0x0001e60000100800 */
[----:B------:R-:W-:Y:S01]  /*3480*/  @!P5 IMAD.IADD R10, R10, 0x1, -R4 ;  /* 0x000000010a0ad824 */ /* 0x000fe200078e0a04 */
[----:B------:R-:W-:Y:S01]  /*3490*/  ISETP.GE.AND P5, PT, R15, RZ, PT ;  /* 0x000000ff0f00720c */ /* 0x000fe20003fa6270 */
[----:B------:R-:W-:-:S04]  /*34a0*/  IMAD.HI.U32 R11, R6, R8, RZ ;  /* 0x00000008060b7227 */ /* 0x000fc800078e00ff */
[----:B------:R-:W-:Y:S02]  /*34b0*/  @!P1 IMAD.IADD R13, R13, 0x1, -R4 ;  /* 0x000000010d0d9824 */ /* 0x000fe400078e0a04 */
[----:B------:R-:W-:Y:S02]  /*34c0*/  IMAD R15, R4, R19, R18 ;  /* 0x00000013040f7224 */ /* 0x000fe400078e0212 */
[----:B------:R-:W-:Y:S01]  /*34d0*/  @!P0 IMAD.IADD R12, R12, 0x1, -R4 ;  /* 0x000000010c0c8824 */ /* 0x000fe200078e0a04 */
[C---:B------:R-:W-:Y:S01]  /*34e0*/  ISETP.GT.U32.AND P1, PT, R4.reuse, R13, PT ;  /* 0x0000000d0400720c */ /* 0x040fe20003f24070 */
[----:B------:R-:W-:Y:S01]  /*34f0*/  IMAD.MOV R17, RZ, RZ, -R17 ;  /* 0x000000ffff117224 */ /* 0x000fe200078e0a11 */
[----:B------:R-:W-:Y:S01]  /*3500*/  ISETP.GT.U32.AND P0, PT, R4, R15, PT ;  /* 0x0000000f0400720c */ /* 0x000fe20003f04070 */
[----:B------:R-:W-:Y:S02]  /*3510*/  IMAD.MOV.U32 R3, RZ, RZ, R10 ;  /* 0x000000ffff037224 */ /* 0x000fe400078e000a */
[----:B------:R-:W-:-:S02]  /*3520*/  IMAD.MOV R11, RZ, RZ, -R11 ;  /* 0x000000ffff0b7224 */ /* 0x000fc400078e0a0b */
[----:B0-----:R-:W-:Y:S02]  /*3530*/  IMAD.MOV.U32 R0, RZ, RZ, R12 ;  /* 0x000000ffff007224 */ /* 0x001fe400078e000c */
[----:B------:R-:W-:Y:S02]  /*3540*/  IMAD R16, R4, R17, R16 ;  /* 0x0000001104107224 */ /* 0x000fe400078e0210 */
[----:B------:R-:W-:-:S04]  /*3550*/  IMAD.HI.U32 R17, R6, R7, RZ ;  /* 0x0000000706117227 */ /* 0x000fc800078e00ff */
[----:B------:R-:W-:Y:S01]  /*3560*/  @!P3 IMAD.MOV R3, RZ, RZ, -R3 ;  /* 0x000000ffff03b224 */ /* 0x000fe200078e0a03 */
[C---:B------:R-:W-:Y:S01]  /*3570*/  ISETP.GT.U32.AND P3, PT, R4.reuse, R16, PT ;  /* 0x000000100400720c */ /* 0x040fe20003f64070 */
[----:B------:R-:W-:Y:S01]  /*3580*/  @!P4 IMAD.MOV R0, RZ, RZ, -R0 ;  /* 0x000000ffff00c224 */ /* 0x000fe200078e0a00 */
[----:B------:R-:W-:Y:S01]  /*3590*/  ISETP.GE.AND P4, PT, R9, RZ, PT ;  /* 0x000000ff0900720c */ /* 0x000fe20003f86270 */
[C---:B------:R-:W-:Y:S01]  /*35a0*/  IMAD R8, R4.reuse, R11, R8 ;  /* 0x0000000b04087224 */ /* 0x040fe200078e0208 */
[----:B------:R-:W-:Y:S01]  /*35b0*/  STL [R1+0xb8], R3 ;  /* 0x0000b80301007387 */ /* 0x000fe20000100800 */
[----:B------:R-:W-:Y:S02]  /*35c0*/  IMAD.MOV R10, RZ, RZ, -R17 ;  /* 0x000000ffff0a7224 */ /* 0x000fe400078e0a11 */
[----:B------:R-:W-:Y:S01]  /*35d0*/  @!P1 IMAD.IADD R13, R13, 0x1, -R4 ;  /* 0x000000010d0d9824 */ /* 0x000fe200078e0a04 */
[----:B------:R0:W-:Y:S01]  /*35e0*/  STL [R1+0x3cc], R0 ;  /* 0x0003cc0001007387 */ /* 0x0001e20000100800 */
[C---:B------:R-:W-:Y:S01]  /*35f0*/  ISETP.GT.U32.AND P1, PT, R4.reuse, R8, PT ;  /* 0x000000080400720c */ /* 0x040fe20003f24070 */
[----:B------:R-:W-:-:S02]  /*3600*/  IMAD R7, R4, R10, R7 ;  /* 0x0000000a04077224 */ /* 0x000fc400078e0207 */
[--C-:B------:R-:W-:Y:S02]  /*3610*/  @!P0 IMAD.IADD R15, R15, 0x1, -R4.reuse ;  /* 0x000000010f0f8824 */ /* 0x100fe400078e0a04 */
[C---:B------:R-:W-:Y:S02]  /*3620*/  VIADD R9, R5.reuse, 0x1d4 ;  /* 0x000001d405097836 */ /* 0x040fe40000000000 */
[----:B------:R-:W-:Y:S01]  /*3630*/  VIADD R10, R5, 0x1d2 ;  /* 0x000001d2050a7836 */ /* 0x000fe20000000000 */
[----:B------:R-:W-:Y:S01]  /*3640*/  ISETP.GT.U32.AND P0, PT, R4, R15, PT ;  /* 0x0000000f0400720c */ /* 0x000fe20003f04070 */
[----:B0-----:R-:W-:Y:S01]  /*3650*/  IMAD.MOV.U32 R0, RZ, RZ, R13 ;  /* 0x000000ffff007224 */ /* 0x001fe200078e000d */
[----:B------:R-:W-:Y:S01]  /*3660*/  IABS R12, R9 ;  /* 0x00000009000c7213 */ /* 0x000fe20000000000 */
[----:B------:R-:W-:Y:S01]  /*3670*/  @!P3 IMAD.IADD R16, R16, 0x1, -R4 ;  /* 0x000000011010b824 */ /* 0x000fe200078e0a04 */
[----:B------:R-:W-:Y:S01]  /*3680*/  IABS R13, R10 ;  /* 0x0000000a000d7213 */ /* 0x000fe20000000000 */
[----:B------:R-:W-:Y:S01]  /*3690*/  @!P2 IMAD.MOV R0, RZ, RZ, -R0 ;  /* 0x000000ffff00a224 */ /* 0x000fe200078e0a00 */
[----:B------:R-:W-:Y:S01]  /*36a0*/  ISETP.GT.U32.AND P2, PT, R4, R7, PT ;  /* 0x000000070400720c */ /* 0x000fe20003f44070 */
[--C-:B------:R-:W-:Y:S01]  /*36b0*/  @!P1 IMAD.IADD R8, R8, 0x1, -R4.reuse ;  /* 0x0000000108089824 */ /* 0x100fe200078e0a04 */
[----:B------:R-:W-:Y:S01]  /*36c0*/  ISETP.GT.U32.AND P3, PT, R4, R16, PT ;  /* 0x000000100400720c */ /* 0x000fe20003f64070 */
[----:B------:R-:W-:Y:S01]  /*36d0*/  IMAD.HI.U32 R17, R6, R12, RZ ;  /* 0x0000000c06117227 */ /* 0x000fe200078e00ff */
[----:B------:R0:W-:Y:S02]  /*36e0*/  STL [R1+0x3d0], R0 ;  /* 0x0003d00001007387 */ /* 0x0001e40000100800 */
[----:B------:R-:W-:Y:S01]  /*36f0*/  ISETP.GT.U32.AND P1, PT, R4, R8, PT ;  /* 0x000000080400720c */ /* 0x000fe20003f24070 */
[----:B------:R-:W-:Y:S01]  /*3700*/  @!P0 IMAD.IADD R15, R15, 0x1, -R4 ;  /* 0x000000010f0f8824 */ /* 0x000fe200078e0a04 */
[----:B------:R-:W-:Y:S01]  /*3710*/  ISETP.GE.AND P0, PT, R14, RZ, PT ;  /* 0x000000ff0e00720c */ /* 0x000fe20003f06270 */
[----:B------:R-:W-:-:S02]  /*3720*/  IMAD.MOV R17, RZ, RZ, -R17 ;  /* 0x000000ffff117224 */ /* 0x000fc400078e0a11 */
[----:B------:R-:W-:-:S04]  /*3730*/  IMAD.HI.U32 R14, R6, R13, RZ ;  /* 0x0000000d060e7227 */ /* 0x000fc800078e00ff */
[----:B------:R-:W-:Y:S02]  /*3740*/  @!P2 IMAD.IADD R7, R7, 0x1, -R4 ;  /* 0x000000010707a824 */ /* 0x000fe400078e0a04 */
[----:B------:R-:W-:Y:S02]  /*3750*/  VIADD R11, R5, 0x1d0 ;  /* 0x000001d0050b7836 */ /* 0x000fe40000000000 */
[C---:B------:R-:W-:Y:S01]  /*3760*/  IMAD R12, R4.reuse, R17, R12 ;  /* 0x00000011040c7224 */ /* 0x040fe200078e020c */
[----:B------:R-:W-:Y:S01]  /*3770*/  ISETP.GT.U32.AND P2, PT, R4, R7, PT ;  /* 0x000000070400720c */ /* 0x000fe20003f44070 */
[----:B------:R-:W-:Y:S01]  /*3780*/  IMAD.MOV R14, RZ, RZ, -R14 ;  /* 0x000000ffff0e7224 */ /* 0x000fe200078e0a0e */
[----:B------:R-:W-:Y:S01]  /*3790*/  IABS R24, R11 ;  /* 0x0000000b00187213 */ /* 0x000fe20000000000 */
[--C-:B------:R-:W-:Y:S01]  /*37a0*/  @!P1 IMAD.IADD R8, R8, 0x1, -R4.reuse ;  /* 0x0000000108089824 */ /* 0x100fe200078e0a04 */
[----:B------:R-:W-:Y:S01]  /*37b0*/  ISETP.GE.AND P1, PT, R11, RZ, PT ;  /* 0x000000ff0b00720c */ /* 0x000fe20003f26270 */
[----:B------:R-:W-:Y:S01]  /*37c0*/  @!P3 IMAD.IADD R16, R16, 0x1, -R4 ;  /* 0x000000011010b824 */ /* 0x000fe200078e0a04 */
[C---:B------:R-:W-:Y:S01]  /*37d0*/  ISETP.GT.U32.AND P3, PT, R4.reuse, R12, PT ;  /* 0x0000000c0400720c */ /* 0x040fe20003f64070 */
[----:B------:R-:W-:-:S02]  /*37e0*/  IMAD R11, R4, R14, R13 ;  /* 0x0000000e040b7224 */ /* 0x000fc400078e020d */
[----:B------:R-:W-:Y:S02]  /*37f0*/  IMAD.MOV.U32 R3, RZ, RZ, R15 ;  /* 0x000000ffff037224 */ /* 0x000fe400078e000f */
[----:B0-----:R-:W-:Y:S02]  /*3800*/  IMAD.MOV.U32 R0, RZ, RZ, R16 ;  /* 0x000000ffff007224 */ /* 0x001fe400078e0010 */
[--C-:B------:R-:W-:Y:S01]  /*3810*/  @!P2 IMAD.IADD R7, R7, 0x1, -R4.reuse ;  /* 0x000000010707a824 */ /* 0x100fe200078e0a04 */
[----:B------:R-:W-:Y:S01]  /*3820*/  ISETP.GT.U32.AND P2, PT, R4, R11, PT ;  /* 0x0000000b0400720c */ /* 0x000fe20003f44070 */
[----:B------:R-:W-:Y:S01]  /*3830*/  @!P6 IMAD.MOV R3, RZ, RZ, -R3 ;  /* 0x000000ffff03e224 */ /* 0x000fe200078e0a03 */
[----:B------:R-:W-:Y:S01]  /*3840*/  ISETP.GE.AND P6, PT, R9, RZ, PT ;  /* 0x000000ff0900720c */ /* 0x000fe20003fc6270 */
[----:B------:R-:W-:Y:S02]  /*3850*/  VIADD R9, R5, 0x1ce ;  /* 0x000001ce05097836 */ /* 0x000fe40000000000 */
[----:B------:R-:W-:Y:S01]  /*3860*/  @!P3 IMAD.IADD R12, R12, 0x1, -R4 ;  /* 0x000000010c0cb824 */ /* 0x000fe200078e0a04 */
[----:B------:R0:W-:Y:S01]  /*3870*/  STL [R1+0xc0], R3 ;  /* 0x0000c00301007387 */ /* 0x0001e20000100800 */
[----:B------:R-:W-:Y:S01]  /*3880*/  @!P5 IMAD.MOV R0, RZ, RZ, -R0 ;  /* 0x000000ffff00d224 */ /* 0x000fe200078e0a00 */
[----:B------:R-:W-:Y:S01]  /*3890*/  IABS R23, R9 ;  /* 0x0000000900177213 */ /* 0x000fe20000000000 */
[----:B------:R-:W-:Y:S01]  /*38a0*/  IMAD.HI.U32 R15, R6, R24, RZ ;  /* 0x00000018060f7227 */ /* 0x000fe200078e00ff */
[----:B------:R-:W-:-:S02]  /*38b0*/  ISETP.GT.U32.AND P3, PT, R4, R12, PT ;  /* 0x0000000c0400720c */ /* 0x000fc40003f64070 */
[----:B------:R-:W-:Y:S01]  /*38c0*/  ISETP.GE.AND P5, PT, R10, RZ, PT ;  /* 0x000000ff0a00720c */ /* 0x000fe20003fa6270 */
[----:B------:R-:W-:Y:S01]  /*38d0*/  @!P2 IMAD.IADD R11, R11, 0x1, -R4 ;  /* 0x000000010b0ba824 */ /* 0x000fe200078e0a04 */
[----:B------:R1:W-:Y:S01]  /*38e0*/  STL [R1+0xc4], R0 ;  /* 0x0000c40001007387 */ /* 0x0003e20000100800 */
[----:B------:R-:W-:-:S03]  /*38f0*/  IMAD.HI.U32 R10, R6, R23, RZ ;  /* 0x00000017060a7227 */ /* 0x000fc600078e00ff */
[----:B------:R-:W-:Y:S01]  /*3900*/  ISETP.GT.U32.AND P2, PT, R4, R11, PT ;  /* 0x0000000b0400720c */ /* 0x000fe20003f44070 */
[----:B0-----:R-:W-:Y:S02]  /*3910*/  IMAD.MOV.U32 R3, RZ, RZ, R8 ;  /* 0x000000ffff037224 */ /* 0x001fe400078e0008 */
[----:B------:R-:W-:Y:S02]  /*3920*/  VIADD R8, R5, 0x1cc ;  /* 0x000001cc05087836 */ /* 0x000fe40000000000 */
[----:B------:R-:W-:Y:S02]  /*3930*/  IMAD.MOV R10, RZ, RZ, -R10 ;  /* 0x000000ffff0a7224 */ /* 0x000fe400078e0a0a */
[----:B-1----:R-:W-:Y:S01]  /*3940*/  IMAD.MOV.U32 R0, RZ, RZ, R7 ;  /* 0x000000ffff007224 */ /* 0x002fe200078e0007 */
[----:B------:R-:W-:Y:S01]  /*3950*/  IABS R22, R8 ;  /* 0x0000000800167213 */ /* 0x000fe20000000000 */
[----:B------:R-:W-:Y:S01]  /*3960*/  @!P4 IMAD.MOV R3, RZ, RZ, -R3 ;  /* 0x000000ffff03c224 */ /* 0x000fe200078e0a03 */
[----:B------:R-:W-:Y:S01]  /*3970*/  ISETP.GE.AND P4, PT, R9, RZ, PT ;  /* 0x000000ff0900720c */ /* 0x000fe20003f86270 */
[----:B------:R-:W-:-:S02]  /*3980*/  IMAD.MOV R15, RZ, RZ, -R15 ;  /* 0x000000ffff0f7224 */ /* 0x000fc400078e0a0f */
[----:B------:R-:W-:Y:S01]  /*3990*/  IMAD.HI.U32 R7, R6, R22, RZ ;  /* 0x0000001606077227 */ /* 0x000fe200078e00ff */
[----:B------:R0:W-:Y:S03]  /*39a0*/  STL [R1+0xc8], R3 ;  /* 0x0000c80301007387 */ /* 0x0001e60000100800 */
[----:B------:R-:W-:Y:S02]  /*39b0*/  @!P3 IMAD.IADD R12, R12, 0x1, -R4 ;  /* 0x000000010c0cb824 */ /* 0x000fe400078e0a04 */
[----:B------:R-:W-:Y:S02]  /*39c0*/  IMAD.MOV R7, RZ, RZ, -R7 ;  /* 0x000000ffff077224 */ /* 0x000fe400078e0a07 */
[C---:B------:R-:W-:Y:S02]  /*39d0*/  IMAD R23, R4.reuse, R10, R23 ;  /* 0x0000000a04177224 */ /* 0x040fe400078e0217 */
[----:B------:R-:W-:-:S02]  /*39e0*/  IMAD R24, R4, R15, R24 ;  /* 0x0000000f04187224 */ /* 0x000fc400078e0218 */
[C---:B------:R-:W-:Y:S02]  /*39f0*/  IMAD R22, R4.reuse, R7, R22 ;  /* 0x0000000704167224 */ /* 0x040fe400078e0216 */
[----:B------:R-:W-:Y:S01]  /*3a00*/  @!P2 IMAD.IADD R11, R11, 0x1, -R4 ;  /* 0x000000010b0ba824 */ /* 0x000fe200078e0a04 */
[C---:B------:R-:W-:Y:S01]  /*3a10*/  ISETP.GT.U32.AND P2, PT, R4.reuse, R23, PT ;  /* 0x000000170400720c */ /* 0x040fe20003f44070 */
[----:B0-----:R-:W-:Y:S01]  /*3a20*/  IMAD.MOV.U32 R3, RZ, RZ, R12 ;  /* 0x000000ffff037224 */ /* 0x001fe200078e000c */
[C---:B------:R-:W-:Y:S01]  /*3a30*/  ISETP.GT.U32.AND P3, PT, R4.reuse, R24, PT ;  /* 0x000000180400720c */ /* 0x040fe20003f64070 */
[C---:B------:R-:W-:Y:S02]  /*3a40*/  VIADD R9, R5.reuse, 0x1ca ;  /* 0x000001ca05097836 */ /* 0x040fe40000000000 */
[----:B------:R-:W-:Y:S01]  /*3a50*/  @!P6 IMAD.MOV R3, RZ, RZ, -R3 ;  /* 0x000000ffff03e224 */ /* 0x000fe200078e0a03 */
[----:B------:R-:W-:Y:S01]  /*3a60*/  ISETP.GT.U32.AND P6, PT, R4, R22, PT ;  /* 0x000000160400720c */ /* 0x000fe20003fc4070 */
[----:B------:R-:W-:Y:S01]  /*3a70*/  @!P0 IMAD.MOV R0, RZ, RZ, -R0 ;  /* 0x000000ffff008224 */ /* 0x000fe200078e0a00 */
[----:B------:R-:W-:Y:S01]  /*3a80*/  ISETP.GE.AND P0, PT, R8, RZ, PT ;  /* 0x000000ff0800720c */ /* 0x000fe20003f06270 */
[C---:B------:R-:W-:Y:S01]  /*3a90*/  VIADD R8, R5.reuse, 0x1c8 ;  /* 0x000001c805087836 */ /* 0x040fe20000000000 */
[----:B------:R-:W-:Y:S01]  /*3aa0*/  IABS R21, R9 ;  /* 0x0000000900157213 */ /* 0x000fe20000000000 */
[----:B------:R-:W-:Y:S01]  /*3ab0*/  VIADD R18, R5, 0x1c6 ;  /* 0x000001c605127836 */ /* 0x000fe20000000000 */
[----:B------:R0:W-:Y:S01]  /*3ac0*/  STL [R1+0x38c], R0 ;  /* 0x00038c0001007387 */ /* 0x0001e20000100800 */
[--C-:B------:R-:W-:Y:S01]  /*3ad0*/  @!P2 IMAD.IADD R23, R23, 0x1, -R4.reuse ;  /* 0x000000011717a824 */ /* 0x100fe200078e0a04 */
[----:B------:R-:W-:Y:S01]  /*3ae0*/  IABS R20, R8 ;  /* 0x0000000800147213 */ /* 0x000fe20000000000 */
[--C-:B------:R-:W-:Y:S01]  /*3af0*/  @!P3 IMAD.IADD R24, R24, 0x1, -R4.reuse ;  /* 0x000000011818b824 */ /* 0x100fe200078e0a04 */
[----:B------:R-:W-:Y:S01]  /*3b00*/  IABS R19, R18 ;  /* 0x0000001200137213 */ /* 0x000fe20000000000 */
[----:B------:R-:W-:Y:S01]  /*3b10*/  IMAD.HI.U32 R10, R6, R21, RZ ;  /* 0x00000015060a7227 */ /* 0x000fe200078e00ff */
[C---:B------:R-:W-:Y:S01]  /*3b20*/  ISETP.GT.U32.AND P2, PT, R4.reuse, R23, PT ;  /* 0x000000170400720c */ /* 0x040fe20003f44070 */
[----:B------:R-:W-:Y:S01]  /*3b30*/  STL [R1+0xd0], R3 ;  /* 0x0000d00301007387 */ /* 0x000fe20000100800 */
[----:B------:R-:W-:Y:S01]  /*3b40*/  ISETP.GT.U32.AND P3, PT, R4, R24, PT ;  /* 0x000000180400720c */ /* 0x000fe20003f64070 */
[----:B------:R-:W-:-:S02]  /*3b50*/  @!P6 IMAD.IADD R22, R22, 0x1, -R4 ;  /* 0x000000011616e824 */ /* 0x000fc400078e0a04 */
[----:B------:R-:W-:-:S03]  /*3b60*/  IMAD.HI.U32 R7, R6, R20, RZ ;  /* 0x0000001406077227 */ /* 0x000fc600078e00ff */
[C---:B------:R-:W-:Y:S01]  /*3b70*/  ISETP.GT.U32.AND P6, PT, R4.reuse, R22, PT ;  /* 0x000000160400720c */ /* 0x040fe20003fc4070 */
[----:B------:R-:W-:Y:S02]  /*3b80*/  IMAD.MOV R10, RZ, RZ, -R10 ;  /* 0x000000ffff0a7224 */ /* 0x000fe400078e0a0a */
[----:B------:R-:W-:Y:S02]  /*3b90*/  IMAD.MOV R7, RZ, RZ, -R7 ;  /* 0x000000ffff077224 */ /* 0x000fe400078e0a07 */
[C---:B------:R-:W-:Y:S02]  /*3ba0*/  IMAD R21, R4.reuse, R10, R21 ;  /* 0x0000000a04157224 */ /* 0x040fe400078e0215 */
[----:B------:R-:W-:Y:S02]  /*3bb0*/  VIADD R17, R5, 0x1c4 ;  /* 0x000001c405117836 */ /* 0x000fe40000000000 */
[----:B------:R-:W-:Y:S02]  /*3bc0*/  IMAD R20, R4, R7, R20 ;  /* 0x0000000704147224 */ /* 0x000fe400078e0214 */
[----:B------:R-:W-:Y:S01]  /*3bd0*/  @!P2 IMAD.IADD R23, R23, 0x1, -R4 ;  /* 0x000000011717a824 */ /* 0x000fe200078e0a04 */
[----:B------:R-:W-:Y:S01]  /*3be0*/  IABS R13, R17 ;  /* 0x00000011000d7213 */ /* 0x000fe20000000000 */
[----:B------:R-:W-:Y:S01]  /*3bf0*/  IMAD.HI.U32 R7, R6, R19, RZ ;  /* 0x0000001306077227 */ /* 0x000fe200078e00ff */
[----:B------:R-:W-:-:S03]  /*3c00*/  ISETP.GT.U32.AND P2, PT, R4, R21, PT ;  /* 0x000000150400720c */ /* 0x000fc60003f44070 */
[--C-:B------:R-:W-:Y:S01]  /*3c10*/  @!P3 IMAD.IADD R24, R24, 0x1, -R4.reuse ;  /* 0x000000011818b824 */ /* 0x100fe200078e0a04 */
[----:B------:R-:W-:Y:S01]  /*3c20*/  ISETP.GE.AND P3, PT, R8, RZ, PT ;  /* 0x000000ff0800720c */ /* 0x000fe20003f66270 */
[----:B------:R-:W-:Y:S01]  /*3c30*/  @!P6 IMAD.IADD R22, R22, 0x1, -R4 ;  /* 0x000000011616e824 */ /* 0x000fe200078e0a04 */
[----:B------:R-:W-:Y:S01]  /*3c40*/  ISETP.GT.U32.AND P6, PT, R4, R20, PT ;  /* 0x000000140400720c */ /* 0x000fe20003fc4070 */
[----:B0-----:R-:W-:Y:S02]  /*3c50*/  IMAD.MOV.U32 R0, RZ, RZ, R11 ;  /* 0x000000ffff007224 */ /* 0x001fe400078e000b */
[----:B------:R-:W-:Y:S02]  /*3c60*/  IMAD.MOV R7, RZ, RZ, -R7 ;  /* 0x000000ffff077224 */ /* 0x000fe400078e0a07 */
[----:B------:R-:W-:-:S04]  /*3c70*/  IMAD.HI.U32 R8, R6, R13, RZ ;  /* 0x0000000d06087227 */ /* 0x000fc800078e00ff */
[----:B------:R-:W-:Y:S01]  /*3c80*/  @!P5 IMAD.MOV R0, RZ, RZ, -R0 ;  /* 0x000000ffff00d224 */ /* 0x000fe200078e0a00 */
[----:B------:R-:W-:Y:S01]  /*3c90*/  ISETP.GE.AND P5, PT, R9, RZ, PT ;  /* 0x000000ff0900720c */ /* 0x000fe20003fa6270 */
[C---:B------:R-:W-:Y:S02]  /*3ca0*/  IMAD R19, R4.reuse, R7, R19 ;  /* 0x0000000704137224 */ /* 0x040fe400078e0213 */
[----:B------:R-:W-:Y:S01]  /*3cb0*/  IMAD.MOV R8, RZ, RZ, -R8 ;  /* 0x000000ffff087224 */ /* 0x000fe200078e0a08 */
[----:B------:R0:W-:Y:S01]  /*3cc0*/  STL [R1+0xd4], R0 ;  /* 0x0000d40001007387 */ /* 0x0001e20000100800 */
[----:B------:R-:W-:Y:S01]  /*3cd0*/  @!P2 IMAD.IADD R21, R21, 0x1, -R4 ;  /* 0x000000011515a824 */ /* 0x000fe200078e0a04 */
[C---:B------:R-:W-:Y:S01]  /*3ce0*/  ISETP.GT.U32.AND P2, PT, R4.reuse, R19, PT ;  /* 0x000000130400720c */ /* 0x040fe20003f44070 */
[----:B------:R-:W-:Y:S02]  /*3cf0*/  IMAD R8, R4, R8, R13 ;  /* 0x0000000804087224 */ /* 0x000fe400078e020d */
[----:B------:R-:W-:-:S02]  /*3d00*/  VIADD R16, R5, 0x1c2 ;  /* 0x000001c205107836 */ /* 0x000fc40000000000 */
[----:B------:R-:W-:Y:S01]  /*3d10*/  @!P6 IMAD.IADD R20, R20, 0x1, -R4 ;  /* 0x000000011414e824 */ /* 0x000fe200078e0a04 */
[C---:B------:R-:W-:Y:S01]  /*3d20*/  ISETP.GT.U32.AND P6, PT, R4.reuse, R8, PT ;  /* 0x000000080400720c */ /* 0x040fe20003fc4070 */
[C---:B------:R-:W-:Y:S01]  /*3d30*/  VIADD R15, R5.reuse, 0x1c0 ;  /* 0x000001c0050f7836 */ /* 0x040fe20000000000 */
[----:B------:R-:W-:Y:S01]  /*3d40*/  IABS R12, R16 ;  /* 0x00000010000c7213 */ /* 0x000fe20000000000 */
[----:B0-----:R-:W-:Y:S02]  /*3d50*/  IMAD.MOV.U32 R0, RZ, RZ, R24 ;  /* 0x000000ffff007224 */ /* 0x001fe400078e0018 */
[----:B------:R-:W-:Y:S01]  /*3d60*/  VIADD R14, R5, 0x1be ;  /* 0x000001be050e7836 */ /* 0x000fe20000000000 */
[----:B------:R-:W-:Y:S01]  /*3d70*/  IABS R11, R15 ;  /* 0x0000000f000b7213 */ /* 0x000fe20000000000 */
[----:B------:R-:W-:Y:S01]  /*3d80*/  @!P1 IMAD.MOV R0, RZ, RZ, -R0 ;  /* 0x000000ffff009224 */ /* 0x000fe200078e0a00 */
[----:B------:R-:W-:Y:S01]  /*3d90*/  ISETP.GT.U32.AND P1, PT, R4, R20, PT ;  /* 0x000000140400720c */ /* 0x000fe20003f24070 */
[----:B------:R-:W-:Y:S01]  /*3da0*/  IMAD.HI.U32 R25, R6, R12, RZ ;  /* 0x0000000c06197227 */ /* 0x000fe200078e00ff */
[----:B------:R-:W-:-:S02]  /*3db0*/  IABS R10, R14 ;  /* 0x0000000e000a7213 */ /* 0x000fc40000000000 */
[----:B------:R0:W-:Y:S01]  /*3dc0*/  STL [R1+0xdc], R0 ;  /* 0x0000dc0001007387 */ /* 0x0001e20000100800 */
[----:B------:R-:W-:Y:S01]  /*3dd0*/  @!P2 IMAD.IADD R19, R19, 0x1, -R4 ;  /* 0x000000011313a824 */ /* 0x000fe200078e0a04 */
[----:B------:R-:W-:Y:S01]  /*3de0*/  ISETP.GT.U32.AND P2, PT, R4, R21, PT ;  /* 0x000000150400720c */ /* 0x000fe20003f44070 */
[----:B------:R-:W-:-:S04]  /*3df0*/  IMAD.HI.U32 R9, R6, R11, RZ ;  /* 0x0000000b06097227 */ /* 0x000fc800078e00ff */
[----:B------:R-:W-:Y:S02]  /*3e00*/  IMAD.MOV R25, RZ, RZ, -R25 ;  /* 0x000000ffff197224 */ /* 0x000fe400078e0a19 */
[----:B------:R-:W-:Y:S01]  /*3e10*/  @!P6 IMAD.IADD R8, R8, 0x1, -R4 ;  /* 0x000000010808e824 */ /* 0x000fe200078e0a04 */
[----:B------:R-:W-:Y:S01]  /*3e20*/  ISETP.GT.U32.AND P6, PT, R4, R19, PT ;  /* 0x000000130400720c */ /* 0x000fe20003fc4070 */
[----:B0-----:R-:W-:Y:S02]  /*3e30*/  IMAD.MOV.U32 R0, RZ, RZ, R23 ;  /* 0x000000ffff007224 */ /* 0x001fe400078e0017 */
[----:B------:R-:W-:-:S04]  /*3e40*/  IMAD.HI.U32 R7, R6, R10, RZ ;  /* 0x0000000a06077227 */ /* 0x000fc800078e00ff */
[----:B------:R-:W-:Y:S01]  /*3e50*/  @!P4 IMAD.MOV R0, RZ, RZ, -R0 ;  /* 0x000000ffff00c224 */ /* 0x000fe200078e0a00 */
[C---:B------:R-:W-:Y:S01]  /*3e60*/  ISETP.GT.U32.AND P4, PT, R4.reuse, R8, PT ;  /* 0x000000080400720c */ /* 0x040fe20003f84070 */
[----:B------:R-:W-:Y:S02]  /*3e70*/  IMAD.MOV R9, RZ, RZ, -R9 ;  /* 0x000000ffff097224 */ /* 0x000fe400078e0a09 */
[C---:B------:R-:W-:Y:S01]  /*3e80*/  IMAD R12, R4.reuse, R25, R12 ;  /* 0x00000019040c7224 */ /* 0x040fe200078e020c */
[----:B------:R0:W-:Y:S01]  /*3e90*/  STL [R1+0x104], R0 ;  /* 0x0001040001007387 */ /* 0x0001e20000100800 */
[----:B------:R-:W-:Y:S02]  /*3ea0*/  IMAD.MOV R7, RZ, RZ, -R7 ;  /* 0x000000ffff077224 */ /* 0x000fe400078e0a07 */
[C---:B------:R-:W-:Y:S02]  /*3eb0*/  IMAD R9, R4.reuse, R9, R11 ;  /* 0x0000000904097224 */ /* 0x040fe400078e020b */
[----:B------:R-:W-:-:S02]  /*3ec0*/  IMAD R7, R4, R7, R10 ;  /* 0x0000000704077224 */ /* 0x000fc400078e020a */
[--C-:B------:R-:W-:Y:S01]  /*3ed0*/  @!P2 IMAD.IADD R21, R21, 0x1, -R4.reuse ;  /* 0x000000011515a824 */ /* 0x100fe200078e0a04 */
[C---:B------:R-:W-:Y:S01]  /*3ee0*/  ISETP.GT.U32.AND P2, PT, R4.reuse, R9, PT ;  /* 0x000000090400720c */ /* 0x040fe20003f44070 */
[----:B------:R-:W-:Y:S01]  /*3ef0*/  @!P6 IMAD.IADD R19, R19, 0x1, -R4 ;  /* 0x000000011313e824 */ /* 0x000fe200078e0a04 */
[C---:B------:R-:W-:Y:S01]  /*3f00*/  ISETP.GT.U32.AND P6, PT, R4.reuse, R7, PT ;  /* 0x000000070400720c */ /* 0x040fe20003fc4070 */
[----:B0-----:R-:W-:Y:S02]  /*3f10*/  IMAD.MOV.U32 R0, RZ, RZ, R22 ;  /* 0x000000ffff007224 */ /* 0x001fe400078e0016 */
[C---:B------:R-:W-:Y:S02]  /*3f20*/  VIADD R11, R5.reuse, 0x1bc ;  /* 0x000001bc050b7836 */ /* 0x040fe40000000000 */
[----:B------:R-:W-:Y:S01]  /*3f30*/  @!P0 IMAD.MOV R0, RZ, RZ, -R0 ;  /* 0x000000ffff008224 */ /* 0x000fe200078e0a00 */
[----:B------:R-:W-:Y:S01]  /*3f40*/  ISETP.GT.U32.AND P0, PT, R4, R12, PT ;  /* 0x0000000c0400720c */ /* 0x000fe20003f04070 */
[----:B------:R-:W-:Y:S01]  /*3f50*/  VIADD R13, R5, 0x1ba ;  /* 0x000001ba050d7836 */ /* 0x000fe20000000000 */
[----:B------:R-:W-:Y:S01]  /*3f60*/  IABS R10, R11 ;  /* 0x0000000b000a7213 */ /* 0x000fe20000000000 */
[--C-:B------:R-:W-:Y:S01]  /*3f70*/  @!P1 IMAD.IADD R20, R20, 0x1, -R4.reuse ;  /* 0x0000000114149824 */ /* 0x100fe200078e0a04 */
[----:B------:R0:W-:Y:S01]  /*3f80*/  STL [R1+0x108], R0 ;  /* 0x0001080001007387 */ /* 0x0001e20000100800 */
[----:B------:R-:W-:Y:S01]  /*3f90*/  IMAD.MOV.U32 R3, RZ, RZ, R21 ;  /* 0x000000ffff037224 */ /* 0x000fe200078e0015 */
[----:B------:R-:W-:Y:S01]  /*3fa0*/  IABS R23, R13 ;  /* 0x0000000d00177213 */ /* 0x000fe20000000000 */
[--C-:B------:R-:W-:Y:S01]  /*3fb0*/  @!P2 IMAD.IADD R9, R9, 0x1, -R4.reuse ;  /* 0x000000010909a824 */ /* 0x100fe200078e0a04 */
[----:B------:R-:W-:Y:S01]  /*3fc0*/  ISETP.GE.AND P1, PT, R18, RZ, PT ;  /* 0x000000ff1200720c */ /* 0x000fe20003f26270 */
[--C-:B------:R-:W-:Y:S01]  /*3fd0*/  @!P4 IMAD.IADD R8, R8, 0x1, -R4.reuse ;  /* 0x000000010808c824 */ /* 0x100fe200078e0a04 */
[----:B------:R-:W-:Y:S01]  /*3fe0*/  ISETP.GE.AND P4, PT, R17, RZ, PT ;  /* 0x000000ff1100720c */ /* 0x000fe20003f86270 */
[----:B------:R-:W-:Y:S01]  /*3ff0*/  @!P5 IMAD.MOV R3, RZ, RZ, -R3 ;  /* 0x000000ffff03d224 */ /* 0x000fe200078e0a03 */
[----:B------:R-:W-:Y:S01]  /*4000*/  ISETP.GE.AND P2, PT, R15, RZ, PT ;  /* 0x000000ff0f00720c */ /* 0x000fe20003f46270 */
[----:B------:R-:W-:Y:S01]  /*4010*/  @!P0 IMAD.IADD R12, R12, 0x1, -R4 ;  /* 0x000000010c0c8824 */ /* 0x000fe200078e0a04 */
[----:B------:R-:W-:Y:S01]  /*4020*/  ISETP.GE.AND P0, PT, R16, RZ, PT ;  /* 0x000000ff1000720c */ /* 0x000fe20003f06270 */
[----:B0-----:R-:W-:Y:S01]  /*4030*/  IMAD.MOV.U32 R0, RZ, RZ, R20 ;  /* 0x000000ffff007224 */ /* 0x001fe200078e0014 */
[----:B------:R0:W-:Y:S01]  /*4040*/  STL [R1+0x10c], R3 ;  /* 0x00010c0301007387 */ /* 0x0001e20000100800 */
[----:B------:R-:W-:Y:S01]  /*4050*/  IMAD.HI.U32 R22, R6, R10, RZ ;  /* 0x0000000a06167227 */ /* 0x000fe200078e00ff */
[----:B------:R-:W-:-:S03]  /*4060*/  ISETP.GT.U32.AND P5, PT, R4, R12, PT ;  /* 0x0000000c0400720c */ /* 0x000fc60003fa4070 */
[----:B------:R-:W-:-:S04]  /*4070*/  IMAD.HI.U32 R18, R6, R23, RZ ;  /* 0x0000001706127227 */ /* 0x000fc800078e00ff */
[----:B------:R-:W-:Y:S02]  /*4080*/  @!P6 IMAD.IADD R7, R7, 0x1, -R4 ;  /* 0x000000010707e824 */ /* 0x000fe400078e0a04 */
[----:B------:R-:W-:Y:S01]  /*4090*/  @!P3 IMAD.MOV R0, RZ, RZ, -R0 ;  /* 0x000000ffff00b224 */ /* 0x000fe200078e0a00 */
[C---:B------:R-:W-:Y:S01]  /*40a0*/  ISETP.GT.U32.AND P3, PT, R4.reuse, R9, PT ;  /* 0x000000090400720c */ /* 0x040fe20003f64070 */
[----:B------:R-:W-:Y:S01]  /*40b0*/  IMAD.MOV R22, RZ, RZ, -R22 ;  /* 0x000000ffff167224 */ /* 0x000fe200078e0a16 */
[C---:B------:R-:W-:Y:S01]  /*40c0*/  ISETP.GT.U32.AND P6, PT, R4.reuse, R7, PT ;  /* 0x000000070400720c */ /* 0x040fe20003fc4070 */
[----:B------:R-:W-:Y:S01]  /*40d0*/  IMAD.MOV R18, RZ, RZ, -R18 ;  /* 0x000000ffff127224 */ /* 0x000fe200078e0a12 */
[----:B------:R1:W-:Y:S01]  /*40e0*/  STL [R1+0x110], R0 ;  /* 0x0001100001007387 */ /* 0x0003e20000100800 */
[----:B------:R-:W-:Y:S02]  /*40f0*/  IMAD R15, R4, R22, R10 ;  /* 0x00000016040f7224 */ /* 0x000fe400078e020a */
[----:B0-----:R-:W-:-:S02]  /*4100*/  IMAD.MOV.U32 R3, RZ, RZ, R19 ;  /* 0x000000ffff037224 */ /* 0x001fc400078e0013 */
[C---:B------:R-:W-:Y:S02]  /*4110*/  IMAD R10, R4.reuse, R18, R23 ;  /* 0x00000012040a7224 */ /* 0x040fe400078e0217 */
[----:B------:R-:W-:Y:S02]  /*4120*/  VIADD R17, R5, 0x1b8 ;  /* 0x000001b805117836 */ /* 0x000fe40000000000 */
[----:B------:R-:W-:Y:S01]  /*4130*/  @!P1 IMAD.MOV R3, RZ, RZ, -R3 ;  /* 0x000000ffff039224 */ /* 0x000fe200078e0a03 */
[----:B------:R-:W-:Y:S01]  /*4140*/  ISETP.GT.U32.AND P1, PT, R4, R15, PT ;  /* 0x0000000f0400720c */ /* 0x000fe20003f24070 */
[----:B-1----:R-:W-:Y:S01]  /*4150*/  IMAD.MOV.U32 R0, RZ, RZ, R8 ;  /* 0x000000ffff007224 */ /* 0x002fe200078e0008 */
[----:B------:R-:W-:Y:S01]  /*4160*/  IABS R8, R17 ;  /* 0x0000001100087213 */ /* 0x000fe20000000000 */
[----:B------:R-:W-:Y:S01]  /*4170*/  @!P5 IMAD.IADD R12, R12, 0x1, -R4 ;  /* 0x000000010c0cd824 */ /* 0x000fe200078e0a04 */
[----:B------:R-:W-:Y:S01]  /*4180*/  ISETP.GT.U32.AND P5, PT, R4, R10, PT ;  /* 0x0000000a0400720c */ /* 0x000fe20003fa4070 */
[----:B------:R-:W-:Y:S01]  /*4190*/  @!P4 IMAD.MOV R0, RZ, RZ, -R0 ;  /* 0x000000ffff00c224 */ /* 0x000fe200078e0a00 */
[----:B------:R0:W-:Y:S01]  /*41a0*/  STL [R1+0x118], R3 ;  /* 0x0001180301007387 */ /* 0x0001e20000100800 */
[--C-:B------:R-:W-:Y:S01]  /*41b0*/  @!P3 IMAD.IADD R9, R9, 0x1, -R4.reuse ;  /* 0x000000010909b824 */ /* 0x100fe200078e0a04 */
[----:B------:R-:W-:Y:S01]  /*41c0*/  ISETP.GE.AND P4, PT, R14, RZ, PT ;  /* 0x000000ff0e00720c */ /* 0x000fe20003f86270 */
[----:B------:R-:W-:Y:S01]  /*41d0*/  @!P6 IMAD.IADD R7, R7, 0x1, -R4 ;  /* 0x000000010707e824 */ /* 0x000fe200078e0a04 */
[----:B------:R1:W-:Y:S01]  /*41e0*/  STL [R1+0x158], R0 ;  /* 0x0001580001007387 */ /* 0x0003e20000100800 */
[----:B------:R-:W-:Y:S01]  /*41f0*/  ISETP.GE.AND P6, PT, R13, RZ, PT ;  /* 0x000000ff0d00720c */ /* 0x000fe20003fc6270 */
[----:B------:R-:W-:Y:S01]  /*4200*/  IMAD.HI.U32 R13, R6, R8, RZ ;  /* 0x00000008060d7227 */ /* 0x000fe200078e00ff */
[----:B------:R-:W-:-:S03]  /*4210*/  ISETP.GE.AND P3, PT, R11, RZ, PT ;  /* 0x000000ff0b00720c */ /* 0x000fc60003f66270 */
[----:B0-----:R-:W-:Y:S02]  /*4220*/  IMAD.MOV.U32 R3, RZ, RZ, R12 ;  /* 0x000000ffff037224 */ /* 0x001fe400078e000c */
[----:B------:R-:W-:Y:S02]  /*4230*/  VIADD R16, R5, 0x1b6 ;  /* 0x000001b605107836 */ /* 0x000fe40000000000 */
[----:B-1----:R-:W-:Y:S02]  /*4240*/  IMAD.MOV.U32 R0, RZ, RZ, R9 ;  /* 0x000000ffff007224 */ /* 0x002fe400078e0009 */
[----:B------:R-:W-:Y:S01]  /*4250*/  @!P0 IMAD.MOV R3, RZ, RZ, -R3 ;  /* 0x000000ffff038224 */ /* 0x000fe200078e0a03 */
[----:B------:R-:W-:Y:S01]  /*4260*/  IABS R19, R16 ;  /* 0x0000001000137213 */ /* 0x000fe20000000000 */
[----:B------:R-:W-:Y:S01]  /*4270*/  @!P2 IMAD.MOV R0, RZ, RZ, -R0 ;  /* 0x000000ffff00a224 */ /* 0x000fe200078e0a00 */
[----:B------:R-:W-:Y:S01]  /*4280*/  ISETP.GE.AND P2, PT, R16, RZ, PT ;  /* 0x000000ff1000720c */ /* 0x000fe20003f46270 */
[----:B------:R-:W-:Y:S01]  /*4290*/  IMAD.MOV R13, RZ, RZ, -R13 ;  /* 0x000000ffff0d7224 */ /* 0x000fe200078e0a0d */
[----:B------:R-:W-:Y:S01]  /*42a0*/  STL [R1+0x15c], R3 ;  /* 0x00015c0301007387 */ /* 0x000fe20000100800 */
[----:B------:R-:W-:-:S02]  /*42b0*/  @!P5 IMAD.IADD R10, R10, 0x1, -R4 ;  /* 0x000000010a0ad824 */ /* 0x000fc400078e0a04 */
[----:B------:R-:W-:Y:S01]  /*42c0*/  @!P1 IMAD.IADD R15, R15, 0x1, -R4 ;  /* 0x000000010f0f9824 */ /* 0x000fe200078e0a04 */
[----:B------:R0:W-:Y:S01]  /*42d0*/  STL [R1+0x160], R0 ;  /* 0x0001600001007387 */ /* 0x0001e20000100800 */
[C---:B------:R-:W-:Y:S01]  /*42e0*/  IMAD R16, R4.reuse, R13, R8 ;  /* 0x0000000d04107224 */ /* 0x040fe200078e0208 */
[----:B------:R-:W-:Y:S01]  /*42f0*/  ISETP.GT.U32.AND P5, PT, R4, R10, PT ;  /* 0x0000000a0400720c */ /* 0x000fe20003fa4070 */
[----:B------:R-:W-:Y:S01]  /*4300*/  IMAD.HI.U32 R11, R6, R19, RZ ;  /* 0x00000013060b7227 */ /* 0x000fe200078e00ff */
[----:B------:R-:W-:Y:S02]  /*4310*/  ISETP.GT.U32.AND P0, PT, R4, R15, PT ;  /* 0x0000000f0400720c */ /* 0x000fe40003f04070 */
[----:B------:R-:W-:Y:S01]  /*4320*/  ISETP.GE.AND P1, PT, R17, RZ, PT ;  /* 0x000000ff1100720c */ /* 0x000fe20003f26270 */
[----:B------:R-:W-:Y:S02]  /*4330*/  IMAD.MOV R11, RZ, RZ, -R11 ;  /* 0x000000ffff0b7224 */ /* 0x000fe400078e0a0b */
[----:B------:R-:W-:-:S02]  /*4340*/  VIADD R17, R5, 0x1b4 ;  /* 0x000001b405117836 */ /* 0x000fc40000000000 */
[----:B0-----:R-:W-:Y:S02]  /*4350*/  IMAD.MOV.U32 R0, RZ, RZ, R7 ;  /* 0x000000ffff007224 */ /* 0x001fe400078e0007 */
[C---:B------:R-:W-:Y:S02]  /*4360*/  IMAD R19, R4.reuse, R11, R19 ;  /* 0x0000000b04137224 */ /* 0x040fe400078e0213 */
[----:B------:R-:W-:Y:S01]  /*4370*/  @!P4 IMAD.MOV R0, RZ, RZ, -R0 ;  /* 0x000000ffff00c224 */ /* 0x000fe200078e0a00 */
[----:B------:R-:W-:Y:S01]  /*4380*/  ISETP.GT.U32.AND P4, PT, R4, R16, PT ;  /* 0x000000100400720c */ /* 0x000fe20003f84070 */
[--C-:B------:R-:W-:Y:S01]  /*4390*/  @!P5 IMAD.IADD R10, R10, 0x1, -R4.reuse ;  /* 0x000000010a0ad824 */ /* 0x100fe200078e0a04 */
[----:B------:R-:W-:Y:S01]  /*43a0*/  ISETP.GT.U32.AND P5, PT, R4, R19, PT ;  /* 0x000000130400720c */ /* 0x000fe20003fa4070 */
[----:B------:R-:W-:Y:S01]  /*43b0*/  @!P0 IMAD.IADD R15, R15, 0x1, -R4 ;  /* 0x000000010f0f8824 */ /* 0x000fe200078e0a04 */
[----:B------:R-:W-:Y:S01]  /*43c0*/  ISETP.GE.AND P0, PT, R17, RZ, PT ;  /* 0x000000ff1100720c */ /* 0x000fe20003f06270 */
[----:B------:R0:W-:Y:S01]  /*43d0*/  STL [R1+0x164], R0 ;  /* 0x0001640001007387 */ /* 0x0001e20000100800 */
[----:B------:R-:W-:Y:S01]  /*43e0*/  IABS R17, R17 ;  /* 0x0000001100117213 */ /* 0x000fe20000000000 */
[----:B------:R-:W-:-:S02]  /*43f0*/  VIADD R7, R5, 0x1b0 ;  /* 0x000001b005077836 */ /* 0x000fc40000000000 */
[----:B------:R-:W-:Y:S02]  /*4400*/  VIADD R8, R5, 0x1b2 ;  /* 0x000001b205087836 */ /* 0x000fe40000000000 */
[----:B------:R-:W-:Y:S01]  /*4410*/  IMAD.HI.U32 R11, R6, R17, RZ ;  /* 0x00000011060b7227 */ /* 0x000fe200078e00ff */
[----:B------:R-:W-:Y:S02]  /*4420*/  IABS R12, R7 ;  /* 0x00000007000c7213 */ /* 0x000fe40000000000 */
[----:B------:R-:W-:Y:S01]  /*4430*/  IABS R13, R8 ;  /* 0x00000008000d7213 */ /* 0x000fe20000000000 */
[----:B------:R-:W-:Y:S02]  /*4440*/  @!P4 IMAD.IADD R16, R16, 0x1, -R4 ;  /* 0x000000011010c824 */ /* 0x000fe400078e0a04 */
[----:B0-----:R-:W-:Y:S02]  /*4450*/  IMAD.MOV.U32 R0, RZ, RZ, R15 ;  /* 0x000000ffff007224 */ /* 0x001fe400078e000f */
[----:B------:R-:W-:Y:S01]  /*4460*/  IMAD.MOV R11, RZ, RZ, -R11 ;  /* 0x000000ffff0b7224 */ /* 0x000fe200078e0a0b */
[----:B------:R-:W-:Y:S01]  /*4470*/  ISETP.GT.U32.AND P4, PT, R4, R16, PT ;  /* 0x000000100400720c */ /* 0x000fe20003f84070 */
[----:B------:R-:W-:Y:S01]  /*4480*/  @!P3 IMAD.MOV R0, RZ, RZ, -R0 ;  /* 0x000000ffff00b224 */ /* 0x000fe200078e0a00 */
[----:B------:R-:W-:Y:S01]  /*4490*/  ISETP.GE.AND P3, PT, R8, RZ, PT ;  /* 0x000000ff0800720c */ /* 0x000fe20003f66270 */
[----:B------:R-:W-:-:S02]  /*44a0*/  @!P5 IMAD.IADD R19, R19, 0x1, -R4 ;  /* 0x000000011313d824 */ /* 0x000fc400078e0a04 */
[----:B------:R-:W-:Y:S01]  /*44b0*/  IMAD R17, R4, R11, R17 ;  /* 0x0000000b04117224 */ /* 0x000fe200078e0211 */
[----:B------:R0:W-:Y:S01]  /*44c0*/  STL [R1+0x168], R0 ;  /* 0x0001680001007387 */ /* 0x0001e20000100800 */
[----:B------:R-:W-:Y:S01]  /*44d0*/  IMAD.HI.U32 R8, R6, R12, RZ ;  /* 0x0000000c06087227 */ /* 0x000fe200078e00ff */
[----:B------:R-:W-:-:S03]  /*44e0*/  ISETP.GT.U32.AND P5, PT, R4, R19, PT ;  /* 0x000000130400720c */ /* 0x000fc60003fa4070 */
[----:B------:R-:W-:-:S04]  /*44f0*/  IMAD.HI.U32 R9, R6, R13, RZ ;  /* 0x0000000d06097227 */ /* 0x000fc800078e00ff */
[----:B------:R-:W-:Y:S01]  /*4500*/  @!P4 IMAD.IADD R16, R16, 0x1, -R4 ;  /* 0x000000011010c824 */ /* 0x000fe200078e0a04 */
[C---:B------:R-:W-:Y:S01]  /*4510*/  ISETP.GT.U32.AND P4, PT, R4.reuse, R17, PT ;  /* 0x000000110400720c */ /* 0x040fe20003f84070 */
[----:B0-----:R-:W-:Y:S02]  /*4520*/  IMAD.MOV.U32 R0, RZ, RZ, R10 ;  /* 0x000000ffff007224 */ /* 0x001fe400078e000a */
[----:B------:R-:W-:Y:S02]  /*4530*/  IMAD.MOV R8, RZ, RZ, -R8 ;  /* 0x000000ffff087224 */ /* 0x000fe400078e0a08 */
[----:B------:R-:W-:Y:S01]  /*4540*/  @!P6 IMAD.MOV R0, RZ, RZ, -R0 ;  /* 0x000000ffff00e224 */ /* 0x000fe200078e0a00 */
[----:B------:R-:W-:Y:S01]  /*4550*/  ISETP.GE.AND P6, PT, R7, RZ, PT ;  /* 0x000000ff0700720c */ /* 0x000fe20003fc6270 */
[----:B------:R-:W-:Y:S02]  /*4560*/  IMAD.MOV R9, RZ, RZ, -R9 ;  /* 0x000000ffff097224 */ /* 0x000fe400078e0a09 */
[C---:B------:R-:W-:Y:S01]  /*4570*/  IMAD R12, R4.reuse, R8, R12 ;  /* 0x00000008040c7224 */ /* 0x040fe200078e020c */
[----:B------:R0:W-:Y:S01]  /*4580*/  STL [R1+0x16c], R0 ;  /* 0x00016c0001007387 */ /* 0x0001e20000100800 */
[----:B------:R-:W-:-:S02]  /*4590*/  IMAD R13, R4, R9, R13 ;  /* 0x00000009040d7224 */ /* 0x000fc400078e020d */
[----:B------:R-:W-:Y:S02]  /*45a0*/  VIADD R7, R5, 0x1ae ;  /* 0x000001ae05077836 */ /* 0x000fe40000000000 */
[--C-:B------:R-:W-:Y:S01]  /*45b0*/  @!P5 IMAD.IADD R19, R19, 0x1, -R4.reuse ;  /* 0x000000011313d824 */ /* 0x100fe200078e0a04 */
[C---:B------:R-:W-:Y:S01]  /*45c0*/  ISETP.GT.U32.AND P5, PT, R4.reuse, R13, PT ;  /* 0x0000000d0400720c */ /* 0x040fe20003fa4070 */
[----:B------:R-:W-:Y:S01]  /*45d0*/  @!P4 IMAD.IADD R17, R17, 0x1, -R4 ;  /* 0x000000011111c824 */ /* 0x000fe200078e0a04 */
[----:B------:R-:W-:Y:S01]  /*45e0*/  IABS R9, R7 ;  /* 0x0000000700097213 */ /* 0x000fe20000000000 */
[----:B------:R-:W-:Y:S02]  /*45f0*/  VIADD R11, R5, 0x1aa ;  /* 0x000001aa050b7836 */ /* 0x000fe40000000000 */
[----:B0-----:R-:W-:Y:S01]  /*4600*/  IMAD.MOV.U32 R0, RZ, RZ, R16 ;  /* 0x000000ffff007224 */ /* 0x001fe200078e0010 */
[----:B------:R-:W-:Y:S01]  /*4610*/  ISETP.GT.U32.AND P4, PT, R4, R17, PT ;  /* 0x000000110400720c */ /* 0x000fe20003f84070 */
[----:B------:R-:W-:Y:S01]  /*4620*/  IMAD.HI.U32 R16, R6, R9, RZ ;  /* 0x0000000906107227 */ /* 0x000fe200078e00ff */
[----:B------:R-:W-:-:S03]  /*4630*/  IABS R15, R11 ;  /* 0x0000000b000f7213 */ /* 0x000fc60000000000 */
[----:B------:R-:W-:Y:S01]  /*4640*/  @!P1 IMAD.MOV R0, RZ, RZ, -R0 ;  /* 0x000000ffff009224 */ /* 0x000fe200078e0a00 */
[C---:B------:R-:W-:Y:S01]  /*4650*/  ISETP.GT.U32.AND P1, PT, R4.reuse, R12, PT ;  /* 0x0000000c0400720c */ /* 0x040fe20003f24070 */
[----:B------:R-:W-:Y:S02]  /*4660*/  IMAD.MOV R16, RZ, RZ, -R16 ;  /* 0x000000ffff107224 */ /* 0x000fe400078e0a10 */
[--C-:B------:R-:W-:Y:S01]  /*4670*/  @!P5 IMAD.IADD R13, R13, 0x1, -R4.reuse ;  /* 0x000000010d0dd824 */ /* 0x100fe200078e0a04 */
[----:B------:R0:W-:Y:S01]  /*4680*/  STL [R1+0x170], R0 ;  /* 0x0001700001007387 */ /* 0x0001e20000100800 */
[C---:B------:R-:W-:Y:S02]  /*4690*/  VIADD R14, R5.reuse, 0x1ac ;  /* 0x000001ac050e7836 */ /* 0x040fe40000000000 */
[----:B------:R-:W-:Y:S01]  /*46a0*/  VIADD R8, R5, 0x1a8 ;  /* 0x000001a805087836 */ /* 0x000fe20000000000 */
[----:B------:R-:W-:Y:S01]  /*46b0*/  ISETP.GT.U32.AND P5, PT, R4, R13, PT ;  /* 0x0000000d0400720c */ /* 0x000fe20003fa4070 */
[----:B------:R-:W-:Y:S01]  /*46c0*/  @!P4 IMAD.IADD R17, R17, 0x1, -R4 ;  /* 0x000000011111c824 */ /* 0x000fe200078e0a04 */
[----:B------:R-:W-:-:S02]  /*46d0*/  IABS R18, R14 ;  /* 0x0000000e00127213 */ /* 0x000fc40000000000 */
[----:B------:R-:W-:Y:S01]  /*46e0*/  IABS R10, R8 ;  /* 0x00000008000a7213 */ /* 0x000fe20000000000 */
[----:B------:R-:W-:Y:S02]  /*46f0*/  @!P1 IMAD.IADD R12, R12, 0x1, -R4 ;  /* 0x000000010c0c9824 */ /* 0x000fe400078e0a04 */
[----:B0-----:R-:W-:Y:S02]  /*4700*/  IMAD.MOV.U32 R0, RZ, RZ, R19 ;  /* 0x000000ffff007224 */ /* 0x001fe400078e0013 */
[----:B------:R-:W-:Y:S01]  /*4710*/  IMAD.HI.U32 R19, R6, R18, RZ ;  /* 0x0000001206137227 */ /* 0x000fe200078e00ff */
[----:B------:R-:W-:-:S03]  /*4720*/  ISETP.GT.U32.AND P1, PT, R4, R12, PT ;  /* 0x0000000c0400720c */ /* 0x000fc60003f24070 */
[----:B------:R-:W-:Y:S01]  /*4730*/  @!P2 IMAD.MOV R0, RZ, RZ, -R0 ;  /* 0x000000ffff00a224 */ /* 0x000fe200078e0a00 */
[----:B------:R-:W-:Y:S01]  /*4740*/  ISETP.GE.AND P2, PT, R7, RZ, PT ;  /* 0x000000ff0700720c */ /* 0x000fe20003f46270 */
[----:B------:R-:W-:Y:S02]  /*4750*/  IMAD R7, R4, R16, R9 ;  /* 0x0000001004077224 */ /* 0x000fe400078e0209 */
[----:B------:R-:W-:Y:S01]  /*4760*/  IMAD.HI.U32 R9, R6, R15, RZ ;  /* 0x0000000f06097227 */ /* 0x000fe200078e00ff */
[----:B------:R0:W-:Y:S02]  /*4770*/  STL [R1+0x174], R0 ;  /* 0x0001740001007387 */ /* 0x0001e40000100800 */
[----:B------:R-:W-:Y:S01]  /*4780*/  ISETP.GT.U32.AND P4, PT, R4, R7, PT ;  /* 0x000000070400720c */ /* 0x000fe20003f84070 */
[----:B------:R-:W-:-:S04]  /*4790*/  IMAD.HI.U32 R16, R6, R10, RZ ;  /* 0x0000000a06107227 */ /* 0x000fc800078e00ff */
[----:B------:R-:W-:Y:S02]  /*47a0*/  IMAD.MOV R9, RZ, RZ, -R9 ;  /* 0x000000ffff097224 */ /* 0x000fe400078e0a09 */
[----:B------:R-:W-:Y:S02]  /*47b0*/  IMAD.MOV R19, RZ, RZ, -R19 ;  /* 0x000000ffff137224 */ /* 0x000fe400078e0a13 */
[----:B0-----:R-:W-:Y:S02]  /*47c0*/  IMAD.MOV.U32 R0, RZ, RZ, R17 ;  /* 0x000000ffff007224 */ /* 0x001fe400078e0011 */
[----:B------:R-:W-:Y:S02]  /*47d0*/  IMAD.MOV R16, RZ, RZ, -R16 ;  /* 0x000000ffff107224 */ /* 0x000fe400078e0a10 */
[----:B------:R-:W-:Y:S02]  /*47e0*/  @!P0 IMAD.MOV R0, RZ, RZ, -R0 ;  /* 0x000000ffff008224 */ /* 0x000fe400078e0a00 */
[----:B------:R-:W-:-:S02]  /*47f0*/  IMAD R15, R4, R9, R15 ;  /* 0x00000009040f7224 */ /* 0x000fc400078e020f */
[--C-:B------:R-:W-:Y:S01]  /*4800*/  @!P1 IMAD.IADD R12, R12, 0x1, -R4.reuse ;  /* 0x000000010c0c9824 */ /* 0x100fe200078e0a04 */
[----:B------:R0:W-:Y:S01]  /*4810*/  STL [R1+0x17c], R0 ;  /* 0x00017c0001007387 */ /* 0x0001e20000100800 */
[----:B------:R-:W-:Y:S01]  /*4820*/  @!P5 IMAD.IADD R13, R13, 0x1, -R4 ;  /* 0x000000010d0dd824 */ /* 0x000fe200078e0a04 */
[----:B------:R-:W-:Y:S01]  /*4830*/  ISETP.GE.AND P5, PT, R14, RZ, PT ;  /* 0x000000ff0e00720c */ /* 0x000fe20003fa6270 */
[C---:B------:R-:W-:Y:S01]  /*4840*/  IMAD R14, R4.reuse, R19, R18 ;  /* 0x00000013040e7224 */ /* 0x040fe200078e0212 */
[C---:B------:R-:W-:Y:S01]  /*4850*/  ISETP.GT.U32.AND P1, PT, R4.reuse, R15, PT ;  /* 0x0000000f0400720c */ /* 0x040fe20003f24070 */
[C---:B------:R-:W-:Y:S02]  /*4860*/  IMAD R10, R4.reuse, R16, R10 ;  /* 0x00000010040a7224 */ /* 0x040fe400078e020a */
[----:B------:R-:W-:Y:S01]  /*4870*/  @!P4 IMAD.IADD R7, R7, 0x1, -R4 ;  /* 0x000000010707c824 */ /* 0x000fe200078e0a04 */
[----:B------:R-:W-:Y:S01]  /*4880*/  ISETP.GT.U32.AND P0, PT, R4, R14, PT ;  /* 0x0000000e0400720c */ /* 0x000fe20003f04070 */
[----:B------:R-:W-:-:S02]  /*4890*/  VIADD R9, R5, 0x1a6 ;  /* 0x000001a605097836 */ /* 0x000fc40000000000 */
[----:B0-----:R-:W-:Y:S01]  /*48a0*/  IMAD.MOV.U32 R0, RZ, RZ, R12 ;  /* 0x000000ffff007224 */ /* 0x001fe200078e000c */
[C---:B------:R-:W-:Y:S01]  /*48b0*/  ISETP.GT.U32.AND P4, PT, R4.reuse, R7, PT ;  /* 0x000000070400720c */ /* 0x040fe20003f84070 */
[----:B------:R-:W-:Y:S01]  /*48c0*/  IMAD.MOV.U32 R3, RZ, RZ, R13 ;  /* 0x000000ffff037224 */ /* 0x000fe200078e000d */
[----:B------:R-:W-:Y:S01]  /*48d0*/  IABS R16, R9 ;  /* 0x0000000900107213 */ /* 0x000fe20000000000 */
[----:B------:R-:W-:Y:S01]  /*48e0*/  @!P6 IMAD.MOV R0, RZ, RZ, -R0 ;  /* 0x000000ffff00e224 */ /* 0x000fe200078e0a00 */
[----:B------:R-:W-:Y:S01]  /*48f0*/  ISETP.GT.U32.AND P6, PT, R4, R10, PT ;  /* 0x0000000a0400720c */ /* 0x000fe20003fc4070 */
[----:B------:R-:W-:Y:S01]  /*4900*/  @!P3 IMAD.MOV R3, RZ, RZ, -R3 ;  /* 0x000000ffff03b224 */ /* 0x000fe200078e0a03 */
[----:B------:R-:W-:Y:S01]  /*4910*/  ISETP.GE.AND P3, PT, R11, RZ, PT ;  /* 0x000000ff0b00720c */ /* 0x000fe20003f66270 */
[----:B------:R-:W-:Y:S02]  /*4920*/  VIADD R11, R5, 0x1a4 ;  /* 0x000001a4050b7836 */ /* 0x000fe40000000000 */
[----:B------:R-:W-:Y:S01]  /*4930*/  IMAD.MOV.U32 R13, RZ, RZ, R16 ;  /* 0x000000ffff0d7224 */ /* 0x000fe200078e0010 */
[----:B------:R-:W-:Y:S01]  /*4940*/  STL [R1+0x180], R3 ;  /* 0x0001800301007387 */ /* 0x000fe20000100800 */
[--C-:B------:R-:W-:Y:S01]  /*4950*/  @!P1 IMAD.IADD R15, R15, 0x1, -R4.reuse ;  /* 0x000000010f0f9824 */ /* 0x100fe200078e0a04 */
[----:B------:R-:W-:Y:S01]  /*4960*/  IABS R16, R11 ;  /* 0x0000000b00107213 */ /* 0x000fe20000000000 */
[--C-:B------:R-:W-:Y:S01]  /*4970*/  @!P0 IMAD.IADD R14, R14, 0x1, -R4.reuse ;  /* 0x000000010e0e8824 */ /* 0x100fe200078e0a04 */
[----:B------:R-:W-:Y:S01]  /*4980*/  ISETP.GE.AND P0, PT, R9, RZ, PT ;  /* 0x000000ff0900720c */ /* 0x000fe20003f06270 */
[--C-:B------:R-:W-:Y:S01]  /*4990*/  @!P4 IMAD.IADD R7, R7, 0x1, -R4.reuse ;  /* 0x000000010707c824 */ /* 0x100fe200078e0a04 */
[----:B------:R0:W-:Y:S01]  /*49a0*/  STL [R1+0x184], R0 ;  /* 0x0001840001007387 */ /* 0x0001e20000100800 */
[----:B------:R-:W-:Y:S01]  /*49b0*/  @!P6 IMAD.IADD R10, R10, 0x1, -R4 ;  /* 0x000000010a0ae824 */ /* 0x000fe200078e0a04 */
[----:B------:R-:W-:Y:S01]  /*49c0*/  ISETP.GT.U32.AND P6, PT, R4, R15, PT ;  /* 0x0000000f0400720c */ /* 0x000fe20003fc4070 */
[----:B------:R-:W-:Y:S01]  /*49d0*/  IMAD.HI.U32 R9, R6, R16, RZ ;  /* 0x0000001006097227 */ /* 0x000fe200078e00ff */
[----:B------:R-:W-:-:S02]  /*49e0*/  ISETP.GT.U32.AND P1, PT, R4, R14, PT ;  /* 0x0000000e0400720c */ /* 0x000fc40003f24070 */
[----:B------:R-:W-:Y:S01]  /*49f0*/  ISETP.GE.AND P4, PT, R8, RZ, PT ;  /* 0x000000ff0800720c */ /* 0x000fe20003f86270 */
[----:B------:R-:W-:-:S04]  /*4a00*/  IMAD.HI.U32 R12, R6, R13, RZ ;  /* 0x0000000d060c7227 */ /* 0x000fc800078e00ff */
[----:B0-----:R-:W-:Y:S02]  /*4a10*/  IMAD.MOV.U32 R0, RZ, RZ, R7 ;  /* 0x000000ffff007224 */ /* 0x001fe400078e0007 */
[----:B------:R-:W-:Y:S02]  /*4a20*/  IMAD.MOV R9, RZ, RZ, -R9 ;  /* 0x000000ffff097224 */ /* 0x000fe400078e0a09 */
[----:B------:R-:W-:Y:S01]  /*4a30*/  @!P2 IMAD.MOV R0, RZ, RZ, -R0 ;  /* 0x000000ffff00a224 */ /* 0x000fe200078e0a00 */
[C---:B------:R-:W-:Y:S01]  /*4a40*/  ISETP.GT.U32.AND P2, PT, R4.reuse, R10, PT ;  /* 0x0000000a0400720c */ /* 0x040fe20003f44070 */
[----:B------:R-:W-:Y:S02]  /*4a50*/  IMAD.MOV R12, RZ, RZ, -R12 ;  /* 0x000000ffff0c7224 */ /* 0x000fe400078e0a0c */
[C---:B------:R-:W-:Y:S01]  /*4a60*/  IMAD R16, R4.reuse, R9, R16 ;  /* 0x0000000904107224 */ /* 0x040fe200078e0210 */
[----:B------:R0:W-:Y:S01]  /*4a70*/  STL [R1+0x1b0], R0 ;  /* 0x0001b00001007387 */ /* 0x0001e20000100800 */
[----:B------:R-:W-:-:S02]  /*4a80*/  IMAD R13, R4, R12, R13 ;  /* 0x0000000c040d7224 */ /* 0x000fc400078e020d */
[--C-:B------:R-:W-:Y:S01]  /*4a90*/  @!P6 IMAD.IADD R15, R15, 0x1, -R4.reuse ;  /* 0x000000010f0fe824 */ /* 0x100fe200078e0a04 */
[----:B------:R-:W-:Y:S01]  /*4aa0*/  ISETP.GT.U32.AND P6, PT, R4, R16, PT ;  /* 0x000000100400720c */ /* 0x000fe20003fc4070 */
[C---:B------:R-:W-:Y:S02]  /*4ab0*/  VIADD R12, R5.reuse, 0x19e ;  /* 0x0000019e050c7836 */ /* 0x040fe40000000000 */
[C---:B------:R-:W-:Y:S02]  /*4ac0*/  VIADD R8, R5.reuse, 0x1a2 ;  /* 0x000001a205087836 */ /* 0x040fe40000000000 */
[--C-:B------:R-:W-:Y:S01]  /*4ad0*/  @!P1 IMAD.IADD R14, R14, 0x1, -R4.reuse ;  /* 0x000000010e0e9824 */ /* 0x100fe200078e0a04 */
[----:B------:R-:W-:Y:S01]  /*4ae0*/  ISETP.GT.U32.AND P1, PT, R4, R13, PT ;  /* 0x0000000d0400720c */ /* 0x000fe20003f24070 */
[----:B------:R-:W-:Y:S01]  /*4af0*/  VIADD R7, R5, 0x1a0 ;  /* 0x000001a005077836 */ /* 0x000fe20000000000 */
[----:B------:R-:W-:Y:S01]  /*4b00*/  IABS R18, R12 ;  /* 0x0000000c00127213 */ /* 0x000fe20000000000 */
[----:B------:R-:W-:Y:S01]  /*4b10*/  @!P2 IMAD.IADD R10, R10, 0x1, -R4 ;  /* 0x000000010a0aa824 */ /* 0x000fe200078e0a04 */
[----:B------:R-:W-:Y:S01]  /*4b20*/  IABS R17, R8 ;  /* 0x0000000800117213 */ /* 0x000fe20000000000 */
[----:B0-----:R-:W-:Y:S01]  /*4b30*/  IMAD.MOV.U32 R0, RZ, RZ, R14 ;  /* 0x000000ffff007224 */ /* 0x001fe200078e000e */
[----:B------:R-:W-:Y:S01]  /*4b40*/  ISETP.GE.AND P2, PT, R11, RZ, PT ;  /* 0x000000ff0b00720c */ /* 0x000fe20003f46270 */
[----:B------:R-:W-:Y:S01]  /*4b50*/  IMAD.MOV.U32 R11, RZ, RZ, R18 ;  /* 0x000000ffff0b7224 */ /* 0x000fe200078e0012 */
[----:B------:R-:W-:Y:S01]  /*4b60*/  IABS R9, R7 ;  /* 0x0000000700097213 */ /* 0x000fe20000000000 */
[----:B------:R-:W-:-:S04]  /*4b70*/  IMAD.HI.U32 R18, R6, R17, RZ ;  /* 0x0000001106127227 */ /* 0x000fc800078e00ff */
[----:B------:R-:W-:Y:S02]  /*4b80*/  @!P6 IMAD.IADD R16, R16, 0x1, -R4 ;  /* 0x000000011010e824 */ /* 0x000fe400078e0a04 */
[----:B------:R-:W-:-:S03]  /*4b90*/  IMAD.HI.U32 R19, R6, R9, RZ ;  /* 0x0000000906137227 */ /* 0x000fc600078e00ff */
[----:B------:R-:W-:Y:S01]  /*4ba0*/  ISETP.GT.U32.AND P6, PT, R4, R16, PT ;  /* 0x000000100400720c */ /* 0x000fe20003fc4070 */
[----:B------:R-:W-:Y:S02]  /*4bb0*/  IMAD.MOV R18, RZ, RZ, -R18 ;  /* 0x000000ffff127224 */ /* 0x000fe400078e0a12 */
[----:B------:R-:W-:Y:S01]  /*4bc0*/  @!P1 IMAD.IADD R13, R13, 0x1, -R4 ;  /* 0x000000010d0d9824 */ /* 0x000fe200078e0a04 */
[----:B------:R-:W-:Y:S01]  /*4bd0*/  ISETP.GE.AND P1, PT, R8, RZ, PT ;  /* 0x000000ff0800720c */ /* 0x000fe20003f26270 */
[----:B------:R-:W-:Y:S02]  /*4be0*/  @!P5 IMAD.MOV R0, RZ, RZ, -R0 ;  /* 0x000000ffff00d224 */ /* 0x000fe400078e0a00 */
[----:B------:R-:W-:Y:S01]  /*4bf0*/  IMAD.HI.U32 R8, R6, R11, RZ ;  /* 0x0000000b06087227 */ /* 0x000fe200078e00ff */
[----:B------:R-:W-:Y:S02]  /*4c00*/  ISETP.GT.U32.AND P5, PT, R4, R13, PT ;  /* 0x0000000d0400720c */ /* 0x000fe40003fa4070 */
[----:B------:R0:W-:Y:S01]  /*4c10*/  STL [R1+0x1f8], R0 ;  /* 0x0001f80001007387 */ /* 0x0001e20000100800 */
[----:B------:R-:W-:-:S02]  /*4c20*/  IMAD.MOV R14, RZ, RZ, -R19 ;  /* 0x000000ffff0e7224 */ /* 0x000fc400078e0a13 */
[C---:B------:R-:W-:Y:S02]  /*4c30*/  IMAD R17, R4.reuse, R18, R17 ;  /* 0x0000001204117224 */ /* 0x040fe400078e0211 */
[----:B------:R-:W-:Y:S02]  /*4c40*/  IMAD.MOV.U32 R3, RZ, RZ, R15 ;  /* 0x000000ffff037224 */ /* 0x000fe400078e000f */
[----:B------:R-:W-:Y:S02]  /*4c50*/  IMAD.MOV R8, RZ, RZ, -R8 ;  /* 0x000000ffff087224 */ /* 0x000fe400078e0a08 */
[C---:B------:R-:W-:Y:S02]  /*4c60*/  IMAD R9, R4.reuse, R14, R9 ;  /* 0x0000000e04097224 */ /* 0x040fe400078e0209 */
[----:B0-----:R-:W-:Y:S02]  /*4c70*/  IMAD.MOV.U32 R0, RZ, RZ, R10 ;  /* 0x000000ffff007224 */ /* 0x001fe400078e000a */
[----:B------:R-:W-:Y:S01]  /*4c80*/  @!P3 IMAD.MOV R3, RZ, RZ, -R3 ;  /* 0x000000ffff03b224 */ /* 0x000fe200078e0a03 */
[C---:B------:R-:W-:Y:S01]  /*4c90*/  ISETP.GT.U32.AND P3, PT, R4.reuse, R17, PT ;  /* 0x000000110400720c */ /* 0x040fe20003f64070 */
[----:B------:R-:W-:-:S02]  /*4ca0*/  IMAD R11, R4, R8, R11 ;  /* 0x00000008040b7224 */ /* 0x000fc400078e020b */
[----:B------:R-:W-:Y:S01]  /*4cb0*/  @!P4 IMAD.MOV R0, RZ, RZ, -R0 ;  /* 0x000000ffff00c224 */ /* 0x000fe200078e0a00 */
[----:B------:R-:W-:Y:S01]  /*4cc0*/  ISETP.GT.U32.AND P4, PT, R4, R9, PT ;  /* 0x000000090400720c */ /* 0x000fe20003f84070 */
[--C-:B------:R-:W-:Y:S01]  /*4cd0*/  @!P6 IMAD.IADD R16, R16, 0x1, -R4.reuse ;  /* 0x000000011010e824 */ /* 0x100fe200078e0a04 */
[----:B------:R-:W-:Y:S01]  /*4ce0*/  ISETP.GT.U32.AND P6, PT, R4, R11, PT ;  /* 0x0000000b0400720c */ /* 0x000fe20003fc4070 */
[----:B------:R-:W-:Y:S01]  /*4cf0*/  VIADD R18, R5, 0x19c ;  /* 0x0000019c05127836 */ /* 0x000fe20000000000 */
[----:B------:R-:W-:Y:S01]  /*4d00*/  STL [R1+0x1fc], R3 ;  /* 0x0001fc0301007387 */ /* 0x000fe20000100800 */
[--C-:B------:R-:W-:Y:S01]  /*4d10*/  @!P5 IMAD.IADD R13, R13, 0x1, -R4.reuse ;  /* 0x000000010d0dd824 */ /* 0x100fe200078e0a04 */
[----:B------:R-:W-:Y:S01]  /*4d20*/  ISETP.GE.AND P5, PT, R7, RZ, PT ;  /* 0x000000ff0700720c */ /* 0x000fe20003fa6270 */
[----:B------:R-:W-:Y:S01]  /*4d30*/  VIADD R7, R5, 0x19a ;  /* 0x0000019a05077836 */ /* 0x000fe20000000000 */
[----:B------:R-:W-:Y:S01]  /*4d40*/  IABS R8, R18 ;  /* 0x0000001200087213 */ /* 0x000fe20000000000 */
[--C-:B------:R-:W-:Y:S01]  /*4d50*/  @!P3 IMAD.IADD R17, R17, 0x1, -R4.reuse ;  /* 0x000000011111b824 */ /* 0x100fe200078e0a04 */
[----:B------:R0:W-:Y:S01]  /*4d60*/  STL [R1+0x200], R0 ;  /* 0x0002000001007387 */ /* 0x0001e20000100800 */
[----:B------:R-:W-:Y:S01]  /*4d70*/  ISETP.GE.AND P3, PT, R12, RZ, PT ;  /* 0x000000ff0c00720c */ /* 0x000fe20003f66270 */
[----:B------:R-:W-:Y:S01]  /*4d80*/  VIADD R12, R5, 0x198 ;  /* 0x00000198050c7836 */ /* 0x000fe20000000000 */
[----:B------:R-:W-:Y:S01]  /*4d90*/  IABS R10, R7 ;  /* 0x00000007000a7213 */ /* 0x000fe20000000000 */
[----:B------:R-:W-:Y:S01]  /*4da0*/  @!P4 IMAD.IADD R9, R9, 0x1, -R4 ;  /* 0x000000010909c824 */ /* 0x000fe200078e0a04 */
[----:B------:R-:W-:Y:S01]  /*4db0*/  ISETP.GT.U32.AND P4, PT, R4, R17, PT ;  /* 0x000000110400720c */ /* 0x000fe20003f84070 */
[----:B------:R-:W-:Y:S01]  /*4dc0*/  IMAD.HI.U32 R14, R6, R8, RZ ;  /* 0x00000008060e7227 */ /* 0x000fe200078e00ff */
[----:B------:R-:W-:-:S03]  /*4dd0*/  IABS R20, R12 ;  /* 0x0000000c00147213 */ /* 0x000fc60000000000 */
[----:B------:R-:W-:Y:S01]  /*4de0*/  @!P6 IMAD.IADD R11, R11, 0x1, -R4 ;  /* 0x000000010b0be824 */ /* 0x000fe200078e0a04 */
[----:B------:R-:W-:Y:S01]  /*4df0*/  ISETP.GT.U32.AND P6, PT, R4, R9, PT ;  /* 0x000000090400720c */ /* 0x000fe20003fc4070 */
[----:B0-----:R-:W-:Y:S02]  /*4e00*/  IMAD.MOV.U32 R0, RZ, RZ, R13 ;  /* 0x000000ffff007224 */ /* 0x001fe400078e000d */
[----:B------:R-:W-:Y:S02]  /*4e10*/  IMAD.MOV R14, RZ, RZ, -R14 ;  /* 0x000000ffff0e7224 */ /* 0x000fe400078e0a0e */
[----:B------:R-:W-:-:S04]  /*4e20*/  IMAD.HI.U32 R13, R6, R10, RZ ;  /* 0x0000000a060d7227 */ /* 0x000fc800078e00ff */
[C---:B------:R-:W-:Y:S02]  /*4e30*/  IMAD R8, R4.reuse, R14, R8 ;  /* 0x0000000e04087224 */ /* 0x040fe400078e0208 */
[----:B------:R-:W-:Y:S02]  /*4e40*/  IMAD.MOV R13, RZ, RZ, -R13 ;  /* 0x000000ffff0d7224 */ /* 0x000fe400078e0a0d */
[----:B------:R-:W-:Y:S01]  /*4e50*/  @!P4 IMAD.IADD R17, R17, 0x1, -R4 ;  /* 0x000000011111c824 */ /* 0x000fe200078e0a04 */
[C---:B------:R-:W-:Y:S01]  /*4e60*/  ISETP.GT.U32.AND P4, PT, R4.reuse, R8, PT ;  /* 0x000000080400720c */ /* 0x040fe20003f84070 */
[C---:B------:R-:W-:Y:S02]  /*4e70*/  IMAD R10, R4.reuse, R13, R10 ;  /* 0x0000000d040a7224 */ /* 0x040fe400078e020a */
[----:B------:R-:W-:Y:S02]  /*4e80*/  @!P6 IMAD.IADD R9, R9, 0x1, -R4 ;  /* 0x000000010909e824 */ /* 0x000fe400078e0a04 */
[----:B------:R-:W-:Y:S01]  /*4e90*/  @!P0 IMAD.MOV R0, RZ, RZ, -R0 ;  /* 0x000000ffff008224 */ /* 0x000fe200078e0a00 */
[C---:B------:R-:W-:Y:S01]  /*4ea0*/  ISETP.GT.U32.AND P6, PT, R4.reuse, R10, PT ;  /* 0x0000000a0400720c */ /* 0x040fe20003fc4070 */
[----:B------:R-:W-:Y:S01]  /*4eb0*/  VIADD R14, R5, 0x196 ;  /* 0x00000196050e7836 */ /* 0x000fe20000000000 */
[----:B------:R-:W-:Y:S01]  /*4ec0*/  ISETP.GT.U32.AND P0, PT, R4, R11, PT ;  /* 0x0000000b0400720c */ /* 0x000fe20003f04070 */
[----:B------:R-:W-:Y:S01]  /*4ed0*/  IMAD.MOV.U32 R3, RZ, RZ, R16 ;  /* 0x000000ffff037224 */ /* 0x000fe200078e0010 */
[----:B------:R0:W-:Y:S01]  /*4ee0*/  STL [R1+0x204], R0 ;  /* 0x0002040001007387 */ /* 0x0001e20000100800 */
[----:B------:R-:W-:Y:S01]  /*4ef0*/  IMAD.HI.U32 R21, R6, R20, RZ ;  /* 0x0000001406157227 */ /* 0x000fe200078e00ff */
[----:B------:R-:W-:-:S03]  /*4f00*/  IABS R13, R14 ;  /* 0x0000000e000d7213 */ /* 0x000fc60000000000 */
[--C-:B------:R-:W-:Y:S01]  /*4f10*/  @!P4 IMAD.IADD R8, R8, 0x1, -R4.reuse ;  /* 0x000000010808c824 */ /* 0x100fe200078e0a04 */
[----:B------:R-:W-:Y:S01]  /*4f20*/  ISETP.GE.AND P4, PT, R7, RZ, PT ;  /* 0x000000ff0700720c */ /* 0x000fe20003f86270 */
[----:B------:R-:W-:Y:S02]  /*4f30*/  @!P2 IMAD.MOV R3, RZ, RZ, -R3 ;  /* 0x000000ffff03a224 */ /* 0x000fe400078e0a03 */
[----:B------:R-:W-:Y:S01]  /*4f40*/  @!P6 IMAD.IADD R10, R10, 0x1, -R4 ;  /* 0x000000010a0ae824 */ /* 0x000fe200078e0a04 */
[----:B------:R-:W-:Y:S01]  /*4f50*/  ISETP.GT.U32.AND P6, PT, R4, R8, PT ;  /* 0x000000080400720c */ /* 0x000fe20003fc4070 */
[----:B0-----:R-:W-:Y:S01]  /*4f60*/  IMAD.MOV.U32 R0, RZ, RZ, R17 ;  /* 0x000000ffff007224 */ /* 0x001fe200078e0011 */
[----:B------:R0:W-:Y:S01]  /*4f70*/  STL [R1+0x208], R3 ;  /* 0x0002080301007387 */ /* 0x0001e20000100800 */
[----:B------:R-:W-:Y:S02]  /*4f80*/  IMAD.MOV R21, RZ, RZ, -R21 ;  /* 0x000000ffff157224 */ /* 0x000fe400078e0a15 */
[----:B------:R-:W-:-:S04]  /*4f90*/  IMAD.HI.U32 R19, R6, R13, RZ ;  /* 0x0000000d06137227 */ /* 0x000fc800078e00ff */
[----:B------:R-:W-:Y:S01]  /*4fa0*/  @!P1 IMAD.MOV R0, RZ, RZ, -R0 ;  /* 0x000000ffff009224 */ /* 0x000fe200078e0a00 */
[----:B------:R-:W-:Y:S01]  /*4fb0*/  ISETP.GT.U32.AND P1, PT, R4, R10, PT ;  /* 0x0000000a0400720c */ /* 0x000fe20003f24070 */
[----:B------:R-:W-:Y:S01]  /*4fc0*/  @!P0 IMAD.IADD R11, R11, 0x1, -R4 ;  /* 0x000000010b0b8824 */ /* 0x000fe200078e0a04 */
[----:B------:R-:W-:Y:S01]  /*4fd0*/  ISETP.GE.AND P0, PT, R18, RZ, PT ;  /* 0x000000ff1200720c */ /* 0x000fe20003f06270 */
[C---:B------:R-:W-:Y:S01]  /*4fe0*/  IMAD R7, R4.reuse, R21, R20 ;  /* 0x0000001504077224 */ /* 0x040fe200078e0214 */
[----:B------:R1:W-:Y:S01]  /*4ff0*/  STL [R1+0x20c], R0 ;  /* 0x00020c0001007387 */ /* 0x0003e20000100800 */
[----:B------:R-:W-:Y:S02]  /*5000*/  IMAD.MOV R19, RZ, RZ, -R19 ;  /* 0x000000ffff137224 */ /* 0x000fe400078e0a13 */
[----:B0-----:R-:W-:Y:S01]  /*5010*/  IMAD.MOV.U32 R3, RZ, RZ, R9 ;  /* 0x000000ffff037224 */ /* 0x001fe200078e0009 */
[----:B------:R-:W-:Y:S01]  /*5020*/  ISETP.GT.U32.AND P2, PT, R4, R7, PT ;  /* 0x000000070400720c */ /* 0x000fe20003f44070 */
[----:B------:R-:W-:-:S02]  /*5030*/  VIADD R15, R5, 0x194 ;  /* 0x00000194050f7836 */ /* 0x000fc40000000000 */
[----:B------:R-:W-:Y:S02]  /*5040*/  IMAD R13, R4, R19, R13 ;  /* 0x00000013040d7224 */ /* 0x000fe400078e020d */
[----:B------:R-:W-:Y:S01]  /*5050*/  @!P5 IMAD.MOV R3, RZ, RZ, -R3 ;  /* 0x000000ffff03d224 */ /* 0x000fe200078e0a03 */
[----:B------:R-:W-:Y:S01]  /*5060*/  IABS R18, R15 ;  /* 0x0000000f00127213 */ /* 0x000fe20000000000 */
[----:B-1----:R-:W-:Y:S01]  /*5070*/  IMAD.MOV.U32 R0, RZ, RZ, R11 ;  /* 0x000000ffff007224 */ /* 0x002fe200078e000b */
[----:B------:R-:W-:Y:S01]  /*5080*/  ISETP.GE.AND P5, PT, R12, RZ, PT ;  /* 0x000000ff0c00720c */ /* 0x000fe20003fa6270 */
[----:B------:R-:W-:Y:S01]  /*5090*/  @!P6 IMAD.IADD R8, R8, 0x1, -R4 ;  /* 0x000000010808e824 */ /* 0x000fe200078e0a04 */
[----:B------:R-:W-:Y:S01]  /*50a0*/  ISETP.GT.U32.AND P6, PT, R4, R13, PT ;  /* 0x0000000d0400720c */ /* 0x000fe20003fc4070 */
[----:B------:R-:W-:Y:S01]  /*50b0*/  @!P3 IMAD.MOV R0, RZ, RZ, -R0 ;  /* 0x000000ffff00b224 */ /* 0x000fe200078e0a00 */
[----:B------:R-:W-:Y:S01]  /*50c0*/  STL [R1+0x210], R3 ;  /* 0x0002100301007387 */ /* 0x000fe20000100800 */
[----:B------:R-:W-:Y:S01]  /*50d0*/  IMAD.HI.U32 R9, R6, R18, RZ ;  /* 0x0000001206097227 */ /* 0x000fe200078e00ff */
[----:B------:R-:W-:-:S02]  /*50e0*/  ISETP.GE.AND P3, PT, R14, RZ, PT ;  /* 0x000000ff0e00720c */ /* 0x000fc40003f66270 */
[----:B------:R0:W-:Y:S01]  /*50f0*/  STL [R1+0x214], R0 ;  /* 0x0002140001007387 */ /* 0x0001e20000100800 */
[----:B------:R-:W-:Y:S02]  /*5100*/  VIADD R11, R5, 0x192 ;  /* 0x00000192050b7836 */ /* 0x000fe40000000000 */
[----:B------:R-:W-:Y:S02]  /*5110*/  IMAD.MOV R9, RZ, RZ, -R9 ;  /* 0x000000ffff097224 */ /* 0x000fe400078e0a09 */
[--C-:B------:R-:W-:Y:S01]  /*5120*/  @!P1 IMAD.IADD R10, R10, 0x1, -R4.reuse ;  /* 0x000000010a0a9824 */ /* 0x100fe200078e0a04 */
[----:B------:R-:W-:Y:S01]  /*5130*/  IABS R20, R11 ;  /* 0x0000000b00147213 */ /* 0x000fe20000000000 */
[----:B------:R-:W-:Y:S01]  /*5140*/  @!P2 IMAD.IADD R7, R7, 0x1, -R4 ;  /* 0x000000010707a824 */ /* 0x000fe200078e0a04 */
[----:B------:R-:W-:Y:S01]  /*5150*/  ISETP.GE.AND P2, PT, R11, RZ, PT ;  /* 0x000000ff0b00720c */ /* 0x000fe20003f46270 */
[----:B------:R-:W-:Y:S01]  /*5160*/  IMAD R21, R4, R9, R18 ;  /* 0x0000000904157224 */ /* 0x000fe200078e0212 */
[----:B------:R-:W-:Y:S01]  /*5170*/  ISETP.GE.AND P1, PT, R15, RZ, PT ;  /* 0x000000ff0f00720c */ /* 0x000fe20003f26270 */
[----:B0-----:R-:W-:-:S02]  /*5180*/  IMAD.MOV.U32 R0, RZ, RZ, R8 ;  /* 0x000000ffff007224 */ /* 0x001fc400078e0008 */
[----:B------:R-:W-:Y:S01]  /*5190*/  @!P6 IMAD.IADD R13, R13, 0x1, -R4 ;  /* 0x000000010d0de824 */ /* 0x000fe200078e0a04 */
[----:B------:R-:W-:Y:S01]  /*51a0*/  ISETP.GT.U32.AND P6, PT, R4, R7, PT ;  /* 0x000000070400720c */ /* 0x000fe20003fc4070 */
[----:B------:R-:W-:Y:S02]  /*51b0*/  @!P0 IMAD.MOV R0, RZ, RZ, -R0 ;  /* 0x000000ffff008224 */ /* 0x000fe400078e0a00 */
[----:B------:R-:W-:Y:S01]  /*51c0*/  IMAD.HI.U32 R8, R6, R20, RZ ;  /* 0x0000001406087227 */ /* 0x000fe200078e00ff */
[----:B------:R-:W-:Y:S02]  /*51d0*/  ISETP.GT.U32.AND P0, PT, R4, R13, PT ;  /* 0x0000000d0400720c */ /* 0x000fe40003f04070 */
[----:B------:R0:W-:Y:S01]  /*51e0*/  STL [R1+0x218], R0 ;  /* 0x0002180001007387 */ /* 0x0001e20000100800 */
[----:B------:R-:W-:Y:S02]  /*51f0*/  IMAD.MOV R8, RZ, RZ, -R8 ;  /* 0x000000ffff087224 */ /* 0x000fe400078e0a08 */
[----:B------:R-:W-:-:S02]  /*5200*/  VIADD R12, R5, 0x190 ;  /* 0x00000190050c7836 */ /* 0x000fc40000000000 */
[C---:B------:R-:W-:Y:S02]  /*5210*/  IMAD R20, R4.reuse, R8, R20 ;  /* 0x0000000804147224 */ /* 0x040fe400078e0214 */
[----:B------:R-:W-:Y:S01]  /*5220*/  VIADD R11, R5, 0x18e ;  /* 0x0000018e050b7836 */ /* 0x000fe20000000000 */
[----:B------:R-:W-:Y:S01]  /*5230*/  IABS R16, R12 ;  /* 0x0000000c00107213 */ /* 0x000fe20000000000 */
[----:B------:R-:W-:Y:S01]  /*5240*/  @!P6 IMAD.IADD R7, R7, 0x1, -R4 ;  /* 0x000000010707e824 */ /* 0x000fe200078e0a04 */
[----:B------:R-:W-:Y:S01]  /*5250*/  ISETP.GT.U32.AND P6, PT, R4, R20, PT ;  /* 0x000000140400720c */ /* 0x000fe20003fc4070 */
[----:B0-----:R-:W-:Y:S01]  /*5260*/  IMAD.MOV.U32 R0, RZ, RZ, R10 ;  /* 0x000000ffff007224 */ /* 0x001fe200078e000a */
[----:B------:R-:W-:Y:S01]  /*5270*/  IABS R19, R11 ;  /* 0x0000000b00137213 */ /* 0x000fe20000000000 */
[----:B------:R-:W-:-:S04]  /*5280*/  IMAD.HI.U32 R8, R6, R16, RZ ;  /* 0x0000001006087227 */ /* 0x000fc800078e00ff */
[----:B------:R-:W-:Y:S01]  /*5290*/  @!P4 IMAD.MOV R0, RZ, RZ, -R0 ;  /* 0x000000ffff00c224 */ /* 0x000fe200078e0a00 */
[----:B------:R-:W-:Y:S01]  /*52a0*/  ISETP.GT.U32.AND P4, PT, R4, R21, PT ;  /* 0x000000150400720c */ /* 0x000fe20003f84070 */
[----:B------:R-:W-:Y:S01]  /*52b0*/  @!P0 IMAD.IADD R13, R13, 0x1, -R4 ;  /* 0x000000010d0d8824 */ /* 0x000fe200078e0a04 */
[----:B------:R-:W-:Y:S01]  /*52c0*/  ISETP.GE.AND P0, PT, R12, RZ, PT ;  /* 0x000000ff0c00720c */ /* 0x000fe20003f06270 */
[----:B------:R-:W-:Y:S01]  /*52d0*/  IMAD.HI.U32 R10, R6, R19, RZ ;  /* 0x00000013060a7227 */ /* 0x000fe200078e00ff */
[----:B------:R0:W-:Y:S03]  /*52e0*/  STL [R1+0x21c], R0 ;  /* 0x00021c0001007387 */ /* 0x0001e60000100800 */
[----:B------:R-:W-:Y:S02]  /*52f0*/  IMAD.MOV R12, RZ, RZ, -R8 ;  /* 0x000000ffff0c7224 */ /* 0x000fe400078e0a08 */
[----:B------:R-:W-:-:S02]  /*5300*/  VIADD R9, R5, 0x18c ;  /* 0x0000018c05097836 */ /* 0x000fc40000000000 */
[----:B------:R-:W-:Y:S02]  /*5310*/  IMAD.MOV R10, RZ, RZ, -R10 ;  /* 0x000000ffff0a7224 */ /* 0x000fe400078e0a0a */
[----:B------:R-:W-:Y:S01]  /*5320*/  @!P4 IMAD.IADD R21, R21, 0x1, -R4 ;  /* 0x000000011515c824 */ /* 0x000fe200078e0a04 */
[----:B------:R-:W-:Y:S01]  /*5330*/  IABS R18, R9 ;  /* 0x0000000900127213 */ /* 0x000fe20000000000 */
[----:B0-----:R-:W-:Y:S01]  /*5340*/  IMAD.MOV.U32 R0, RZ, RZ, R7 ;  /* 0x000000ffff007224 */ /* 0x001fe200078e0007 */
[----:B------:R-:W-:Y:S01]  /*5350*/  ISETP.GE.AND P4, PT, R11, RZ, PT ;  /* 0x000000ff0b00720c */ /* 0x000fe20003f86270 */
[C---:B------:R-:W-:Y:S02]  /*5360*/  IMAD R16, R4.reuse, R12, R16 ;  /* 0x0000000c04107224 */ /* 0x040fe400078e0210 */
[----:B------:R-:W-:Y:S01]  /*5370*/  @!P5 IMAD.MOV R0, RZ, RZ, -R0 ;  /* 0x000000ffff00d224 */ /* 0x000fe200078e0a00 */
[----:B------:R-:W-:Y:S01]  /*5380*/  ISETP.GT.U32.AND P5, PT, R4, R21, PT ;  /* 0x000000150400720c */ /* 0x000fe20003fa4070 */
[----:B------:R-:W-:-:S02]  /*5390*/  @!P6 IMAD.IADD R20, R20, 0x1, -R4 ;  /* 0x000000011414e824 */ /* 0x000fc400078e0a04 */
[----:B------:R-:W-:Y:S01]  /*53a0*/  IMAD R19, R4, R10, R19 ;  /* 0x0000000a04137224 */ /* 0x000fe200078e0213 */
[----:B------:R0:W-:Y:S01]  /*53b0*/  STL [R1+0x220], R0 ;  /* 0x0002200001007387 */ /* 0x0001e20000100800 */
[----:B------:R-:W-:Y:S01]  /*53c0*/  IMAD.HI.U32 R8, R6, R18, RZ ;  /* 0x0000001206087227 */ /* 0x000fe200078e00ff */
[----:B------:R-:W-:-:S03]  /*53d0*/  ISETP.GT.U32.AND P6, PT, R4, R20, PT ;  /* 0x000000140400720c */ /* 0x000fc60003fc4070 */
[----:B------:R-:W-:Y:S02]  /*53e0*/  IMAD.MOV R8, RZ, RZ, -R8 ;  /* 0x000000ffff087224 */ /* 0x000fe400078e0a08 */
[----:B------:R-:W-:Y:S02]  /*53f0*/  VIADD R12, R5, 0x18a ;  /* 0x0000018a050c7836 */ /* 0x000fe40000000000 */
[----:B------:R-:W-:Y:S01]  /*5400*/  @!P5 IMAD.IADD R21, R21, 0x1, -R4 ;  /* 0x000000011515d824 */ /* 0x000fe200078e0a04 */
[C---:B------:R-:W-:Y:S01]  /*5410*/  ISETP.GT.U32.AND P5, PT, R4.reuse, R19, PT ;  /* 0x000000130400720c */ /* 0x040fe20003fa4070 */
[----:B0-----:R-:W-:Y:S01]  /*5420*/  IMAD.MOV.U32 R0, RZ, RZ, R13 ;  /* 0x000000ffff007224 */ /* 0x001fe200078e000d */
[----:B------:R-:W-:Y:S01]  /*5430*/  IABS R14, R12 ;  /* 0x0000000c000e7213 */ /* 0x000fe20000000000 */
[C---:B------:R-:W-:Y:S02]  /*5440*/  IMAD R18, R4.reuse, R8, R18 ;  /* 0x0000000804127224 */ /* 0x040fe400078e0212 */
[----:B------:R-:W-:Y:S01]  /*5450*/  @!P3 IMAD.MOV R0, RZ, RZ, -R0 ;  /* 0x000000ffff00b224 */ /* 0x000fe200078e0a00 */
[----:B------:R-:W-:Y:S01]  /*5460*/  ISETP.GT.U32.AND P3, PT, R4, R16, PT ;  /* 0x000000100400720c */ /* 0x000fe20003f64070 */
[--C-:B------:R-:W-:Y:S01]  /*5470*/  @!P6 IMAD.IADD R20, R20, 0x1, -R4.reuse ;  /* 0x000000011414e824 */ /* 0x100fe200078e0a04 */
[----:B------:R-:W-:Y:S01]  /*5480*/  ISETP.GT.U32.AND P6, PT, R4, R18, PT ;  /* 0x000000120400720c */ /* 0x000fe20003fc4070 */
[----:B------:R-:W-:Y:S01]  /*5490*/  IMAD.HI.U32 R17, R6, R14, RZ ;  /* 0x0000000e06117227 */ /* 0x000fe200078e00ff */
[----:B------:R0:W-:Y:S03]  /*54a0*/  STL [R1+0x224], R0 ;  /* 0x0002240001007387 */ /* 0x0001e60000100800 */
[----:B------:R-:W-:-:S02]  /*54b0*/  @!P5 IMAD.IADD R19, R19, 0x1, -R4 ;  /* 0x000000011313d824 */ /* 0x000fc400078e0a04 */
[----:B------:R-:W-:Y:S02]  /*54c0*/  VIADD R8, R5, 0x188 ;  /* 0x0000018805087836 */ /* 0x000fe40000000000 */
[----:B------:R-:W-:Y:S02]  /*54d0*/  IMAD.MOV R17, RZ, RZ, -R17 ;  /* 0x000000ffff117224 */ /* 0x000fe400078e0a11 */
[----:B------:R-:W-:Y:S01]  /*54e0*/  @!P3 IMAD.IADD R16, R16, 0x1, -R4 ;  /* 0x000000011010b824 */ /* 0x000fe200078e0a04 */
[----:B------:R-:W-:Y:S01]  /*54f0*/  IABS R7, R8 ;  /* 0x0000000800077213 */ /* 0x000fe20000000000 */
[----:B------:R-:W-:Y:S01]  /*5500*/  IMAD R14, R4, R17, R14 ;  /* 0x00000011040e7224 */ /* 0x000fe200078e020e */
[----:B------:R-:W-:Y:S01]  /*5510*/  ISETP.GE.AND P3, PT, R9, RZ, PT ;  /* 0x000000ff0900720c */ /* 0x000fe20003f66270 */
[----:B------:R-:W-:Y:S01]  /*5520*/  @!P6 IMAD.IADD R18, R18, 0x1, -R4 ;  /* 0x000000011212e824 */ /* 0x000fe200078e0a04 */
[C---:B------:R-:W-:Y:S01]  /*5530*/  ISETP.GT.U32.AND P5, PT, R4.reuse, R16, PT ;  /* 0x000000100400720c */ /* 0x040fe20003fa4070 */
[----:B------:R-:W-:Y:S01]  /*5540*/  VIADD R15, R5, 0x184 ;  /* 0x00000184050f7836 */ /* 0x000fe20000000000 */
[----:B------:R-:W-:Y:S01]  /*5550*/  ISETP.GT.U32.AND P6, PT, R4, R19, PT ;  /* 0x000000130400720c */ /* 0x000fe20003fc4070 */
[----:B------:R-:W-:-:S03]  /*5560*/  IMAD.HI.U32 R9, R6, R7, RZ ;  /* 0x0000000706097227 */ /* 0x000fc600078e00ff */
[----:B------:R-:W-:Y:S01]  /*5570*/  IABS R10, R15 ;  /* 0x0000000f000a7213 */ /* 0x000fe20000000000 */
[----:B------:R-:W-:Y:S02]  /*5580*/  IMAD.MOV.U32 R3, RZ, RZ, R21 ;  /* 0x000000ffff037224 */ /* 0x000fe400078e0015 */
[----:B------:R-:W-:Y:S02]  /*5590*/  IMAD.MOV R9, RZ, RZ, -R9 ;  /* 0x000000ffff097224 */ /* 0x000fe400078e0a09 */
[----:B0-----:R-:W-:Y:S02]  /*55a0*/  IMAD.MOV.U32 R0, RZ, RZ, R20 ;  /* 0x000000ffff007224 */ /* 0x001fe400078e0014 */
[----:B------:R-:W-:Y:S01]  /*55b0*/  @!P5 IMAD.IADD R16, R16, 0x1, -R4 ;  /* 0x000000011010d824 */ /* 0x000fe200078e0a04 */
[C---:B------:R-:W-:Y:S01]  /*55c0*/  ISETP.GT.U32.AND P5, PT, R4.reuse, R14, PT ;  /* 0x0000000e0400720c */ /* 0x040fe20003fa4070 */
[----:B------:R-:W-:Y:S01]  /*55d0*/  @!P1 IMAD.MOV R3, RZ, RZ, -R3 ;  /* 0x000000ffff039224 */ /* 0x000fe200078e0a03 */
[----:B------:R-:W-:Y:S01]  /*55e0*/  ISETP.GT.U32.AND P1, PT, R4, R18, PT ;  /* 0x000000120400720c */ /* 0x000fe20003f24070 */
[----:B------:R-:W-:Y:S01]  /*55f0*/  @!P2 IMAD.MOV R0, RZ, RZ, -R0 ;  /* 0x000000ffff00a224 */ /* 0x000fe200078e0a00 */
[----:B------:R-:W-:Y:S01]  /*5600*/  ISETP.GE.AND P2, PT, R12, RZ, PT ;  /* 0x000000ff0c00720c */ /* 0x000fe20003f46270 */
[----:B------:R-:W-:Y:S01]  /*5610*/  IMAD R7, R4, R9, R7 ;  /* 0x0000000904077224 */ /* 0x000fe200078e0207 */
[----:B------:R-:W-:Y:S01]  /*5620*/  STL [R1+0x228], R3 ;  /* 0x0002280301007387 */ /* 0x000fe20000100800 */
[----:B------:R-:W-:-:S03]  /*5630*/  IMAD.HI.U32 R12, R6, R10, RZ ;  /* 0x0000000a060c7227 */ /* 0x000fc600078e00ff */
[----:B------:R0:W-:Y:S01]  /*5640*/  STL [R1+0x238], R0 ;  /* 0x0002380001007387 */ /* 0x0001e20000100800 */
[----:B------:R-:W-:Y:S02]  /*5650*/  VIADD R13, R5, 0x186 ;  /* 0x00000186050d7836 */ /* 0x000fe40000000000 */
[----:B------:R-:W-:Y:S01]  /*5660*/  @!P6 IMAD.IADD R19, R19, 0x1, -R4 ;  /* 0x000000011313e824 */ /* 0x000fe200078e0a04 */
[----:B------:R-:W-:Y:S01]  /*5670*/  ISETP.GT.U32.AND P6, PT, R4, R7, PT ;  /* 0x000000070400720c */ /* 0x000fe20003fc4070 */
[----:B------:R-:W-:Y:S01]  /*5680*/  IMAD.MOV R12, RZ, RZ, -R12 ;  /* 0x000000ffff0c7224 */ /* 0x000fe200078e0a0c */
[----:B------:R-:W-:Y:S01]  /*5690*/  IABS R11, R13 ;  /* 0x0000000d000b7213 */ /* 0x000fe20000000000 */
[----:B------:R-:W-:Y:S02]  /*56a0*/  @!P5 IMAD.IADD R14, R14, 0x1, -R4 ;  /* 0x000000010e0ed824 */ /* 0x000fe400078e0a04 */
[----:B------:R-:W-:Y:S02]  /*56b0*/  IMAD R10, R4, R12, R10 ;  /* 0x0000000c040a7224 */ /* 0x000fe400078e020a */
[----:B0-----:R-:W-:-:S02]  /*56c0*/  IMAD.MOV.U32 R0, RZ, RZ, R16 ;  /* 0x000000ffff007224 */ /* 0x001fc400078e0010 */
[----:B------:R-:W-:Y:S02]  /*56d0*/  IMAD.MOV.U32 R3, RZ, RZ, R19 ;  /* 0x000000ffff037224 */ /* 0x000fe400078e0013 */
[----:B------:R-:W-:Y:S01]  /*56e0*/  @!P0 IMAD.MOV R0, RZ, RZ, -R0 ;  /* 0x000000ffff008224 */ /* 0x000fe200078e0a00 */
[----:B------:R-:W-:Y:S01]  /*56f0*/  ISETP.GT.U32.AND P0, PT, R4, R14, PT ;  /* 0x0000000e0400720c */ /* 0x000fe20003f04070 */
[----:B------:R-:W-:-:S03]  /*5700*/  IMAD.HI.U32 R17, R6, R11, RZ ;  /* 0x0000000b06117227 */ /* 0x000fc600078e00ff */
[----:B------:R0:W-:Y:S01]  /*5710*/  STL [R1+0x23c], R0 ;  /* 0x00023c0001007387 */ /* 0x0001e20000100800 */
[----:B------:R-:W-:Y:S02]  /*5720*/  VIADD R9, R5, 0x182 ;  /* 0x0000018205097836 */ /* 0x000fe40000000000 */
[--C-:B------:R-:W-:Y:S01]  /*5730*/  @!P1 IMAD.IADD R18, R18, 0x1, -R4.reuse ;  /* 0x0000000112129824 */ /* 0x100fe200078e0a04 */
[----:B------:R-:W-:Y:S01]  /*5740*/  ISETP.GE.AND P1, PT, R8, RZ, PT ;  /* 0x000000ff0800720c */ /* 0x000fe20003f26270 */
[----:B------:R-:W-:Y:S01]  /*5750*/  @!P4 IMAD.MOV R3, RZ, RZ, -R3 ;  /* 0x000000ffff03c224 */ /* 0x000fe200078e0a03 */
[----:B------:R-:W-:Y:S01]  /*5760*/  ISETP.GT.U32.AND P4, PT, R4, R10, PT ;  /* 0x0000000a0400720c */ /* 0x000fe20003f84070 */
[----:B------:R-:W-:Y:S01]  /*5770*/  IMAD.MOV R17, RZ, RZ, -R17 ;  /* 0x000000ffff117224 */ /* 0x000fe200078e0a11 */
[----:B------:R-:W-:Y:S01]  /*5780*/  IABS R8, R9 ;  /* 0x0000000900087213 */ /* 0x000fe20000000000 */
[----:B------:R-:W-:Y:S01]  /*5790*/  @!P6 IMAD.IADD R7, R7, 0x1, -R4 ;  /* 0x000000010707e824 */ /* 0x000fe200078e0a04 */
[----:B------:R-:W-:Y:S01]  /*57a0*/  STL [R1+0x254], R3 ;  /* 0x0002540301007387 */ /* 0x000fe20000100800 */
[----:B0-----:R-:W-:-:S02]  /*57b0*/  IMAD.MOV.U32 R0, RZ, RZ, R18 ;  /* 0x000000ffff007224 */ /* 0x001fc400078e0012 */
[----:B------:R-:W-:Y:S01]  /*57c0*/  VIADD R12, R5, 0x180 ;  /* 0x00000180050c7836 */ /* 0x000fe20000000000 */
[C---:B------:R-:W-:Y:S01]  /*57d0*/  ISETP.GT.U32.AND P6, PT, R4.reuse, R7, PT ;  /* 0x000000070400720c */ /* 0x040fe20003fc4070 */
[----:B------:R-:W-:Y:S02]  /*57e0*/  IMAD R11, R4, R17, R11 ;  /* 0x00000011040b7224 */ /* 0x000fe400078e020b */
[----:B------:R-:W-:Y:S01]  /*57f0*/  @!P3 IMAD.MOV R0, RZ, RZ, -R0 ;  /* 0x000000ffff00b224 */ /* 0x000fe200078e0a00 */
[----:B------:R-:W-:Y:S01]  /*5800*/  IABS R17, R12 ;  /* 0x0000000c00117213 */ /* 0x000fe20000000000 */
[----:B------:R-:W-:Y:S01]  /*5810*/  IMAD.HI.U32 R16, R6, R8, RZ ;  /* 0x0000000806107227 */ /* 0x000fe200078e00ff */
[----:B------:R-:W-:Y:S02]  /*5820*/  ISETP.GT.U32.AND P5, PT, R4, R11, PT ;  /* 0x0000000b0400720c */ /* 0x000fe40003fa4070 */
[----:B------:R0:W-:Y:S01]  /*5830*/  STL [R1+0x260], R0 ;  /* 0x0002600001007387 */ /* 0x0001e20000100800 */
[----:B------:R-:W-:Y:S01]  /*5840*/  @!P0 IMAD.IADD R14, R14, 0x1, -R4 ;  /* 0x000000010e0e8824 */ /* 0x000fe200078e0a04 */
[----:B------:R-:W-:Y:S01]  /*5850*/  ISETP.GE.AND P3, PT, R13, RZ, PT ;  /* 0x000000ff0d00720c */ /* 0x000fe20003f66270 */
[----:B------:R-:W-:Y:S01]  /*5860*/  IMAD.MOV R16, RZ, RZ, -R16 ;  /* 0x000000ffff107224 */ /* 0x000fe200078e0a10 */
[----:B------:R-:W-:Y:S01]  /*5870*/  ISETP.GE.AND P0, PT, R15, RZ, PT ;  /* 0x000000ff0f00720c */ /* 0x000fe20003f06270 */
[----:B------:R-:W-:Y:S01]  /*5880*/  @!P4 IMAD.IADD R10, R10, 0x1, -R4 ;  /* 0x000000010a0ac824 */ /* 0x000fe200078e0a04 */
[----:B------:R-:W-:Y:S01]  /*5890*/  ISETP.GE.AND P4, PT, R9, RZ, PT ;  /* 0x000000ff0900720c */ /* 0x000fe20003f86270 */
[----:B------:R-:W-:-:S02]  /*58a0*/  IMAD.MOV.U32 R13, RZ, RZ, R17 ;  /* 0x000000ffff0d7224 */ /* 0x000fc400078e0011 */
[----:B------:R-:W-:Y:S02]  /*58b0*/  IMAD R8, R4, R16, R8 ;  /* 0x0000001004087224 */ /* 0x000fe400078e0208 */
[----:B0-----:R-:W-:Y:S02]  /*58c0*/  IMAD.MOV.U32 R0, RZ, RZ, R14 ;  /* 0x000000ffff007224 */ /* 0x001fe400078e000e */
[----:B------:R-:W-:-:S04]  /*58d0*/  IMAD.HI.U32 R15, R6, R13, RZ ;  /* 0x0000000d060f7227 */ /* 0x000fc800078e00ff */
[----:B------:R-:W-:Y:S01]  /*58e0*/  @!P2 IMAD.MOV R0, RZ, RZ, -R0 ;  /* 0x000000ffff00a224 */ /* 0x000fe200078e0a00 */
[C---:B------:R-:W-:Y:S01]  /*58f0*/  ISETP.GT.U32.AND P2, PT, R4.reuse, R10, PT ;  /* 0x0000000a0400720c */ /* 0x040fe20003f44070 */
[--C-:B------:R-:W-:Y:S01]  /*5900*/  @!P6 IMAD.IADD R7, R7, 0x1, -R4.reuse ;  /* 0x000000010707e824 */ /* 0x100fe200078e0a04 */
[C---:B------:R-:W-:Y:S01]  /*5910*/  ISETP.GT.U32.AND P6, PT, R4.reuse, R8, PT ;  /* 0x000000080400720c */ /* 0x040fe20003fc4070 */
[----:B------:R-:W-:Y:S01]  /*5920*/  IMAD.MOV R15, RZ, RZ, -R15 ;  /* 0x000000ffff0f7224 */ /* 0x000fe200078e0a0f */
[----:B------:R0:W-:Y:S01]  /*5930*/  STL [R1+0x264], R0 ;  /* 0x0002640001007387 */ /* 0x0001e20000100800 */
[----:B------:R-:W-:Y:S02]  /*5940*/  @!P5 IMAD.IADD R11, R11, 0x1, -R4 ;  /* 0x000000010b0bd824 */ /* 0x000fe400078e0a04 */
[C---:B------:R-:W-:Y:S02]  /*5950*/  IMAD R9, R4.reuse, R15, R13 ;  /* 0x0000000f04097224 */ /* 0x040fe400078e020d */
[C---:B------:R-:W-:Y:S01]  /*5960*/  VIADD R17, R5.reuse, 0x17e ;  /* 0x0000017e05117836 */ /* 0x040fe20000000000 */
[----:B------:R-:W-:Y:S01]  /*5970*/  ISETP.GT.U32.AND P5, PT, R4, R11, PT ;  /* 0x0000000b0400720c */ /* 0x000fe20003fa4070 */
[----:B------:R-:W-:-:S02]  /*5980*/  VIADD R14, R5, 0x17c ;  /* 0x0000017c050e7836 */ /* 0x000fc40000000000 */
[--C-:B------:R-:W-:Y:S01]  /*5990*/  @!P2 IMAD.IADD R10, R10, 0x1, -R4.reuse ;  /* 0x000000010a0aa824 */ /* 0x100fe200078e0a04 */
[----:B------:R-:W-:Y:S01]  /*59a0*/  ISETP.GT.U32.AND P2, PT, R4, R9, PT ;  /* 0x000000090400720c */ /* 0x000fe20003f44070 */
[----:B------:R-:W-:Y:S02]  /*59b0*/  @!P6 IMAD.IADD R8, R8, 0x1, -R4 ;  /* 0x000000010808e824 */ /* 0x000fe400078e0a04 */
[----:B0-----:R-:W-:Y:S02]  /*59c0*/  IMAD.MOV.U32 R0, RZ, RZ, R7 ;  /* 0x000000ffff007224 */ /* 0x001fe400078e0007 */
[----:B------:R-:W-:Y:S01]  /*59d0*/  VIADD R7, R5, 0x17a ;  /* 0x0000017a05077836 */ /* 0x000fe20000000000 */
[----:B------:R-:W-:Y:S01]  /*59e0*/  ISETP.GT.U32.AND P6, PT, R4, R8, PT ;  /* 0x000000080400720c */ /* 0x000fe20003fc4070 */
[----:B------:R-:W-:Y:S01]  /*59f0*/  @!P1 IMAD.MOV R0, RZ, RZ, -R0 ;  /* 0x000000ffff009224 */ /* 0x000fe200078e0a00 */
[----:B------:R-:W-:Y:S01]  /*5a00*/  ISETP.GE.AND P1, PT, R17, RZ, PT ;  /* 0x000000ff1100720c */ /* 0x000fe20003f26270 */
[--C-:B------:R-:W-:Y:S01]  /*5a10*/  @!P5 IMAD.IADD R11, R11, 0x1, -R4.reuse ;  /* 0x000000010b0bd824 */ /* 0x100fe200078e0a04 */
[----:B------:R-:W-:Y:S01]  /*5a20*/  IABS R17, R17 ;  /* 0x0000001100117213 */ /* 0x000fe20000000000 */
[----:B------:R-:W-:Y:S01]  /*5a30*/  VIADD R13, R5, 0x178 ;  /* 0x00000178050d7836 */ /* 0x000fe20000000000 */
[----:B------:R0:W-:Y:S01]  /*5a40*/  STL [R1+0x268], R0 ;  /* 0x0002680001007387 */ /* 0x0001e20000100800 */
[----:B------:R-:W-:Y:S01]  /*5a50*/  @!P2 IMAD.IADD R9, R9, 0x1, -R4 ;  /* 0x000000010909a824 */ /* 0x000fe200078e0a04 */
[----:B------:R-:W-:Y:S01]  /*5a60*/  ISETP.GE.AND P5, PT, R12, RZ, PT ;  /* 0x000000ff0c00720c */ /* 0x000fe20003fa6270 */
[----:B------:R-:W-:-:S02]  /*5a70*/  IMAD.MOV.U32 R3, RZ, RZ, R11 ;  /* 0x000000ffff037224 */ /* 0x000fc400078e000b */
[----:B------:R-:W-:Y:S01]  /*5a80*/  IMAD.HI.U32 R12, R6, R17, RZ ;  /* 0x00000011060c7227 */ /* 0x000fe200078e00ff */
[----:B------:R-:W-:-:S03]  /*5a90*/  ISETP.GT.U32.AND P2, PT, R4, R9, PT ;  /* 0x000000090400720c */ /* 0x000fc60003f44070 */
[----:B------:R-:W-:Y:S01]  /*5aa0*/  @!P3 IMAD.MOV R3, RZ, RZ, -R3 ;  /* 0x000000ffff03b224 */ /* 0x000fe200078e0a03 */
[----:B------:R-:W-:Y:S01]  /*5ab0*/  ISETP.GE.AND P3, PT, R14, RZ, PT ;  /* 0x000000ff0e00720c */ /* 0x000fe20003f66270 */
[----:B0-----:R-:W-:Y:S01]  /*5ac0*/  IMAD.MOV.U32 R0, RZ, RZ, R10 ;  /* 0x000000ffff007224 */ /* 0x001fe200078e000a */
[----:B------:R-:W-:Y:S01]  /*5ad0*/  IABS R14, R14 ;  /* 0x0000000e000e7213 */ /* 0x000fe20000000000 */
[----:B------:R-:W-:Y:S01]  /*5ae0*/  @!P6 IMAD.IADD R8, R8, 0x1, -R4 ;  /* 0x000000010808e824 */ /* 0x000fe200078e0a04 */
[----:B------:R-:W-:Y:S01]  /*5af0*/  STL [R1+0x26c], R3 ;  /* 0x00026c0301007387 */ /* 0x000fe20000100800 */
[----:B------:R-:W-:Y:S01]  /*5b00*/  @!P0 IMAD.MOV R0, RZ, RZ, -R0 ;  /* 0x000000ffff008224 */ /* 0x000fe200078e0a00 */
[----:B------:R-:W-:Y:S01]  /*5b10*/  ISETP.GE.AND P0, PT, R7, RZ, PT ;  /* 0x000000ff0700720c */ /* 0x000fe20003f06270 */
[----:B------:R-:W-:Y:S01]  /*5b20*/  IMAD.MOV R12, RZ, RZ, -R12 ;  /* 0x000000ffff0c7224 */ /* 0x000fe200078e0a0c */
[----:B------:R-:W-:Y:S01]  /*5b30*/  IABS R7, R7 ;  /* 0x0000000700077213 */ /* 0x000fe20000000000 */
[----:B------:R-:W-:Y:S01]  /*5b40*/  @!P2 IMAD.IADD R9, R9, 0x1, -R4 ;  /* 0x000000010909a824 */ /* 0x000fe200078e0a04 */
[----:B------:R0:W-:Y:S01]  /*5b50*/  STL [R1+0x270], R0 ;  /* 0x0002700001007387 */ /* 0x0001e20000100800 */
[----:B------:R-:W-:Y:S01]  /*5b60*/  IMAD R17, R4, R12, R17 ;  /* 0x0000000c04117224 */ /* 0x000fe200078e0211 */
[----:B------:R-:W-:Y:S01]  /*5b70*/  ISETP.GE.AND P6, PT, R13, RZ, PT ;  /* 0x000000ff0d00720c */ /* 0x000fe20003fc6270 */
[----:B------:R-:W-:Y:S01]  /*5b80*/  IMAD.HI.U32 R10, R6, R7, RZ ;  /* 0x00000007060a7227 */ /* 0x000fe200078e00ff */
[----:B------:R-:W-:-:S03]  /*5b90*/  IABS R13, R13 ;  /* 0x0000000d000d7213 */ /* 0x000fc60000000000 */
[----:B------:R-:W-:Y:S02]  /*5ba0*/  IMAD.MOV R10, RZ, RZ, -R10 ;  /* 0x000000ffff0a7224 */ /* 0x000fe400078e0a0a */
[----:B------:R-:W-:-:S04]  /*5bb0*/  IMAD.HI.U32 R11, R6, R14, RZ ;  /* 0x0000000e060b7227 */ /* 0x000fc800078e00ff */
[----:B0-----:R-:W-:Y:S02]  /*5bc0*/  IMAD.MOV.U32 R0, RZ, RZ, R8 ;  /* 0x000000ffff007224 */ /* 0x001fe400078e0008 */
[C---:B------:R-:W-:Y:S02]  /*5bd0*/  IMAD R7, R4.reuse, R10, R7 ;  /* 0x0000000a04077224 */ /* 0x040fe400078e0207 */
[----:B------:R-:W-:Y:S01]  /*5be0*/  @!P4 IMAD.MOV R0, RZ, RZ, -R0 ;  /* 0x000000ffff00c224 */ /* 0x000fe200078e0a00 */
[C---:B------:R-:W-:Y:S01]  /*5bf0*/  ISETP.GT.U32.AND P4, PT, R4.reuse, R17, PT ;  /* 0x000000110400720c */ /* 0x040fe20003f84070 */
[----:B------:R-:W-:Y:S02]  /*5c00*/  IMAD.MOV R11, RZ, RZ, -R11 ;  /* 0x000000ffff0b7224 */ /* 0x000fe400078e0a0b */
[----:B------:R-:W-:Y:S01]  /*5c10*/  VIADD R16, R5, 0x174 ;  /* 0x0000017405107836 */ /* 0x000fe20000000000 */
[----:B------:R0:W-:Y:S01]  /*5c20*/  STL [R1+0x274], R0 ;  /* 0x0002740001007387 */ /* 0x0001e20000100800 */
[----:B------:R-:W-:-:S02]  /*5c30*/  IMAD R14, R4, R11, R14 ;  /* 0x0000000b040e7224 */ /* 0x000fc400078e020e */
[----:B------:R-:W-:Y:S01]  /*5c40*/  IMAD.HI.U32 R8, R6, R13, RZ ;  /* 0x0000000d06087227 */ /* 0x000fe200078e00ff */
[----:B------:R-:W-:Y:S02]  /*5c50*/  IABS R19, R16 ;  /* 0x0000001000137213 */ /* 0x000fe40000000000 */
[C---:B------:R-:W-:Y:S01]  /*5c60*/  ISETP.GT.U32.AND P2, PT, R4.reuse, R14, PT ;  /* 0x0000000e0400720c */ /* 0x040fe20003f44070 */
[----:B------:R-:W-:Y:S02]  /*5c70*/  IMAD.MOV R8, RZ, RZ, -R8 ;  /* 0x000000ffff087224 */ /* 0x000fe400078e0a08 */
[----:B------:R-:W-:Y:S02]  /*5c80*/  @!P4 IMAD.IADD R17, R17, 0x1, -R4 ;  /* 0x000000011111c824 */ /* 0x000fe400078e0a04 */
[----:B0-----:R-:W-:Y:S02]  /*5c90*/  IMAD.MOV.U32 R0, RZ, RZ, R9 ;  /* 0x000000ffff007224 */ /* 0x001fe400078e0009 */
[----:B------:R-:W-:Y:S01]  /*5ca0*/  VIADD R21, R5, 0x176 ;  /* 0x0000017605157836 */ /* 0x000fe20000000000 */
[C---:B------:R-:W-:Y:S01]  /*5cb0*/  ISETP.GT.U32.AND P4, PT, R4.reuse, R17, PT ;  /* 0x000000110400720c */ /* 0x040fe20003f84070 */
[----:B------:R-:W-:Y:S01]  /*5cc0*/  @!P5 IMAD.MOV R0, RZ, RZ, -R0 ;  /* 0x000000ffff00d224 */ /* 0x000fe200078e0a00 */
[C---:B------:R-:W-:Y:S01]  /*5cd0*/  ISETP.GT.U32.AND P5, PT, R4.reuse, R7, PT ;  /* 0x000000070400720c */ /* 0x040fe20003fa4070 */
[----:B------:R-:W-:Y:S01]  /*5ce0*/  IMAD R13, R4, R8, R13 ;  /* 0x00000008040d7224 */ /* 0x000fe200078e020d */
[----:B------:R-:W-:Y:S01]  /*5cf0*/  IABS R8, R21 ;  /* 0x0000001500087213 */ /* 0x000fe20000000000 */
[----:B------:R-:W-:Y:S01]  /*5d00*/  IMAD.HI.U32 R9, R6, R19, RZ ;  /* 0x0000001306097227 */ /* 0x000fe200078e00ff */
[----:B------:R0:W-:Y:S03]  /*5d10*/  STL [R1+0x278], R0 ;  /* 0x0002780001007387 */ /* 0x0001e60000100800 */
[----:B------:R-:W-:-:S02]  /*5d20*/  @!P2 IMAD.IADD R14, R14, 0x1, -R4 ;  /* 0x000000010e0ea824 */ /* 0x000fc400078e0a04 */
[----:B------:R-:W-:Y:S02]  /*5d30*/  IMAD.MOV R9, RZ, RZ, -R9 ;  /* 0x000000ffff097224 */ /* 0x000fe400078e0a09 */
[--C-:B------:R-:W-:Y:S01]  /*5d40*/  @!P4 IMAD.IADD R17, R17, 0x1, -R4.reuse ;  /* 0x000000011111c824 */ /* 0x100fe200078e0a04 */
[C---:B------:R-:W-:Y:S01]  /*5d50*/  ISETP.GT.U32.AND P4, PT, R4.reuse, R13, PT ;  /* 0x0000000d0400720c */ /* 0x040fe20003f84070 */
[----:B------:R-:W-:Y:S01]  /*5d60*/  @!P5 IMAD.IADD R7, R7, 0x1, -R4 ;  /* 0x000000010707d824 */ /* 0x000fe200078e0a04 */
[C---:B------:R-:W-:Y:S01]  /*5d70*/  ISETP.GT.U32.AND P2, PT, R4.reuse, R14, PT ;  /* 0x0000000e0400720c */ /* 0x040fe20003f44070 */
[----:B------:R-:W-:Y:S02]  /*5d80*/  IMAD R19, R4, R9, R19 ;  /* 0x0000000904137224 */ /* 0x000fe400078e0213 */
[----:B------:R-:W-:Y:S01]  /*5d90*/  IMAD.HI.U32 R15, R6, R8, RZ ;  /* 0x00000008060f7227 */ /* 0x000fe200078e00ff */
[----:B------:R-:W-:-:S03]  /*5da0*/  ISETP.GT.U32.AND P5, PT, R4, R7, PT ;  /* 0x000000070400720c */ /* 0x000fc60003fa4070 */
[----:B------:R-:W-:Y:S02]  /*5db0*/  IMAD.MOV R15, RZ, RZ, -R15 ;  /* 0x000000ffff0f7224 */ /* 0x000fe400078e0a0f */
[----:B------:R-:W-:Y:S02]  /*5dc0*/  VIADD R12, R5, 0x172 ;  /* 0x00000172050c7836 */ /* 0x000fe40000000000 */
[C---:B------:R-:W-:Y:S02]  /*5dd0*/  IMAD R8, R4.reuse, R15, R8 ;  /* 0x0000000f04087224 */ /* 0x040fe400078e0208 */
[----:B0-----:R-:W-:Y:S01]  /*5de0*/  IMAD.MOV.U32 R0, RZ, RZ, R17 ;  /* 0x000000ffff007224 */ /* 0x001fe200078e0011 */
[----:B------:R-:W-:Y:S01]  /*5df0*/  IABS R11, R12 ;  /* 0x0000000c000b7213 */ /* 0x000fe20000000000 */
[--C-:B------:R-:W-:Y:S01]  /*5e00*/  @!P4 IMAD.IADD R13, R13, 0x1, -R4.reuse ;  /* 0x000000010d0dc824 */ /* 0x100fe200078e0a04 */
[----:B------:R-:W-:Y:S01]  /*5e10*/  ISETP.GE.AND P4, PT, R21, RZ, PT ;  /* 0x000000ff1500720c */ /* 0x000fe20003f86270 */
[----:B------:R-:W-:Y:S01]  /*5e20*/  @!P5 IMAD.IADD R7, R7, 0x1, -R4 ;  /* 0x000000010707d824 */ /* 0x000fe200078e0a04 */
[----:B------:R-:W-:Y:S01]  /*5e30*/  ISETP.GT.U32.AND P5, PT, R4, R19, PT ;  /* 0x000000130400720c */ /* 0x000fe20003fa4070 */
[----:B------:R-:W-:-:S02]  /*5e40*/  VIADD R10, R5, 0x170 ;  /* 0x00000170050a7836 */ /* 0x000fc40000000000 */
[----:B------:R-:W-:Y:S02]  /*5e50*/  VIADD R9, R5, 0x16e ;  /* 0x0000016e05097836 */ /* 0x000fe40000000000 */
[----:B------:R-:W-:Y:S01]  /*5e60*/  @!P2 IMAD.IADD R14, R14, 0x1, -R4 ;  /* 0x000000010e0ea824 */ /* 0x000fe200078e0a04 */
[C---:B------:R-:W-:Y:S01]  /*5e70*/  ISETP.GT.U32.AND P2, PT, R4.reuse, R8, PT ;  /* 0x000000080400720c */ /* 0x040fe20003f44070 */
[----:B------:R-:W-:Y:S01]  /*5e80*/  @!P1 IMAD.MOV R0, RZ, RZ, -R0 ;  /* 0x000000ffff009224 */ /* 0x000fe200078e0a00 */
[----:B------:R-:W-:Y:S01]  /*5e90*/  ISETP.GT.U32.AND P1, PT, R4, R13, PT ;  /* 0x0000000d0400720c */ /* 0x000fe20003f24070 */
[----:B------:R-:W-:Y:S01]  /*5ea0*/  IMAD.HI.U32 R20, R6, R11, RZ ;  /* 0x0000000b06147227 */ /* 0x000fe200078e00ff */
[----:B------:R-:W-:Y:S02]  /*5eb0*/  IABS R18, R10 ;  /* 0x0000000a00127213 */ /* 0x000fe40000000000 */
[----:B------:R-:W-:Y:S01]  /*5ec0*/  IABS R17, R9 ;  /* 0x0000000900117213 */ /* 0x000fe20000000000 */
[----:B------:R-:W-:Y:S01]  /*5ed0*/  @!P5 IMAD.IADD R19, R19, 0x1, -R4 ;  /* 0x000000011313d824 */ /* 0x000fe200078e0a04 */
[----:B------:R0:W-:Y:S01]  /*5ee0*/  STL [R1+0x280], R0 ;  /* 0x0002800001007387 */ /* 0x0001e20000100800 */
[----:B------:R-:W-:-:S02]  /*5ef0*/  IMAD.MOV R20, RZ, RZ, -R20 ;  /* 0x000000ffff147224 */ /* 0x000fc400078e0a14 */
[----:B------:R-:W-:Y:S01]  /*5f00*/  IMAD.HI.U32 R15, R6, R18, RZ ;  /* 0x00000012060f7227 */ /* 0x000fe200078e00ff */
[----:B------:R-:W-:-:S03]  /*5f10*/  ISETP.GT.U32.AND P5, PT, R4, R19, PT ;  /* 0x000000130400720c */ /* 0x000fc60003fa4070 */
[----:B------:R-:W-:Y:S02]  /*5f20*/  IMAD R11, R4, R20, R11 ;  /* 0x00000014040b7224 */ /* 0x000fe400078e020b */
[----:B------:R-:W-:Y:S02]  /*5f30*/  IMAD.MOV R15, RZ, RZ, -R15 ;  /* 0x000000ffff0f7224 */ /* 0x000fe400078e0a0f */
[----:B0-----:R-:W-:Y:S02]  /*5f40*/  IMAD.MOV.U32 R0, RZ, RZ, R14 ;  /* 0x000000ffff007224 */ /* 0x001fe400078e000e */
[----:B------:R-:W-:-:S04]  /*5f50*/  IMAD.HI.U32 R14, R6, R17, RZ ;  /* 0x00000011060e7227 */ /* 0x000fc800078e00ff */
[----:B------:R-:W-:Y:S02]  /*5f60*/  @!P3 IMAD.MOV R0, RZ, RZ, -R0 ;  /* 0x000000ffff00b224 */ /* 0x000fe400078e0a00 */
[--C-:B------:R-:W-:Y:S01]  /*5f70*/  @!P2 IMAD.IADD R8, R8, 0x1, -R4.reuse ;  /* 0x000000010808a824 */ /* 0x100fe200078e0a04 */
[----:B------:R-:W-:Y:S01]  /*5f80*/  ISETP.GE.AND P2, PT, R16, RZ, PT ;  /* 0x000000ff1000720c */ /* 0x000fe20003f46270 */
[----:B------:R-:W-:Y:S01]  /*5f90*/  @!P1 IMAD.IADD R13, R13, 0x1, -R4 ;  /* 0x000000010d0d9824 */ /* 0x000fe200078e0a04 */
[----:B------:R0:W-:Y:S01]  /*5fa0*/  STL [R1+0x290], R0 ;  /* 0x0002900001007387 */ /* 0x0001e20000100800 */
[----:B------:R-:W-:Y:S01]  /*5fb0*/  IMAD.MOV R14, RZ, RZ, -R14 ;  /* 0x000000ffff0e7224 */ /* 0x000fe200078e0a0e */
[C---:B------:R-:W-:Y:S01]  /*5fc0*/  ISETP.GT.U32.AND P1, PT, R4.reuse, R11, PT ;  /* 0x0000000b0400720c */ /* 0x040fe20003f24070 */
[C---:B------:R-:W-:Y:S01]  /*5fd0*/  IMAD R18, R4.reuse, R15, R18 ;  /* 0x0000000f04127224 */ /* 0x040fe200078e0212 */
[C---:B------:R-:W-:Y:S01]  /*5fe0*/  ISETP.GT.U32.AND P3, PT, R4.reuse, R8, PT ;  /* 0x000000080400720c */ /* 0x040fe20003f64070 */
[----:B------:R-:W-:-:S02]  /*5ff0*/  IMAD R17, R4, R14, R17 ;  /* 0x0000000e04117224 */ /* 0x000fc400078e0211 */
[----:B------:R-:W-:Y:S02]  /*6000*/  @!P5 IMAD.IADD R19, R19, 0x1, -R4 ;  /* 0x000000011313d824 */ /* 0x000fe400078e0a04 */
[----:B------:R-:W-:Y:S01]  /*6010*/  IMAD.MOV.U32 R3, RZ, RZ, R7 ;  /* 0x000000ffff037224 */ /* 0x000fe200078e0007 */
[C---:B------:R-:W-:Y:S01]  /*6020*/  ISETP.GT.U32.AND P5, PT, R4.reuse, R17, PT ;  /* 0x000000110400720c */ /* 0x040fe20003fa4070 */
[----:B0-----:R-:W-:Y:S02]  /*6030*/  IMAD.MOV.U32 R0, RZ, RZ, R13 ;  /* 0x000000ffff007224 */ /* 0x001fe400078e000d */
[C---:B------:R-:W-:Y:S02]  /*6040*/  VIADD R7, R5.reuse, 0x16c ;  /* 0x0000016c05077836 */ /* 0x040fe40000000000 */
[----:B------:R-:W-:Y:S01]  /*6050*/  @!P6 IMAD.MOV R0, RZ, RZ, -R0 ;  /* 0x000000ffff00e224 */ /* 0x000fe200078e0a00 */
[----:B------:R-:W-:Y:S01]  /*6060*/  ISETP.GT.U32.AND P6, PT, R4, R18, PT ;  /* 0x000000120400720c */ /* 0x000fe20003fc4070 */
[----:B------:R-:W-:-:S02]  /*6070*/  VIADD R13, R5, 0x16a ;  /* 0x0000016a050d7836 */ /* 0x000fc40000000000 */
[----:B------:R-:W-:Y:S01]  /*6080*/  @!P0 IMAD.MOV R3, RZ, RZ, -R3 ;  /* 0x000000ffff038224 */ /* 0x000fe200078e0a03 */
[----:B------:R-:W-:Y:S01]  /*6090*/  ISETP.GE.AND P0, PT, R12, RZ, PT ;  /* 0x000000ff0c00720c */ /* 0x000fe20003f06270 */
[--C-:B------:R-:W-:Y:S01]  /*60a0*/  @!P1 IMAD.IADD R11, R11, 0x1, -R4.reuse ;  /* 0x000000010b0b9824 */ /* 0x100fe200078e0a04 */
[----:B------:R-:W-:Y:S01]  /*60b0*/  ISETP.GE.AND P1, PT, R9, RZ, PT ;  /* 0x000000ff0900720c */ /* 0x000fe20003f26270 */
[--C-:B------:R-:W-:Y:S01]  /*60c0*/  @!P3 IMAD.IADD R8, R8, 0x1, -R4.reuse ;  /* 0x000000010808b824 */ /* 0x100fe200078e0a04 */
[----:B------:R-:W-:Y:S01]  /*60d0*/  IABS R12, R7 ;  /* 0x00000007000c7213 */ /* 0x000fe20000000000 */
[----:B------:R-:W-:Y:S01]  /*60e0*/  STL [R1+0x298], R3 ;  /* 0x0002980301007387 */ /* 0x000fe20000100800 */
[----:B------:R-:W-:Y:S01]  /*60f0*/  IABS R9, R13 ;  /* 0x0000000d00097213 */ /* 0x000fe20000000000 */
[--C-:B------:R-:W-:Y:S01]  /*6100*/  @!P5 IMAD.IADD R17, R17, 0x1, -R4.reuse ;  /* 0x000000011111d824 */ /* 0x100fe200078e0a04 */
[----:B------:R-:W-:Y:S01]  /*6110*/  ISETP.GE.AND P3, PT, R10, RZ, PT ;  /* 0x000000ff0a00720c */ /* 0x000fe20003f66270 */
[----:B------:R0:W-:Y:S01]  /*6120*/  STL [R1+0x2b0], R0 ;  /* 0x0002b00001007387 */ /* 0x0001e20000100800 */
[----:B------:R-:W-:Y:S01]  /*6130*/  @!P6 IMAD.IADD R18, R18, 0x1, -R4 ;  /* 0x000000011212e824 */ /* 0x000fe200078e0a04 */
[----:B------:R-:W-:Y:S01]  /*6140*/  ISETP.GT.U32.AND P6, PT, R4, R11, PT ;  /* 0x0000000b0400720c */ /* 0x000fe20003fc4070 */
[----:B------:R-:W-:-:S03]  /*6150*/  IMAD.HI.U32 R10, R6, R12, RZ ;  /* 0x0000000c060a7227 */ /* 0x000fc600078e00ff */
[C---:B------:R-:W-:Y:S01]  /*6160*/  ISETP.GT.U32.AND P5, PT, R4.reuse, R18, PT ;  /* 0x000000120400720c */ /* 0x040fe20003fa4070 */
[----:B------:R-:W-:Y:S02]  /*6170*/  IMAD.MOV R10, RZ, RZ, -R10 ;  /* 0x000000ffff0a7224 */ /* 0x000fe400078e0a0a */
[----:B------:R-:W-:Y:S02]  /*6180*/  VIADD R16, R5, 0x168 ;  /* 0x0000016805107836 */ /* 0x000fe40000000000 */
[----:B0-----:R-:W-:Y:S02]  /*6190*/  IMAD.MOV.U32 R0, RZ, RZ, R8 ;  /* 0x000000ffff007224 */ /* 0x001fe400078e0008 */
[----:B------:R-:W-:Y:S01]  /*61a0*/  IMAD.MOV.U32 R8, RZ, RZ, R9 ;  /* 0x000000ffff087224 */ /* 0x000fe200078e0009 */
[----:B------:R-:W-:Y:S01]  /*61b0*/  IABS R14, R16 ;  /* 0x00000010000e7213 */ /* 0x000fe20000000000 */
[----:B------:R-:W-:Y:S01]  /*61c0*/  @!P4 IMAD.MOV R0, RZ, RZ, -R0 ;  /* 0x000000ffff00c224 */ /* 0x000fe200078e0a00 */
[----:B------:R-:W-:Y:S01]  /*61d0*/  ISETP.GT.U32.AND P4, PT, R4, R17, PT ;  /* 0x000000110400720c */ /* 0x000fe20003f84070 */
[----:B------:R-:W-:-:S03]  /*61e0*/  IMAD.HI.U32 R9, R6, R8, RZ ;  /* 0x0000000806097227 */ /* 0x000fc600078e00ff */
[----:B------:R0:W-:Y:S01]  /*61f0*/  STL [R1+0x2b4], R0 ;  /* 0x0002b40001007387 */ /* 0x0001e20000100800 */
[C---:B------:R-:W-:Y:S02]  /*6200*/  IMAD R12, R4.reuse, R10, R12 ;  /* 0x0000000a040c7224 */ /* 0x040fe400078e020c */
[----:B------:R-:W-:Y:S02]  /*6210*/  IMAD.MOV R9, RZ, RZ, -R9 ;  /* 0x000000ffff097224 */ /* 0x000fe400078e0a09 */
[----:B------:R-:W-:Y:S01]  /*6220*/  @!P6 IMAD.IADD R11, R11, 0x1, -R4 ;  /* 0x000000010b0be824 */ /* 0x000fe200078e0a04 */
[C---:B------:R-:W-:Y:S01]  /*6230*/  ISETP.GT.U32.AND P6, PT, R4.reuse, R12, PT ;  /* 0x0000000c0400720c */ /* 0x040fe20003fc4070 */
[C---:B------:R-:W-:Y:S02]  /*6240*/  IMAD R8, R4.reuse, R9, R8 ;  /* 0x0000000904087224 */ /* 0x040fe400078e0208 */
[----:B------:R-:W-:Y:S02]  /*6250*/  @!P4 IMAD.IADD R17, R17, 0x1, -R4 ;  /* 0x000000011111c824 */ /* 0x000fe400078e0a04 */
[----:B------:R-:W-:Y:S01]  /*6260*/  VIADD R15, R5, 0x166 ;  /* 0x00000166050f7836 */ /* 0x000fe20000000000 */
[----:B------:R-:W-:Y:S01]  /*6270*/  ISETP.GT.U32.AND P4, PT, R4, R8, PT ;  /* 0x000000080400720c */ /* 0x000fe20003f84070 */
[----:B------:R-:W-:-:S03]  /*6280*/  IMAD.HI.U32 R9, R6, R14, RZ ;  /* 0x0000000e06097227 */ /* 0x000fc600078e00ff */
[----:B------:R-:W-:Y:S01]  /*6290*/  IABS R21, R15 ;  /* 0x0000000f00157213 */ /* 0x000fe20000000000 */
[--C-:B------:R-:W-:Y:S01]  /*62a0*/  @!P5 IMAD.IADD R18, R18, 0x1, -R4.reuse ;  /* 0x000000011212d824 */ /* 0x100fe200078e0a04 */
[----:B------:R-:W-:Y:S01]  /*62b0*/  ISETP.GE.AND P5, PT, R7, RZ, PT ;  /* 0x000000ff0700720c */ /* 0x000fe20003fa6270 */
[----:B------:R-:W-:Y:S01]  /*62c0*/  @!P6 IMAD.IADD R12, R12, 0x1, -R4 ;  /* 0x000000010c0ce824 */ /* 0x000fe200078e0a04 */
[----:B------:R-:W-:Y:S01]  /*62d0*/  ISETP.GE.AND P6, PT, R13, RZ, PT ;  /* 0x000000ff0d00720c */ /* 0x000fe20003fc6270 */
[----:B------:R-:W-:Y:S02]  /*62e0*/  IMAD.MOV.U32 R3, RZ, RZ, R19 ;  /* 0x000000ffff037224 */ /* 0x000fe400078e0013 */
[----:B------:R-:W-:-:S04]  /*62f0*/  IMAD.HI.U32 R10, R6, R21, RZ ;  /* 0x00000015060a7227 */ /* 0x000fc800078e00ff */
[----:B------:R-:W-:Y:S02]  /*6300*/  VIADD R7, R5, 0x164 ;  /* 0x0000016405077836 */ /* 0x000fe40000000000 */
[----:B------:R-:W-:Y:S02]  /*6310*/  IMAD.MOV R9, RZ, RZ, -R9 ;  /* 0x000000ffff097224 */ /* 0x000fe400078e0a09 */
[----:B------:R-:W-:Y:S01]  /*6320*/  @!P4 IMAD.IADD R8, R8, 0x1, -R4 ;  /* 0x000000010808c824 */ /* 0x000fe200078e0a04 */
[C---:B------:R-:W-:Y:S01]  /*6330*/  ISETP.GT.U32.AND P4, PT, R4.reuse, R12, PT ;  /* 0x0000000c0400720c */ /* 0x040fe20003f84070 */
[----:B0-----:R-:W-:Y:S02]  /*6340*/  IMAD.MOV.U32 R0, RZ, RZ, R11 ;  /* 0x000000ffff007224 */ /* 0x001fe400078e000b */
[----:B------:R-:W-:Y:S01]  /*6350*/  @!P2 IMAD.MOV R3, RZ, RZ, -R3 ;  /* 0x000000ffff03a224 */ /* 0x000fe200078e0a03 */
[----:B------:R-:W-:Y:S01]  /*6360*/  ISETP.GT.U32.AND P2, PT, R4, R8, PT ;  /* 0x000000080400720c */ /* 0x000fe20003f44070 */
[----:B------:R-:W-:-:S02]  /*6370*/  IMAD.MOV R10, RZ, RZ, -R10 ;  /* 0x000000ffff0a7224 */ /* 0x000fc400078e0a0a */
[----:B------:R-:W-:Y:S01]  /*6380*/  VIADD R13, R5, 0x162 ;  /* 0x00000162050d7836 */ /* 0x000fe20000000000 */
[----:B------:R0:W-:Y:S01]  /*6390*/  STL [R1+0x2b8], R3 ;  /* 0x0002b80301007387 */ /* 0x0001e20000100800 */
[C---:B------:R-:W-:Y:S01]  /*63a0*/  IMAD R14, R4.reuse, R9, R14 ;  /* 0x00000009040e7224 */ /* 0x040fe200078e020e */
[----:B------:R-:W-:Y:S01]  /*63b0*/  IABS R9, R7 ;  /* 0x0000000700097213 */ /* 0x000fe20000000000 */
[----:B------:R-:W-:Y:S02]  /*63c0*/  @!P0 IMAD.MOV R0, RZ, RZ, -R0 ;  /* 0x000000ffff008224 */ /* 0x000fe400078e0a00 */
[----:B------:R-:W-:Y:S01]  /*63d0*/  IMAD R21, R4, R10, R21 ;  /* 0x0000000a04157224 */ /* 0x000fe200078e0215 */
[----:B------:R-:W-:Y:S01]  /*63e0*/  IABS R10, R13 ;  /* 0x0000000d000a7213 */ /* 0x000fe20000000000 */
[----:B------:R-:W-:Y:S01]  /*63f0*/  IMAD.HI.U32 R11, R6, R9, RZ ;  /* 0x00000009060b7227 */ /* 0x000fe200078e00ff */
[----:B------:R-:W-:Y:S01]  /*6400*/  ISETP.GT.U32.AND P0, PT, R4, R14, PT ;  /* 0x0000000e0400720c */ /* 0x000fe20003f04070 */
[----:B------:R1:W-:Y:S02]  /*6410*/  STL [R1+0x2bc], R0 ;  /* 0x0002bc0001007387 */ /* 0x0003e40000100800 */
[----:B0-----:R-:W-:-:S02]  /*6420*/  IMAD.MOV.U32 R3, RZ, RZ, R18 ;  /* 0x000000ffff037224 */ /* 0x001fc400078e0012 */
[----:B------:R-:W-:Y:S01]  /*6430*/  @!P4 IMAD.IADD R12, R12, 0x1, -R4 ;  /* 0x000000010c0cc824 */ /* 0x000fe200078e0a04 */
[----:B------:R-:W-:Y:S01]  /*6440*/  ISETP.GE.AND P4, PT, R15, RZ, PT ;  /* 0x000000ff0f00720c */ /* 0x000fe20003f86270 */
[----:B------:R-:W-:Y:S01]  /*6450*/  @!P3 IMAD.MOV R3, RZ, RZ, -R3 ;  /* 0x000000ffff03b224 */ /* 0x000fe200078e0a03 */
[----:B------:R-:W-:Y:S01]  /*6460*/  ISETP.GT.U32.AND P3, PT, R4, R21, PT ;  /* 0x000000150400720c */ /* 0x000fe20003f64070 */
[----:B------:R-:W-:Y:S02]  /*6470*/  IMAD.MOV R11, RZ, RZ, -R11 ;  /* 0x000000ffff0b7224 */ /* 0x000fe400078e0a0b */
[----:B-1----:R-:W-:Y:S01]  /*6480*/  IMAD.MOV.U32 R0, RZ, RZ, R17 ;  /* 0x000000ffff007224 */ /* 0x002fe200078e0011 */
[----:B------:R0:W-:Y:S01]  /*6490*/  STL [R1+0x2c4], R3 ;  /* 0x0002c40301007387 */ /* 0x0001e20000100800 */
[----:B------:R-:W-:-:S04]  /*64a0*/  IMAD.HI.U32 R17, R6, R10, RZ ;  /* 0x0000000a06117227 */ /* 0x000fc800078e00ff */
[----:B------:R-:W-:Y:S01]  /*64b0*/  @!P1 IMAD.MOV R0, RZ, RZ, -R0 ;  /* 0x000000ffff009224 */ /* 0x000fe200078e0a00 */
[----:B------:R-:W-:Y:S01]  /*64c0*/  ISETP.GE.AND P1, PT, R16, RZ, PT ;  /* 0x000000ff1000720c */ /* 0x000fe20003f26270 */
[----:B------:R-:W-:Y:S02]  /*64d0*/  IMAD.MOV R17, RZ, RZ, -R17 ;  /* 0x000000ffff117224 */ /* 0x000fe400078e0a11 */
[----:B------:R-:W-:Y:S01]  /*64e0*/  @!P2 IMAD.IADD R8, R8, 0x1, -R4 ;  /* 0x000000010808a824 */ /* 0x000fe200078e0a04 */
[----:B------:R1:W-:Y:S01]  /*64f0*/  STL [R1+0x2c8], R0 ;  /* 0x0002c80001007387 */ /* 0x0003e20000100800 */
[----:B------:R-:W-:Y:S01]  /*6500*/  IMAD R9, R4, R11, R9 ;  /* 0x0000000b04097224 */ /* 0x000fe200078e0209 */
[----:B------:R-:W-:Y:S01]  /*6510*/  ISETP.GE.AND P2, PT, R7, RZ, PT ;  /* 0x000000ff0700720c */ /* 0x000fe20003f46270 */
[----:B0-----:R-:W-:Y:S02]  /*6520*/  IMAD.MOV.U32 R3, RZ, RZ, R12 ;  /* 0x000000ffff037224 */ /* 0x001fe400078e000c */
[----:B------:R-:W-:-:S02]  /*6530*/  @!P0 IMAD.IADD R14, R14, 0x1, -R4 ;  /* 0x000000010e0e8824 */ /* 0x000fc400078e0a04 */
[C---:B------:R-:W-:Y:S02]  /*6540*/  IMAD R10, R4.reuse, R17, R10 ;  /* 0x00000011040a7224 */ /* 0x040fe400078e020a */
[----:B------:R-:W-:Y:S01]  /*6550*/  @!P5 IMAD.MOV R3, RZ, RZ, -R3 ;  /* 0x000000ffff03d224 */ /* 0x000fe200078e0a03 */
[C---:B------:R-:W-:Y:S01]  /*6560*/  ISETP.GT.U32.AND P5, PT, R4.reuse, R9, PT ;  /* 0x000000090400720c */ /* 0x040fe20003fa4070 */
[----:B-1----:R-:W-:Y:S01]  /*6570*/  IMAD.MOV.U32 R0, RZ, RZ, R8 ;  /* 0x000000ffff007224 */ /* 0x002fe200078e0008 */
[C---:B------:R-:W-:Y:S01]  /*6580*/  ISETP.GT.U32.AND P0, PT, R4.reuse, R14, PT ;  /* 0x0000000e0400720c */ /* 0x040fe20003f04070 */
[----:B------:R-:W-:Y:S01]  /*6590*/  @!P3 IMAD.IADD R21, R21, 0x1, -R4 ;  /* 0x000000011515b824 */ /* 0x000fe200078e0a04 */
[----:B------:R-:W-:Y:S01]  /*65a0*/  STL [R1+0x2cc], R3 ;  /* 0x0002cc0301007387 */ /* 0x000fe20000100800 */
[----:B------:R-:W-:Y:S01]  /*65b0*/  @!P6 IMAD.MOV R0, RZ, RZ, -R0 ;  /* 0x000000ffff00e224 */ /* 0x000fe200078e0a00 */
[C---:B------:R-:W-:Y:S01]  /*65c0*/  ISETP.GT.U32.AND P6, PT, R4.reuse, R10, PT ;  /* 0x0000000a0400720c */ /* 0x040fe20003fc4070 */
[C---:B------:R-:W-:Y:S01]  /*65d0*/  VIADD R7, R5.reuse, 0x160 ;  /* 0x0000016005077836 */ /* 0x040fe20000000000 */
[----:B------:R-:W-:Y:S01]  /*65e0*/  ISETP.GT.U32.AND P3, PT, R4, R21, PT ;  /* 0x000000150400720c */ /* 0x000fe20003f64070 */
[C---:B------:R-:W-:Y:S01]  /*65f0*/  VIADD R11, R5.reuse, 0x15e ;  /* 0x0000015e050b7836 */ /* 0x040fe20000000000 */
[----:B------:R0:W-:Y:S01]  /*6600*/  STL [R1+0x2d8], R0 ;  /* 0x0002d80001007387 */ /* 0x0001e20000100800 */
[----:B------:R-:W-:Y:S01]  /*6610*/  VIADD R17, R5, 0x15c ;  /* 0x0000015c05117836 */ /* 0x000fe20000000000 */
[----:B------:R-:W-:Y:S01]  /*6620*/  IABS R12, R7 ;  /* 0x00000007000c7213 */ /* 0x000fe20000000000 */
[--C-:B------:R-:W-:Y:S01]  /*6630*/  @!P5 IMAD.IADD R9, R9, 0x1, -R4.reuse ;  /* 0x000000010909d824 */ /* 0x100fe200078e0a04 */
[----:B------:R-:W-:Y:S01]  /*6640*/  IABS R8, R11 ;  /* 0x0000000b00087213 */ /* 0x000fe20000000000 */
[----:B------:R-:W-:Y:S01]  /*6650*/  @!P0 IMAD.IADD R14, R14, 0x1, -R4 ;  /* 0x000000010e0e8824 */ /* 0x000fe200078e0a04 */
[----:B------:R-:W-:Y:S01]  /*6660*/  ISETP.GE.AND P0, PT, R13, RZ, PT ;  /* 0x000000ff0d00720c */ /* 0x000fe20003f06270 */
[----:B------:R-:W-:Y:S01]  /*6670*/  IMAD.HI.U32 R13, R6, R12, RZ ;  /* 0x0000000c060d7227 */ /* 0x000fe200078e00ff */
[----:B------:R-:W-:-:S02]  /*6680*/  ISETP.GT.U32.AND P5, PT, R4, R9, PT ;  /* 0x000000090400720c */ /* 0x000fc40003fa4070 */
[----:B------:R-:W-:Y:S01]  /*6690*/  IABS R16, R17 ;  /* 0x0000001100107213 */ /* 0x000fe20000000000 */
[--C-:B------:R-:W-:Y:S02]  /*66a0*/  @!P6 IMAD.IADD R10, R10, 0x1, -R4.reuse ;  /* 0x000000010a0ae824 */ /* 0x100fe400078e0a04 */
[----:B------:R-:W-:Y:S01]  /*66b0*/  @!P3 IMAD.IADD R21, R21, 0x1, -R4 ;  /* 0x000000011515b824 */ /* 0x000fe200078e0a04 */
[----:B------:R-:W-:Y:S01]  /*66c0*/  ISETP.GE.AND P3, PT, R7, RZ, PT ;  /* 0x000000ff0700720c */ /* 0x000fe20003f66270 */
[----:B------:R-:W-:Y:S01]  /*66d0*/  IMAD.HI.U32 R7, R6, R8, RZ ;  /* 0x0000000806077227 */ /* 0x000fe200078e00ff */
[----:B------:R-:W-:-:S03]  /*66e0*/  ISETP.GT.U32.AND P6, PT, R4, R10, PT ;  /* 0x0000000a0400720c */ /* 0x000fc60003fc4070 */
[----:B------:R-:W-:Y:S02]  /*66f0*/  IMAD.MOV R13, RZ, RZ, -R13 ;  /* 0x000000ffff0d7224 */ /* 0x000fe400078e0a0d */
[----:B------:R-:W-:Y:S02]  /*6700*/  IMAD.MOV R7, RZ, RZ, -R7 ;  /* 0x000000ffff077224 */ /* 0x000fe400078e0a07 */
[C---:B------:R-:W-:Y:S02]  /*6710*/  IMAD R12, R4.reuse, R13, R12 ;  /* 0x0000000d040c7224 */ /* 0x040fe400078e020c */
[C---:B------:R-:W-:Y:S02]  /*6720*/  IMAD R8, R4.reuse, R7, R8 ;  /* 0x0000000704087224 */ /* 0x040fe400078e0208 */
[--C-:B------:R-:W-:Y:S01]  /*6730*/  @!P5 IMAD.IADD R9, R9, 0x1, -R4.reuse ;  /* 0x000000010909d824 */ /* 0x100fe200078e0a04 */
[----:B------:R-:W-:Y:S01]  /*6740*/  ISETP.GT.U32.AND P5, PT, R4, R12, PT ;  /* 0x0000000c0400720c */ /* 0x000fe20003fa4070 */
[----:B------:R-:W-:Y:S01]  /*6750*/  @!P6 IMAD.IADD R10, R10, 0x1, -R4 ;  /* 0x000000010a0ae824 */ /* 0x000fe200078e0a04 */
[----:B------:R-:W-:Y:S01]  /*6760*/  ISETP.GT.U32.AND P6, PT, R4, R8, PT ;  /* 0x000000080400720c */ /* 0x000fe20003fc4070 */
[----:B0-----:R-:W-:-:S02]  /*6770*/  IMAD.MOV.U32 R0, RZ, RZ, R14 ;  /* 0x000000ffff007224 */ /* 0x001fc400078e000e */
[----:B------:R-:W-:Y:S02]  /*6780*/  VIADD R13, R5, 0x15a ;  /* 0x0000015a050d7836 */ /* 0x000fe40000000000 */
[----:B------:R-:W-:Y:S01]  /*6790*/  @!P1 IMAD.MOV R0, RZ, RZ, -R0 ;  /* 0x000000ffff009224 */ /* 0x000fe200078e0a00 */
[----:B------:R-:W-:Y:S01]  /*67a0*/  ISETP.GE.AND P1, PT, R11, RZ, PT ;  /* 0x000000ff0b00720c */ /* 0x000fe20003f26270 */
[----:B------:R-:W-:Y:S01]  /*67b0*/  IMAD.HI.U32 R11, R6, R16, RZ ;  /* 0x00000010060b7227 */ /* 0x000fe200078e00ff */
[----:B------:R-:W-:Y:S02]  /*67c0*/  IABS R19, R13 ;  /* 0x0000000d00137213 */ /* 0x000fe40000000000 */
[----:B------:R0:W-:Y:S01]  /*67d0*/  STL [R1+0x2d4], R0 ;  /* 0x0002d40001007387 */ /* 0x0001e20000100800 */
[----:B------:R-:W-:Y:S02]  /*67e0*/  @!P5 IMAD.IADD R12, R12, 0x1, -R4 ;  /* 0x000000010c0cd824 */ /* 0x000fe400078e0a04 */
[----:B------:R-:W-:-:S02]  /*67f0*/  VIADD R14, R5, 0x158 ;  /* 0x00000158050e7836 */ /* 0x000fc40000000000 */
[----:B------:R-:W-:Y:S02]  /*6800*/  IMAD.MOV R11, RZ, RZ, -R11 ;  /* 0x000000ffff0b7224 */ /* 0x000fe400078e0a0b */
[----:B------:R-:W-:Y:S01]  /*6810*/  @!P6 IMAD.IADD R8, R8, 0x1, -R4 ;  /* 0x000000010808e824 */ /* 0x000fe200078e0a04 */
[----:B------:R-:W-:Y:S01]  /*6820*/  ISETP.GT.U32.AND P6, PT, R4, R12, PT ;  /* 0x0000000c0400720c */ /* 0x000fe20003fc4070 */
[----:B------:R-:W-:Y:S01]  /*6830*/  IMAD.HI.U32 R22, R6, R19, RZ ;  /* 0x0000001306167227 */ /* 0x000fe200078e00ff */
[----:B------:R-:W-:-:S03]  /*6840*/  IABS R18, R14 ;  /* 0x0000000e00127213 */ /* 0x000fc60000000000 */
[----:B0-----:R-:W-:Y:S02]  /*6850*/  IMAD.MOV.U32 R0, RZ, RZ, R21 ;  /* 0x000000ffff007224 */ /* 0x001fe400078e0015 */
[C---:B------:R-:W-:Y:S02]  /*6860*/  IMAD R16, R4.reuse, R11, R16 ;  /* 0x0000000b04107224 */ /* 0x040fe400078e0210 */
[----:B------:R-:W-:Y:S01]  /*6870*/  @!P4 IMAD.MOV R0, RZ, RZ, -R0 ;  /* 0x000000ffff00c224 */ /* 0x000fe200078e0a00 */
[----:B------:R-:W-:Y:S01]  /*6880*/  ISETP.GE.AND P4, PT, R17, RZ, PT ;  /* 0x000000ff1100720c */ /* 0x000fe20003f86270 */
[----:B------:R-:W-:Y:S01]  /*6890*/  VIADD R7, R5, 0x156 ;  /* 0x0000015605077836 */ /* 0x000fe20000000000 */
[----:B------:R-:W-:Y:S01]  /*68a0*/  ISETP.GT.U32.AND P5, PT, R4, R16, PT ;  /* 0x000000100400720c */ /* 0x000fe20003fa4070 */
[----:B------:R-:W-:Y:S01]  /*68b0*/  IMAD.MOV R22, RZ, RZ, -R22 ;  /* 0x000000ffff167224 */ /* 0x000fe200078e0a16 */
[----:B------:R0:W-:Y:S01]  /*68c0*/  STL [R1+0x2d0], R0 ;  /* 0x0002d00001007387 */ /* 0x0001e20000100800 */
[----:B------:R-:W-:Y:S01]  /*68d0*/  IMAD.HI.U32 R20, R6, R18, RZ ;  /* 0x0000001206147227 */ /* 0x000fe200078e00ff */
[----:B------:R-:W-:-:S03]  /*68e0*/  IABS R15, R7 ;  /* 0x00000007000f7213 */ /* 0x000fc60000000000 */
[----:B------:R-:W-:Y:S02]  /*68f0*/  IMAD R17, R4, R22, R19 ;  /* 0x0000001604117224 */ /* 0x000fe400078e0213 */
[----:B------:R-:W-:Y:S02]  /*6900*/  IMAD.MOV R20, RZ, RZ, -R20 ;  /* 0x000000ffff147224 */ /* 0x000fe400078e0a14 */
[----:B------:R-:W-:Y:S01]  /*6910*/  @!P6 IMAD.IADD R12, R12, 0x1, -R4 ;  /* 0x000000010c0ce824 */ /* 0x000fe200078e0a04 */
[----:B------:R-:W-:Y:S01]  /*6920*/  ISETP.GT.U32.AND P6, PT, R4, R17, PT ;  /* 0x000000110400720c */ /* 0x000fe20003fc4070 */
[----:B0-----:R-:W-:Y:S02]  /*6930*/  IMAD.MOV.U32 R0, RZ, RZ, R9 ;  /* 0x000000ffff007224 */ /* 0x001fe400078e0009 */
[----:B------:R-:W-:-:S04]  /*6940*/  IMAD.HI.U32 R9, R6, R15, RZ ;  /* 0x0000000f06097227 */ /* 0x000fc800078e00ff */
[----:B------:R-:W-:Y:S01]  /*6950*/  @!P2 IMAD.MOV R0, RZ, RZ, -R0 ;  /* 0x000000ffff00a224 */ /* 0x000fe200078e0a00 */
[C---:B------:R-:W-:Y:S01]  /*6960*/  ISETP.GT.U32.AND P2, PT, R4.reuse, R8, PT ;  /* 0x000000080400720c */ /* 0x040fe20003f44070 */
[----:B------:R-:W-:Y:S02]  /*6970*/  IMAD R18, R4, R20, R18 ;  /* 0x0000001404127224 */ /* 0x000fe400078e0212 */
[----:B------:R-:W-:Y:S01]  /*6980*/  IMAD.MOV R9, RZ, RZ, -R9 ;  /* 0x000000ffff097224 */ /* 0x000fe200078e0a09 */
[----:B------:R0:W-:Y:S01]  /*6990*/  STL [R1+0x2e8], R0 ;  /* 0x0002e80001007387 */ /* 0x0001e20000100800 */
[----:B------:R-:W-:Y:S02]  /*69a0*/  @!P5 IMAD.IADD R16, R16, 0x1, -R4 ;  /* 0x000000011010d824 */ /* 0x000fe400078e0a04 */
[----:B------:R-:W-:Y:S02]  /*69b0*/  VIADD R11, R5, 0x154 ;  /* 0x00000154050b7836 */ /* 0x000fe40000000000 */
[C---:B------:R-:W-:Y:S01]  /*69c0*/  IMAD R15, R4.reuse, R9, R15 ;  /* 0x00000009040f7224 */ /* 0x040fe200078e020f */
[C---:B------:R-:W-:Y:S01]  /*69d0*/  ISETP.GT.U32.AND P5, PT, R4.reuse, R16, PT ;  /* 0x000000100400720c */ /* 0x040fe20003fa4070 */
[----:B------:R-:W-:Y:S01]  /*69e0*/  IMAD.MOV.U32 R3, RZ, RZ, R10 ;  /* 0x000000ffff037224 */ /* 0x000fe200078e000a */
[----:B------:R-:W-:Y:S01]  /*69f0*/  IABS R19, R11 ;  /* 0x0000000b00137213 */ /* 0x000fe20000000000 */
[----:B------:R-:W-:Y:S01]  /*6a00*/  @!P6 IMAD.IADD R17, R17, 0x1, -R4 ;  /* 0x000000011111e824 */ /* 0x000fe200078e0a04 */
[----:B------:R-:W-:Y:S01]  /*6a10*/  ISETP.GT.U32.AND P6, PT, R4, R15, PT ;  /* 0x0000000f0400720c */ /* 0x000fe20003fc4070 */
[----:B0-----:R-:W-:-:S02]  /*6a20*/  IMAD.MOV.U32 R0, RZ, RZ, R12 ;  /* 0x000000ffff007224 */ /* 0x001fc400078e000c */
[----:B------:R-:W-:Y:S01]  /*6a30*/  @!P0 IMAD.MOV R3, RZ, RZ, -R3 ;  /* 0x000000ffff038224 */ /* 0x000fe200078e0a03 */
[----:B------:R-:W-:Y:S01]  /*6a40*/  ISETP.GE.AND P0, PT, R13, RZ, PT ;  /* 0x000000ff0d00720c */ /* 0x000fe20003f06270 */
[----:B------:R-:W-:Y:S01]  /*6a50*/  @!P3 IMAD.MOV R0, RZ, RZ, -R0 ;  /* 0x000000ffff00b224 */ /* 0x000fe200078e0a00 */
[----:B------:R-:W-:Y:S01]  /*6a60*/  ISETP.GT.U32.AND P3, PT, R4, R18, PT ;  /* 0x000000120400720c */ /* 0x000fe20003f64070 */
[----:B------:R-:W-:Y:S01]  /*6a70*/  IMAD.HI.U32 R10, R6, R19, RZ ;  /* 0x00000013060a7227 */ /* 0x000fe200078e00ff */
[----:B------:R-:W-:Y:S03]  /*6a80*/  STL [R1+0x2fc], R3 ;  /* 0x0002fc0301007387 */ /* 0x000fe60000100800 */
[----:B------:R-:W-:Y:S01]  /*6a90*/  @!P2 IMAD.IADD R8, R8, 0x1, -R4 ;  /* 0x000000010808a824 */ /* 0x000fe200078e0a04 */
[----:B------:R0:W-:Y:S01]  /*6aa0*/  STL [R1+0x2f8], R0 ;  /* 0x0002f80001007387 */ /* 0x0001e20000100800 */
[----:B------:R-:W-:Y:S01]  /*6ab0*/  IMAD.MOV R10, RZ, RZ, -R10 ;  /* 0x000000ffff0a7224 */ /* 0x000fe200078e0a0a */
[----:B------:R-:W-:Y:S01]  /*6ac0*/  ISETP.GE.AND P2, PT, R14, RZ, PT ;  /* 0x000000ff0e00720c */ /* 0x000fe20003f46270 */
[----:B------:R-:W-:-:S02]  /*6ad0*/  VIADD R9, R5, 0x152 ;  /* 0x0000015205097836 */ /* 0x000fc40000000000 */
[--C-:B------:R-:W-:Y:S01]  /*6ae0*/  @!P5 IMAD.IADD R16, R16, 0x1, -R4.reuse ;  /* 0x000000011010d824 */ /* 0x100fe200078e0a04 */
[----:B------:R-:W-:Y:S01]  /*6af0*/  ISETP.GE.AND P5, PT, R7, RZ, PT ;  /* 0x000000ff0700720c */ /* 0x000fe20003fa6270 */
[----:B------:R-:W-:Y:S02]  /*6b00*/  @!P3 IMAD.IADD R18, R18, 0x1, -R4 ;  /* 0x000000011212b824 */ /* 0x000fe400078e0a04 */
[C---:B------:R-:W-:Y:S01]  /*6b10*/  IMAD R7, R4.reuse, R10, R19 ;  /* 0x0000000a04077224 */ /* 0x040fe200078e0213 */
[----:B------:R-:W-:Y:S01]  /*6b20*/  IABS R19, R9 ;  /* 0x0000000900137213 */ /* 0x000fe20000000000 */
[----:B0-----:R-:W-:Y:S01]  /*6b30*/  IMAD.MOV.U32 R0, RZ, RZ, R8 ;  /* 0x000000ffff007224 */ /* 0x001fe200078e0008 */
[C---:B------:R-:W-:Y:S01]  /*6b40*/  ISETP.GT.U32.AND P3, PT, R4.reuse, R18, PT ;  /* 0x000000120400720c */ /* 0x040fe20003f64070 */
[----:B------:R-:W-:Y:S02]  /*6b50*/  @!P6 IMAD.IADD R15, R15, 0x1, -R4 ;  /* 0x000000010f0fe824 */ /* 0x000fe400078e0a04 */
[----:B------:R-:W-:Y:S01]  /*6b60*/  @!P1 IMAD.MOV R0, RZ, RZ, -R0 ;  /* 0x000000ffff009224 */ /* 0x000fe200078e0a00 */
[----:B------:R-:W-:Y:S01]  /*6b70*/  ISETP.GT.U32.AND P1, PT, R4, R17, PT ;  /* 0x000000110400720c */ /* 0x000fe20003f24070 */
[----:B------:R-:W-:Y:S01]  /*6b80*/  IMAD.HI.U32 R21, R6, R19, RZ ;  /* 0x0000001306157227 */ /* 0x000fe200078e00ff */
[----:B------:R-:W-:-:S02]  /*6b90*/  ISETP.GT.U32.AND P6, PT, R4, R15, PT ;  /* 0x0000000f0400720c */ /* 0x000fc40003fc4070 */
[----:B------:R0:W-:Y:S01]  /*6ba0*/  STL [R1+0x2f4], R0 ;  /* 0x0002f40001007387 */ /* 0x0001e20000100800 */
[----:B------:R-:W-:Y:S02]  /*6bb0*/  IMAD.MOV R21, RZ, RZ, -R21 ;  /* 0x000000ffff157224 */ /* 0x000fe400078e0a15 */
[----:B------:R-:W-:Y:S02]  /*6bc0*/  VIADD R12, R5, 0x150 ;  /* 0x00000150050c7836 */ /* 0x000fe40000000000 */
[--C-:B------:R-:W-:Y:S01]  /*6bd0*/  @!P3 IMAD.IADD R18, R18, 0x1, -R4.reuse ;  /* 0x000000011212b824 */ /* 0x100fe200078e0a04 */
[----:B------:R-:W-:Y:S01]  /*6be0*/  ISETP.GE.AND P3, PT, R11, RZ, PT ;  /* 0x000000ff0b00720c */ /* 0x000fe20003f66270 */
[C---:B------:R-:W-:Y:S01]  /*6bf0*/  IMAD R11, R4.reuse, R21, R19 ;  /* 0x00000015040b7224 */ /* 0x040fe200078e0213 */
[----:B------:R-:W-:Y:S01]  /*6c00*/  IABS R20, R12 ;  /* 0x0000000c00147213 */ /* 0x000fe20000000000 */
[--C-:B------:R-:W-:Y:S01]  /*6c10*/  @!P1 IMAD.IADD R17, R17, 0x1, -R4.reuse ;  /* 0x0000000111119824 */ /* 0x100fe200078e0a04 */
[C---:B------:R-:W-:Y:S01]  /*6c20*/  ISETP.GT.U32.AND P1, PT, R4.reuse, R7, PT ;  /* 0x000000070400720c */ /* 0x040fe20003f24070 */
[----:B------:R-:W-:Y:S01]  /*6c30*/  @!P6 IMAD.IADD R15, R15, 0x1, -R4 ;  /* 0x000000010f0fe824 */ /* 0x000fe200078e0a04 */
[----:B------:R-:W-:Y:S01]  /*6c40*/  ISETP.GT.U32.AND P6, PT, R4, R11, PT ;  /* 0x0000000b0400720c */ /* 0x000fe20003fc4070 */
[----:B------:R-:W-:-:S02]  /*6c50*/  VIADD R13, R5, 0x14e ;  /* 0x0000014e050d7836 */ /* 0x000fc40000000000 */
[----:B------:R-:W-:Y:S02]  /*6c60*/  VIADD R14, R5, 0x14c ;  /* 0x0000014c050e7836 */ /* 0x000fe40000000000 */
[C---:B------:R-:W-:Y:S01]  /*6c70*/  IMAD.HI.U32 R19, R6.reuse, R20, RZ ;  /* 0x0000001406137227 */ /* 0x040fe200078e00ff */
[----:B------:R-:W-:Y:S02]  /*6c80*/  IABS R8, R13 ;  /* 0x0000000d00087213 */ /* 0x000fe40000000000 */
[----:B------:R-:W-:Y:S01]  /*6c90*/  IABS R10, R14 ;  /* 0x0000000e000a7213 */ /* 0x000fe20000000000 */
[----:B------:R-:W-:Y:S02]  /*6ca0*/  IMAD.MOV.U32 R3, RZ, RZ, R16 ;  /* 0x000000ffff037224 */ /* 0x000fe400078e0010 */
[----:B------:R-:W-:Y:S01]  /*6cb0*/  @!P1 IMAD.IADD R7, R7, 0x1, -R4 ;  /* 0x0000000107079824 */ /* 0x000fe200078e0a04 */
[----:B------:R-:W-:Y:S01]  /*6cc0*/  ISETP.GE.AND P1, PT, R9, RZ, PT ;  /* 0x000000ff0900720c */ /* 0x000fe20003f26270 */
[----:B------:R-:W-:-:S04]  /*6cd0*/  IMAD.HI.U32 R22, R6, R8, RZ ;  /* 0x0000000806167227 */ /* 0x000fc800078e00ff */
[----:B------:R-:W-:Y:S02]  /*6ce0*/  IMAD.MOV R19, RZ, RZ, -R19 ;  /* 0x000000ffff137224 */ /* 0x000fe400078e0a13 */
[----:B0-----:R-:W-:Y:S02]  /*6cf0*/  IMAD.MOV.U32 R0, RZ, RZ, R17 ;  /* 0x000000ffff007224 */ /* 0x001fe400078e0011 */
[----:B------:R-:W-:Y:S01]  /*6d00*/  @!P6 IMAD.IADD R11, R11, 0x1, -R4 ;  /* 0x000000010b0be824 */ /* 0x000fe200078e0a04 */
[C---:B------:R-:W-:Y:S01]  /*6d10*/  ISETP.GT.U32.AND P6, PT, R4.reuse, R7, PT ;  /* 0x000000070400720c */ /* 0x040fe20003fc4070 */
[----:B------:R-:W-:Y:S02]  /*6d20*/  @!P4 IMAD.MOV R3, RZ, RZ, -R3 ;  /* 0x000000ffff03c224 */ /* 0x000fe400078e0a03 */
[----:B------:R-:W-:Y:S02]  /*6d30*/  IMAD.MOV R22, RZ, RZ, -R22 ;  /* 0x000000ffff167224 */ /* 0x000fe400078e0a16 */
[C---:B------:R-:W-:Y:S01]  /*6d40*/  IMAD R19, R4.reuse, R19, R20 ;  /* 0x0000001304137224 */ /* 0x040fe200078e0214 */
[----:B------:R0:W-:Y:S01]  /*6d50*/  STL [R1+0x318], R3 ;  /* 0x0003180301007387 */ /* 0x0001e20000100800 */
[----:B------:R-:W-:Y:S01]  /*6d60*/  @!P0 IMAD.MOV R0, RZ, RZ, -R0 ;  /* 0x000000ffff008224 */ /* 0x000fe200078e0a00 */
[----:B------:R-:W-:Y:S01]  /*6d70*/  ISETP.GT.U32.AND P0, PT, R4, R11, PT ;  /* 0x0000000b0400720c */ /* 0x000fe20003f04070 */
[----:B------:R-:W-:Y:S01]  /*6d80*/  IMAD.HI.U32 R21, R6, R10, RZ ;  /* 0x0000000a06157227 */ /* 0x000fe200078e00ff */
[----:B------:R-:W-:-:S02]  /*6d90*/  ISETP.GT.U32.AND P4, PT, R4, R19, PT ;  /* 0x000000130400720c */ /* 0x000fc40003f84070 */
[----:B------:R1:W-:Y:S01]  /*6da0*/  STL [R1+0x314], R0 ;  /* 0x0003140001007387 */ /* 0x0003e20000100800 */
[C---:B------:R-:W-:Y:S02]  /*6db0*/  IMAD R8, R4.reuse, R22, R8 ;  /* 0x0000001604087224 */ /* 0x040fe400078e0208 */
[----:B------:R-:W-:Y:S02]  /*6dc0*/  IMAD.MOV R21, RZ, RZ, -R21 ;  /* 0x000000ffff157224 */ /* 0x000fe400078e0a15 */
[----:B0-----:R-:W-:Y:S02]  /*6dd0*/  IMAD.MOV.U32 R3, RZ, RZ, R18 ;  /* 0x000000ffff037224 */ /* 0x001fe400078e0012 */
[C---:B------:R-:W-:Y:S02]  /*6de0*/  VIADD R9, R5.reuse, 0x14a ;  /* 0x0000014a05097836 */ /* 0x040fe40000000000 */
[----:B------:R-:W-:Y:S01]  /*6df0*/  @!P2 IMAD.MOV R3, RZ, RZ, -R3 ;  /* 0x000000ffff03a224 */ /* 0x000fe200078e0a03 */
[C---:B------:R-:W-:Y:S01]  /*6e00*/  ISETP.GT.U32.AND P2, PT, R4.reuse, R8, PT ;  /* 0x000000080400720c */ /* 0x040fe20003f44070 */
[----:B-1----:R-:W-:Y:S01]  /*6e10*/  IMAD.MOV.U32 R0, RZ, RZ, R15 ;  /* 0x000000ffff007224 */ /* 0x002fe200078e000f */
[----:B------:R-:W-:Y:S01]  /*6e20*/  IABS R16, R9 ;  /* 0x0000000900107213 */ /* 0x000fe20000000000 */
[----:B------:R-:W-:Y:S01]  /*6e30*/  VIADD R20, R5, 0x148 ;  /* 0x0000014805147836 */ /* 0x000fe20000000000 */
[----:B------:R-:W-:Y:S01]  /*6e40*/  STL [R1+0x320], R3 ;  /* 0x0003200301007387 */ /* 0x000fe20000100800 */
[----:B------:R-:W-:-:S02]  /*6e50*/  IMAD R10, R4, R21, R10 ;  /* 0x00000015040a7224 */ /* 0x000fc400078e020a */
[----:B------:R-:W-:Y:S01]  /*6e60*/  @!P5 IMAD.MOV R0, RZ, RZ, -R0 ;  /* 0x000000ffff00d224 */ /* 0x000fe200078e0a00 */
[----:B------:R-:W-:Y:S01]  /*6e70*/  IABS R17, R20 ;  /* 0x0000001400117213 */ /* 0x000fe20000000000 */
[--C-:B------:R-:W-:Y:S01]  /*6e80*/  @!P6 IMAD.IADD R7, R7, 0x1, -R4.reuse ;  /* 0x000000010707e824 */ /* 0x100fe200078e0a04 */
[----:B------:R-:W-:Y:S01]  /*6e90*/  ISETP.GT.U32.AND P6, PT, R4, R10, PT ;  /* 0x0000000a0400720c */ /* 0x000fe20003fc4070 */
[----:B------:R-:W-:Y:S01]  /*6ea0*/  IMAD.HI.U32 R18, R6, R16, RZ ;  /* 0x0000001006127227 */ /* 0x000fe200078e00ff */
[----:B------:R0:W-:Y:S01]  /*6eb0*/  STL [R1+0x33c], R0 ;  /* 0x00033c0001007387 */ /* 0x0001e20000100800 */
[----:B------:R-:W-:Y:S02]  /*6ec0*/  ISETP.GE.AND P5, PT, R12, RZ, PT ;  /* 0x000000ff0c00720c */ /* 0x000fe40003fa6270 */
[----:B------:R-:W-:Y:S01]  /*6ed0*/  @!P4 IMAD.IADD R19, R19, 0x1, -R4 ;  /* 0x000000011313c824 */ /* 0x000fe200078e0a04 */
[----:B------:R-:W-:Y:S01]  /*6ee0*/  ISETP.GE.AND P4, PT, R14, RZ, PT ;  /* 0x000000ff0e00720c */ /* 0x000fe20003f86270 */
[----:B------:R-:W-:-:S02]  /*6ef0*/  IMAD.MOV.U32 R15, RZ, RZ, R17 ;  /* 0x000000ffff0f7224 */ /* 0x000fc400078e0011 */
[----:B------:R-:W-:Y:S01]  /*6f00*/  @!P0 IMAD.IADD R11, R11, 0x1, -R4 ;  /* 0x000000010b0b8824 */ /* 0x000fe200078e0a04 */
[----:B------:R-:W-:Y:S01]  /*6f10*/  ISETP.GE.AND P0, PT, R13, RZ, PT ;  /* 0x000000ff0d00720c */ /* 0x000fe20003f06270 */
[----:B------:R-:W-:Y:S02]  /*6f20*/  IMAD.MOV R18, RZ, RZ, -R18 ;  /* 0x000000ffff127224 */ /* 0x000fe400078e0a12 */
[----:B0-----:R-:W-:Y:S02]  /*6f30*/  IMAD.MOV.U32 R0, RZ, RZ, R7 ;  /* 0x000000ffff007224 */ /* 0x001fe400078e0007 */
[----:B------:R-:W-:Y:S01]  /*6f40*/  @!P2 IMAD.IADD R8, R8, 0x1, -R4 ;  /* 0x000000010808a824 */ /* 0x000fe200078e0a04 */
[----:B------:R-:W-:Y:S01]  /*6f50*/  ISETP.GT.U32.AND P2, PT, R4, R19, PT ;  /* 0x000000130400720c */ /* 0x000fe20003f44070 */
[----:B------:R-:W-:Y:S02]  /*6f60*/  @!P3 IMAD.MOV R0, RZ, RZ, -R0 ;  /* 0x000000ffff00b224 */ /* 0x000fe400078e0a00 */
[----:B------:R-:W-:-:S03]  /*6f70*/  IMAD.HI.U32 R13, R6, R15, RZ ;  /* 0x0000000f060d7227 */ /* 0x000fc600078e00ff */
[----:B------:R0:W-:Y:S01]  /*6f80*/  STL [R1+0x338], R0 ;  /* 0x0003380001007387 */ /* 0x0001e20000100800 */
[----:B------:R-:W-:Y:S02]  /*6f90*/  IMAD R12, R4, R18, R16 ;  /* 0x00000012040c7224 */ /* 0x000fe400078e0210 */
[----:B------:R-:W-:Y:S02]  /*6fa0*/  IMAD.MOV R7, RZ, RZ, -R13 ;  /* 0x000000ffff077224 */ /* 0x000fe400078e0a0d */
[--C-:B------:R-:W-:Y:S01]  /*6fb0*/  @!P6 IMAD.IADD R10, R10, 0x1, -R4.reuse ;  /* 0x000000010a0ae824 */ /* 0x100fe200078e0a04 */
[C---:B------:R-:W-:Y:S01]  /*6fc0*/  ISETP.GT.U32.AND P6, PT, R4.reuse, R8, PT ;  /* 0x000000080400720c */ /* 0x040fe20003fc4070 */
[----:B------:R-:W-:Y:S02]  /*6fd0*/  VIADD R13, R5, 0x146 ;  /* 0x00000146050d7836 */ /* 0x000fe40000000000 */
[----:B------:R-:W-:Y:S01]  /*6fe0*/  @!P2 IMAD.IADD R19, R19, 0x1, -R4 ;  /* 0x000000011313a824 */ /* 0x000fe200078e0a04 */
[----:B------:R-:W-:Y:S01]  /*6ff0*/  ISETP.GE.AND P2, PT, R9, RZ, PT ;  /* 0x000000ff0900720c */ /* 0x000fe20003f46270 */
[----:B0-----:R-:W-:Y:S01]  /*7000*/  IMAD.MOV.U32 R0, RZ, RZ, R11 ;  /* 0x000000ffff007224 */ /* 0x001fe200078e000b */
[----:B------:R-:W-:Y:S01]  /*7010*/  IABS R14, R13 ;  /* 0x0000000d000e7213 */ /* 0x000fe20000000000 */
[C---:B------:R-:W-:Y:S01]  /*7020*/  IMAD R7, R4.reuse, R7, R15 ;  /* 0x0000000704077224 */ /* 0x040fe200078e020f */
[C---:B------:R-:W-:Y:S01]  /*7030*/  ISETP.GT.U32.AND P3, PT, R4.reuse, R10, PT ;  /* 0x0000000a0400720c */ /* 0x040fe20003f64070 */
[----:B------:R-:W-:Y:S01]  /*7040*/  @!P1 IMAD.MOV R0, RZ, RZ, -R0 ;  /* 0x000000ffff009224 */ /* 0x000fe200078e0a00 */
[----:B------:R-:W-:Y:S01]  /*7050*/  ISETP.GT.U32.AND P1, PT, R4, R12, PT ;  /* 0x0000000c0400720c */ /* 0x000fe20003f24070 */
[----:B------:R-:W-:-:S02]  /*7060*/  IMAD.MOV.U32 R9, RZ, RZ, R14 ;  /* 0x000000ffff097224 */ /* 0x000fc400078e000e */
[----:B------:R-:W-:Y:S01]  /*7070*/  @!P6 IMAD.IADD R8, R8, 0x1, -R4 ;  /* 0x000000010808e824 */ /* 0x000fe200078e0a04 */
[----:B------:R0:W-:Y:S01]  /*7080*/  STL [R1+0x344], R0 ;  /* 0x0003440001007387 */ /* 0x0001e20000100800 */
[----:B------:R-:W-:Y:S01]  /*7090*/  IMAD.HI.U32 R17, R6, R9, RZ ;  /* 0x0000000906117227 */ /* 0x000fe200078e00ff */
[----:B------:R-:W-:-:S03]  /*70a0*/  ISETP.GT.U32.AND P6, PT, R4, R7, PT ;  /* 0x000000070400720c */ /* 0x000fc60003fc4070 */
[----:B------:R-:W-:Y:S02]  /*70b0*/  IMAD.MOV R17, RZ, RZ, -R17 ;  /* 0x000000ffff117224 */ /* 0x000fe400078e0a11 */
[----:B------:R-:W-:Y:S02]  /*70c0*/  VIADD R14, R5, 0x142 ;  /* 0x00000142050e7836 */ /* 0x000fe40000000000 */
[----:B------:R-:W-:Y:S01]  /*70d0*/  @!P1 IMAD.IADD R12, R12, 0x1, -R4 ;  /* 0x000000010c0c9824 */ /* 0x000fe200078e0a04 */
[----:B------:R-:W-:Y:S01]  /*70e0*/  ISETP.GE.AND P1, PT, R13, RZ, PT ;  /* 0x000000ff0d00720c */ /* 0x000fe20003f26270 */
[----:B0-----:R-:W-:Y:S01]  /*70f0*/  IMAD.MOV.U32 R0, RZ, RZ, R19 ;  /* 0x000000ffff007224 */ /* 0x001fe200078e0013 */
[----:B------:R-:W-:Y:S01]  /*7100*/  IABS R13, R14 ;  /* 0x0000000e000d7213 */ /* 0x000fe20000000000 */
[C---:B------:R-:W-:Y:S02]  /*7110*/  IMAD R9, R4.reuse, R17, R9 ;  /* 0x0000001104097224 */ /* 0x040fe400078e0209 */
[----:B------:R-:W-:Y:S01]  /*7120*/  @!P5 IMAD.MOV R0, RZ, RZ, -R0 ;  /* 0x000000ffff00d224 */ /* 0x000fe200078e0a00 */
[----:B------:R-:W-:Y:S01]  /*7130*/  ISETP.GT.U32.AND P5, PT, R4, R12, PT ;  /* 0x0000000c0400720c */ /* 0x000fe20003fa4070 */
[----:B------:R-:W-:-:S02]  /*7140*/  IMAD.MOV.U32 R3, RZ, RZ, R8 ;  /* 0x000000ffff037224 */ /* 0x000fc400078e0008 */
[----:B------:R-:W-:Y:S01]  /*7150*/  VIADD R11, R5, 0x144 ;  /* 0x00000144050b7836 */ /* 0x000fe20000000000 */
[----:B------:R0:W-:Y:S01]  /*7160*/  STL [R1+0x384], R0 ;  /* 0x0003840001007387 */ /* 0x0001e20000100800 */
[--C-:B------:R-:W-:Y:S01]  /*7170*/  @!P3 IMAD.IADD R10, R10, 0x1, -R4.reuse ;  /* 0x000000010a0ab824 */ /* 0x100fe200078e0a04 */
[----:B------:R-:W-:Y:S01]  /*7180*/  ISETP.GE.AND P3, PT, R20, RZ, PT ;  /* 0x000000ff1400720c */ /* 0x000fe20003f66270 */
[----:B------:R-:W-:Y:S01]  /*7190*/  @!P0 IMAD.MOV R3, RZ, RZ, -R3 ;  /* 0x000000ffff038224 */ /* 0x000fe200078e0a03 */
[----:B------:R-:W-:Y:S01]  /*71a0*/  ISETP.GT.U32.AND P0, PT, R4, R9, PT ;  /* 0x000000090400720c */ /* 0x000fe20003f04070 */
[--C-:B------:R-:W-:Y:S01]  /*71b0*/  @!P6 IMAD.IADD R7, R7, 0x1, -R4.reuse ;  /* 0x000000010707e824 */ /* 0x100fe200078e0a04 */
[----:B------:R-:W-:Y:S01]  /*71c0*/  IABS R15, R11 ;  /* 0x0000000b000f7213 */ /* 0x000fe20000000000 */
[----:B------:R-:W-:Y:S01]  /*71d0*/  VIADD R19, R5, 0x136 ;  /* 0x0000013605137836 */ /* 0x000fe20000000000 */
[----:B------:R1:W-:Y:S01]  /*71e0*/  STL [R1+0x380], R3 ;  /* 0x0003800301007387 */ /* 0x0003e20000100800 */
[----:B------:R-:W-:Y:S01]  /*71f0*/  @!P5 IMAD.IADD R12, R12, 0x1, -R4 ;  /* 0x000000010c0cd824 */ /* 0x000fe200078e0a04 */
[----:B------:R-:W-:Y:S01]  /*7200*/  ISETP.GT.U32.AND P6, PT, R4, R7, PT ;  /* 0x000000070400720c */ /* 0x000fe20003fc4070 */
[----:B0-----:R-:W-:-:S02]  /*7210*/  IMAD.MOV.U32 R0, RZ, RZ, R10 ;  /* 0x000000ffff007224 */ /* 0x001fc400078e000a */
[----:B------:R-:W-:-:S04]  /*7220*/  IMAD.HI.U32 R10, R6, R13, RZ ;  /* 0x0000000d060a7227 */ /* 0x000fc800078e00ff */
[----:B------:R-:W-:-:S04]  /*7230*/  IMAD.HI.U32 R16, R6, R15, RZ ;  /* 0x0000000f06107227 */ /* 0x000fc800078e00ff */
[----:B------:R-:W-:Y:S02]  /*7240*/  IMAD.MOV R10, RZ, RZ, -R10 ;  /* 0x000000ffff0a7224 */ /* 0x000fe400078e0a0a */
[----:B------:R-:W-:Y:S02]  /*7250*/  IMAD.MOV R16, RZ, RZ, -R16 ;  /* 0x000000ffff107224 */ /* 0x000fe400078e0a10 */
[C---:B------:R-:W-:Y:S02]  /*7260*/  IMAD R10, R4.reuse, R10, R13 ;  /* 0x0000000a040a7224 */ /* 0x040fe400078e020d */
[----:B-1----:R-:W-:Y:S02]  /*7270*/  IMAD.MOV.U32 R3, RZ, RZ, R12 ;  /* 0x000000ffff037224 */ /* 0x002fe400078e000c */
[----:B------:R-:W-:Y:S02]  /*7280*/  @!P0 IMAD.IADD R9, R9, 0x1, -R4 ;  /* 0x0000000109098824 */ /* 0x000fe400078e0a04 */
[----:B------:R-:W-:-:S02]  /*7290*/  IMAD R8, R4, R16, R15 ;  /* 0x0000001004087224 */ /* 0x000fc400078e020f */
[----:B------:R-:W-:Y:S01]  /*72a0*/  @!P2 IMAD.MOV R3, RZ, RZ, -R3 ;  /* 0x000000ffff03a224 */ /* 0x000fe200078e0a03 */
[C---:B------:R-:W-:Y:S01]  /*72b0*/  ISETP.GT.U32.AND P2, PT, R4.reuse, R10, PT ;  /* 0x0000000a0400720c */ /* 0x040fe20003f44070 */
[----:B------:R-:W-:Y:S01]  /*72c0*/  @!P4 IMAD.MOV R0, RZ, RZ, -R0 ;  /* 0x000000ffff00c224 */ /* 0x000fe200078e0a00 */
[C---:B------:R-:W-:Y:S01]  /*72d0*/  ISETP.GT.U32.AND P0, PT, R4.reuse, R9, PT ;  /* 0x000000090400720c */ /* 0x040fe20003f04070 */
[--C-:B------:R-:W-:Y:S01]  /*72e0*/  @!P6 IMAD.IADD R7, R7, 0x1, -R4.reuse ;  /* 0x000000010707e824 */ /* 0x100fe200078e0a04 */
[----:B------:R-:W-:Y:S01]  /*72f0*/  ISETP.GT.U32.AND P5, PT, R4, R8, PT ;  /* 0x000000080400720c */ /* 0x000fe20003fa4070 */
[C---:B------:R-:W-:Y:S01]  /*7300*/  VIADD R15, R5.reuse, 0x140 ;  /* 0x00000140050f7836 */ /* 0x040fe20000000000 */
[----:B------:R0:W-:Y:S01]  /*7310*/  STL [R1+0x388], R0 ;  /* 0x0003880001007387 */ /* 0x0001e20000100800 */
[----:B------:R-:W-:Y:S01]  /*7320*/  ISETP.GE.AND P6, PT, R14, RZ, PT ;  /* 0x000000ff0e00720c */ /* 0x000fe20003fc6270 */
[----:B------:R-:W-:Y:S01]  /*7330*/  VIADD R14, R5, 0x13e ;  /* 0x0000013e050e7836 */ /* 0x000fe20000000000 */
[----:B------:R-:W-:Y:S01]  /*7340*/  ISETP.GE.AND P4, PT, R11, RZ, PT ;  /* 0x000000ff0b00720c */ /* 0x000fe20003f86270 */
[----:B------:R1:W-:Y:S01]  /*7350*/  STL [R1+0x398], R3 ;  /* 0x0003980301007387 */ /* 0x0003e20000100800 */
[----:B------:R-:W-:Y:S01]  /*7360*/  IABS R22, R15 ;  /* 0x0000000f00167213 */ /* 0x000fe20000000000 */
[----:B------:R-:W-:Y:S01]  /*7370*/  VIADD R13, R5, 0x13c ;  /* 0x0000013c050d7836 */ /* 0x000fe20000000000 */
[----:B------:R-:W-:Y:S01]  /*7380*/  IABS R23, R14 ;  /* 0x0000000e00177213 */ /* 0x000fe20000000000 */
[----:B------:R-:W-:-:S02]  /*7390*/  @!P2 IMAD.IADD R10, R10, 0x1, -R4 ;  /* 0x000000010a0aa824 */ /* 0x000fc400078e0a04 */
[----:B0-----:R-:W-:Y:S01]  /*73a0*/  IMAD.MOV.U32 R0, RZ, RZ, R7 ;  /* 0x000000ffff007224 */ /* 0x001fe200078e0007 */
[----:B------:R-:W-:Y:S01]  /*73b0*/  IABS R11, R13 ;  /* 0x0000000d000b7213 */ /* 0x000fe20000000000 */
[----:B------:R-:W-:Y:S01]  /*73c0*/  @!P0 IMAD.IADD R9, R9, 0x1, -R4 ;  /* 0x0000000109098824 */ /* 0x000fe200078e0a04 */
[----:B------:R-:W-:Y:S01]  /*73d0*/  ISETP.GE.AND P0, PT, R14, RZ, PT ;  /* 0x000000ff0e00720c */ /* 0x000fe20003f06270 */
[----:B------:R-:W-:Y:S01]  /*73e0*/  @!P3 IMAD.MOV R0, RZ, RZ, -R0 ;  /* 0x000000ffff00b224 */ /* 0x000fe200078e0a00 */
[----:B------:R-:W-:Y:S01]  /*73f0*/  ISETP.GE.AND P3, PT, R15, RZ, PT ;  /* 0x000000ff0f00720c */ /* 0x000fe20003f66270 */
[----:B------:R-:W-:Y:S01]  /*7400*/  IMAD.HI.U32 R15, R6, R22, RZ ;  /* 0x00000016060f7227 */ /* 0x000fe200078e00ff */
[----:B------:R-:W-:Y:S02]  /*7410*/  ISETP.GT.U32.AND P2, PT, R4, R10, PT ;  /* 0x0000000a0400720c */ /* 0x000fe40003f44070 */
[----:B------:R0:W-:Y:S01]  /*7420*/  STL [R1+0x39c], R0 ;  /* 0x00039c0001007387 */ /* 0x0001e20000100800 */
[----:B------:R-:W-:-:S02]  /*7430*/  @!P5 IMAD.IADD R8, R8, 0x1, -R4 ;  /* 0x000000010808d824 */ /* 0x000fc400078e0a04 */
[----:B------:R-:W-:Y:S01]  /*7440*/  IMAD.MOV R14, RZ, RZ, -R15 ;  /* 0x000000ffff0e7224 */ /* 0x000fe200078e0a0f */
[----:B------:R-:W-:Y:S01]  /*7450*/  IABS R15, R19 ;  /* 0x00000013000f7213 */ /* 0x000fe20000000000 */
[----:B------:R-:W-:Y:S01]  /*7460*/  IMAD.HI.U32 R12, R6, R23, RZ ;  /* 0x00000017060c7227 */ /* 0x000fe200078e00ff */
[----:B------:R-:W-:-:S03]  /*7470*/  ISETP.GT.U32.AND P5, PT, R4, R8, PT ;  /* 0x000000080400720c */ /* 0x000fc60003fa4070 */
[C---:B------:R-:W-:Y:S02]  /*7480*/  IMAD R22, R4.reuse, R14, R22 ;  /* 0x0000000e04167224 */ /* 0x040fe400078e0216 */
[----:B-1----:R-:W-:Y:S02]  /*7490*/  IMAD.MOV.U32 R3, RZ, RZ, R9 ;  /* 0x000000ffff037224 */ /* 0x002fe400078e0009 */
[----:B------:R-:W-:Y:S02]  /*74a0*/  IMAD.MOV R12, RZ, RZ, -R12 ;  /* 0x000000ffff0c7224 */ /* 0x000fe400078e0a0c */
[----:B------:R-:W-:Y:S01]  /*74b0*/  @!P1 IMAD.MOV R3, RZ, RZ, -R3 ;  /* 0x000000ffff039224 */ /* 0x000fe200078e0a03 */
[C---:B------:R-:W-:Y:S01]  /*74c0*/  ISETP.GT.U32.AND P1, PT, R4.reuse, R22, PT ;  /* 0x000000160400720c */ /* 0x040fe20003f24070 */
[----:B------:R-:W-:Y:S02]  /*74d0*/  IMAD R23, R4, R12, R23 ;  /* 0x0000000c04177224 */ /* 0x000fe400078e0217 */
[--C-:B------:R-:W-:Y:S01]  /*74e0*/  @!P2 IMAD.IADD R10, R10, 0x1, -R4.reuse ;  /* 0x000000010a0aa824 */ /* 0x100fe200078e0a04 */
[----:B------:R-:W-:Y:S01]  /*74f0*/  STL [R1+0x3ac], R3 ;  /* 0x0003ac0301007387 */ /* 0x000fe20000100800 */
[----:B------:R-:W-:Y:S01]  /*7500*/  @!P5 IMAD.IADD R8, R8, 0x1, -R4 ;  /* 0x000000010808d824 */ /* 0x000fe200078e0a04 */
[----:B------:R-:W-:Y:S01]  /*7510*/  ISETP.GT.U32.AND P2, PT, R4, R23, PT ;  /* 0x000000170400720c */ /* 0x000fe20003f44070 */
[----:B------:R-:W-:Y:S01]  /*7520*/  IMAD.HI.U32 R7, R6, R11, RZ ;  /* 0x0000000b06077227 */ /* 0x000fe200078e00ff */
[----:B------:R-:W-:-:S03]  /*7530*/  ISETP.GE.AND P5, PT, R13, RZ, PT ;  /* 0x000000ff0d00720c */ /* 0x000fc60003fa6270 */
[----:B0-----:R-:W-:Y:S02]  /*7540*/  IMAD.MOV.U32 R0, RZ, RZ, R8 ;  /* 0x000000ffff007224 */ /* 0x001fe400078e0008 */
[----:B------:R-:W-:Y:S02]  /*7550*/  @!P1 IMAD.IADD R22, R22, 0x1, -R4 ;  /* 0x0000000116169824 */ /* 0x000fe400078e0a04 */
[C---:B------:R-:W-:Y:S02]  /*7560*/  VIADD R12, R5.reuse, 0x13a ;  /* 0x0000013a050c7836 */ /* 0x040fe40000000000 */
[----:B------:R-:W-:Y:S01]  /*7570*/  @!P4 IMAD.MOV R0, RZ, RZ, -R0 ;  /* 0x000000ffff00c224 */ /* 0x000fe200078e0a00 */
[----:B------:R-:W-:Y:S01]  /*7580*/  ISETP.GT.U32.AND P1, PT, R4, R22, PT ;  /* 0x000000160400720c */ /* 0x000fe20003f24070 */
[----:B------:R-:W-:Y:S01]  /*7590*/  IMAD.MOV R7, RZ, RZ, -R7 ;  /* 0x000000ffff077224 */ /* 0x000fe200078e0a07 */
[----:B------:R-:W-:Y:S01]  /*75a0*/  ISETP.GE.AND P4, PT, R12, RZ, PT ;  /* 0x000000ff0c00720c */ /* 0x000fe20003f86270 */
[----:B------:R-:W-:Y:S01]  /*75b0*/  VIADD R9, R5, 0x138 ;  /* 0x0000013805097836 */ /* 0x000fe20000000000 */
[----:B------:R-:W-:Y:S01]  /*75c0*/  IABS R12, R12 ;  /* 0x0000000c000c7213 */ /* 0x000fe20000000000 */
[----:B------:R-:W-:Y:S01]  /*75d0*/  @!P2 IMAD.IADD R23, R23, 0x1, -R4 ;  /* 0x000000011717a824 */ /* 0x000fe200078e0a04 */
[----:B------:R0:W-:Y:S01]  /*75e0*/  STL [R1+0x3c8], R0 ;  /* 0x0003c80001007387 */ /* 0x0001e20000100800 */
[----:B------:R-:W-:Y:S01]  /*75f0*/  IMAD R7, R4, R7, R11 ;  /* 0x0000000704077224 */ /* 0x000fe200078e020b */
[----:B------:R-:W-:Y:S01]  /*7600*/  IABS R13, R9 ;  /* 0x00000009000d7213 */ /* 0x000fe20000000000 */
[----:B------:R-:W-:Y:S01]  /*7610*/  IMAD.HI.U32 R14, R6, R12, RZ ;  /* 0x0000000c060e7227 */ /* 0x000fe200078e00ff */
[----:B------:R-:W-:-:S03]  /*7620*/  ISETP.GT.U32.AND P2, PT, R4, R23, PT ;  /* 0x000000170400720c */ /* 0x000fc60003f44070 */
[----:B------:R-:W-:-:S04]  /*7630*/  IMAD.HI.U32 R11, R6, R13, RZ ;  /* 0x0000000d060b7227 */ /* 0x000fc800078e00ff */
[----:B0-----:R-:W-:Y:S02]  /*7640*/  IMAD.MOV.U32 R0, RZ, RZ, R10 ;  /* 0x000000ffff007224 */ /* 0x001fe400078e000a */
[----:B------:R-:W-:Y:S02]  /*7650*/  IMAD.MOV R14, RZ, RZ, -R14 ;  /* 0x000000ffff0e7224 */ /* 0x000fe400078e0a0e */
[----:B------:R-:W-:Y:S01]  /*7660*/  @!P6 IMAD.MOV R0, RZ, RZ, -R0 ;  /* 0x000000ffff00e224 */ /* 0x000fe200078e0a00 */
[----:B------:R-:W-:Y:S01]  /*7670*/  ISETP.GT.U32.AND P6, PT, R4, R7, PT ;  /* 0x000000070400720c */ /* 0x000fe20003fc4070 */
[----:B------:R-:W-:Y:S02]  /*7680*/  VIADD R16, R5, 0x134 ;  /* 0x0000013405107836 */ /* 0x000fe40000000000 */
[----:B------:R-:W-:Y:S01]  /*7690*/  @!P1 IMAD.IADD R22, R22, 0x1, -R4 ;  /* 0x0000000116169824 */ /* 0x000fe200078e0a04 */
[----:B------:R-:W-:Y:S01]  /*76a0*/  ISETP.GE.AND P1, PT, R9, RZ, PT ;  /* 0x000000ff0900720c */ /* 0x000fe20003f26270 */
[----:B------:R-:W-:Y:S01]  /*76b0*/  IMAD.MOV R11, RZ, RZ, -R11 ;  /* 0x000000ffff0b7224 */ /* 0x000fe200078e0a0b */
[----:B------:R-:W-:Y:S01]  /*76c0*/  IABS R18, R16 ;  /* 0x0000001000127213 */ /* 0x000fe20000000000 */
[C---:B------:R-:W-:Y:S01]  /*76d0*/  IMAD R9, R4.reuse, R14, R12 ;  /* 0x0000000e04097224 */ /* 0x040fe200078e020c */
[----:B------:R0:W-:Y:S01]  /*76e0*/  STL [R1+0x3c4], R0 ;  /* 0x0003c40001007387 */ /* 0x0001e20000100800 */
[----:B------:R-:W-:-:S02]  /*76f0*/  IMAD R13, R4, R11, R13 ;  /* 0x0000000b040d7224 */ /* 0x000fc400078e020d */
[--C-:B------:R-:W-:Y:S01]  /*7700*/  @!P2 IMAD.IADD R23, R23, 0x1, -R4.reuse ;  /* 0x000000011717a824 */ /* 0x100fe200078e0a04 */
[C---:B------:R-:W-:Y:S01]  /*7710*/  ISETP.GT.U32.AND P2, PT, R4.reuse, R9, PT ;  /* 0x000000090400720c */ /* 0x040fe20003f44070 */
[----:B------:R-:W-:Y:S01]  /*7720*/  @!P6 IMAD.IADD R7, R7, 0x1, -R4 ;  /* 0x000000010707e824 */ /* 0x000fe200078e0a04 */
[----:B------:R-:W-:Y:S01]  /*7730*/  ISETP.GT.U32.AND P6, PT, R4, R13, PT ;  /* 0x0000000d0400720c */ /* 0x000fe20003fc4070 */
[----:B------:R-:W-:-:S04]  /*7740*/  IMAD.HI.U32 R8, R6, R18, RZ ;  /* 0x0000001206087227 */ /* 0x000fc800078e00ff */
[----:B------:R-:W-:Y:S02]  /*7750*/  IMAD.MOV R8, RZ, RZ, -R8 ;  /* 0x000000ffff087224 */ /* 0x000fe400078e0a08 */
[C---:B------:R-:W-:Y:S02]  /*7760*/  VIADD R12, R5.reuse, 0x132 ;  /* 0x00000132050c7836 */ /* 0x040fe40000000000 */
        /* <DEDUP_REMOVED lines=8> */
[----:B------:R-:W-:Y:S02]  /*77f0*/  @!P6 IMAD.IADD R13, R13, 0x1, -R4 ;  /* 0x000000010d0de824 */ /* 0x000fe400078e0a04 */
[----:B------:R-:W-:Y:S01]  /*7800*/  @!P3 IMAD.MOV R0, RZ, RZ, -R0 ;  /* 0x000000ffff00b224 */ /* 0x000fe200078e0a00 */
[C---:B------:R-:W-:Y:S01]  /*7810*/  ISETP.GT.U32.AND P3, PT, R4.reuse, R9, PT ;  /* 0x000000090400720c */ /* 0x040fe20003f64070 */
[----:B------:R-:W-:Y:S01]  /*7820*/  IMAD.MOV R10, RZ, RZ, -R17 ;  /* 0x000000ffff0a7224 */ /* 0x000fe200078e0a11 */
[----:B------:R-:W-:Y:S01]  /*7830*/  ISETP.GT.U32.AND P6, PT, R4, R13, PT ;  /* 0x0000000d0400720c */ /* 0x000fe20003fc4070 */
[C---:B------:R-:W-:Y:S01]  /*7840*/  IMAD.HI.U32 R24, R6.reuse, R11, RZ ;  /* 0x0000000b06187227 */ /* 0x040fe200078e00ff */
[----:B------:R0:W-:Y:S03]  /*7850*/  STL [R1+0x3c0], R0 ;  /* 0x0003c00001007387 */ /* 0x0001e60000100800 */
[----:B------:R-:W-:-:S04]  /*7860*/  IMAD.HI.U32 R22, R6, R20, RZ ;  /* 0x0000001406167227 */ /* 0x000fc800078e00ff */
[C---:B------:R-:W-:Y:S02]  /*7870*/  IMAD R15, R4.reuse, R10, R15 ;  /* 0x0000000a040f7224 */ /* 0x040fe400078e020f */
[----:B------:R-:W-:Y:S02]  /*7880*/  IMAD.MOV R24, RZ, RZ, -R24 ;  /* 0x000000ffff187224 */ /* 0x000fe400078e0a18 */
[----:B0-----:R-:W-:Y:S02]  /*7890*/  IMAD.MOV.U32 R0, RZ, RZ, R23 ;  /* 0x000000ffff007224 */ /* 0x001fe400078e0017 */
[----:B------:R-:W-:Y:S02]  /*78a0*/  IMAD.MOV R22, RZ, RZ, -R22 ;  /* 0x000000ffff167224 */ /* 0x000fe400078e0a16 */
[----:B------:R-:W-:Y:S01]  /*78b0*/  @!P0 IMAD.MOV R0, RZ, RZ, -R0 ;  /* 0x000000ffff008224 */ /* 0x000fe200078e0a00 */
[C---:B------:R-:W-:Y:S01]  /*78c0*/  ISETP.GT.U32.AND P0, PT, R4.reuse, R15, PT ;  /* 0x0000000f0400720c */ /* 0x040fe20003f04070 */
[----:B------:R-:W-:-:S02]  /*78d0*/  IMAD R11, R4, R24, R11 ;  /* 0x00000018040b7224 */ /* 0x000fc400078e020b */
[----:B------:R-:W-:Y:S01]  /*78e0*/  @!P2 IMAD.IADD R7, R7, 0x1, -R4 ;  /* 0x000000010707a824 */ /* 0x000fe200078e0a04 */
[C---:B------:R-:W-:Y:S01]  /*78f0*/  ISETP.GT.U32.AND P2, PT, R4.reuse, R18, PT ;  /* 0x000000120400720c */ /* 0x040fe20003f44070 */
[C---:B------:R-:W-:Y:S01]  /*7900*/  IMAD R20, R4.reuse, R22, R20 ;  /* 0x0000001604147224 */ /* 0x040fe200078e0214 */
[----:B------:R0:W-:Y:S01]  /*7910*/  STL [R1+0x3bc], R0 ;  /* 0x0003bc0001007387 */ /* 0x0001e20000100800 */
[----:B------:R-:W-:Y:S02]  /*7920*/  VIADD R14, R5, 0x12e ;  /* 0x0000012e050e7836 */ /* 0x000fe40000000000 */
[--C-:B------:R-:W-:Y:S01]  /*7930*/  @!P3 IMAD.IADD R9, R9, 0x1, -R4.reuse ;  /* 0x000000010909b824 */ /* 0x100fe200078e0a04 */
[C---:B------:R-:W-:Y:S01]  /*7940*/  ISETP.GT.U32.AND P3, PT, R4.reuse, R11, PT ;  /* 0x0000000b0400720c */ /* 0x040fe20003f64070 */
[----:B------:R-:W-:Y:S01]  /*7950*/  @!P6 IMAD.IADD R13, R13, 0x1, -R4 ;  /* 0x000000010d0de824 */ /* 0x000fe200078e0a04 */
[----:B------:R-:W-:Y:S01]  /*7960*/  ISETP.GT.U32.AND P6, PT, R4, R20, PT ;  /* 0x000000140400720c */ /* 0x000fe20003fc4070 */
[----:B------:R-:W-:Y:S01]  /*7970*/  IMAD.MOV.U32 R3, RZ, RZ, R7 ;  /* 0x000000ffff037224 */ /* 0x000fe200078e0007 */
[----:B------:R-:W-:Y:S01]  /*7980*/  IABS R21, R14 ;  /* 0x0000000e00157213 */ /* 0x000fe20000000000 */
[----:B------:R-:W-:-:S02]  /*7990*/  VIADD R10, R5, 0x12c ;  /* 0x0000012c050a7836 */ /* 0x000fc40000000000 */
[----:B0-----:R-:W-:Y:S02]  /*79a0*/  IMAD.MOV.U32 R0, RZ, RZ, R9 ;  /* 0x000000ffff007224 */ /* 0x001fe400078e0009 */
[----:B------:R-:W-:Y:S01]  /*79b0*/  IMAD.HI.U32 R23, R6, R21, RZ ;  /* 0x0000001506177227 */ /* 0x000fe200078e00ff */
[----:B------:R-:W-:-:S03]  /*79c0*/  IABS R17, R10 ;  /* 0x0000000a00117213 */ /* 0x000fc60000000000 */
[----:B------:R-:W-:Y:S01]  /*79d0*/  @!P0 IMAD.IADD R15, R15, 0x1, -R4 ;  /* 0x000000010f0f8824 */ /* 0x000fe200078e0a04 */
[----:B------:R-:W-:Y:S01]  /*79e0*/  ISETP.GE.AND P0, PT, R19, RZ, PT ;  /* 0x000000ff1300720c */ /* 0x000fe20003f06270 */
[----:B------:R-:W-:Y:S02]  /*79f0*/  @!P5 IMAD.MOV R3, RZ, RZ, -R3 ;  /* 0x000000ffff03d224 */ /* 0x000fe400078e0a03 */
[----:B------:R-:W-:Y:S02]  /*7a00*/  @!P4 IMAD.MOV R0, RZ, RZ, -R0 ;  /* 0x000000ffff00c224 */ /* 0x000fe400078e0a00 */
[--C-:B------:R-:W-:Y:S01]  /*7a10*/  @!P2 IMAD.IADD R18, R18, 0x1, -R4.reuse ;  /* 0x000000011212a824 */ /* 0x100fe200078e0a04 */
[----:B------:R-:W-:Y:S01]  /*7a20*/  STL [R1+0x3b8], R3 ;  /* 0x0003b80301007387 */ /* 0x000fe20000100800 */
[----:B------:R-:W-:Y:S01]  /*7a30*/  IMAD.MOV R23, RZ, RZ, -R23 ;  /* 0x000000ffff177224 */ /* 0x000fe200078e0a17 */
[----:B------:R-:W-:Y:S01]  /*7a40*/  ISETP.GE.AND P2, PT, R16, RZ, PT ;  /* 0x000000ff1000720c */ /* 0x000fe20003f46270 */
[--C-:B------:R-:W-:Y:S01]  /*7a50*/  @!P3 IMAD.IADD R11, R11, 0x1, -R4.reuse ;  /* 0x000000010b0bb824 */ /* 0x100fe200078e0a04 */
[----:B------:R-:W-:Y:S01]  /*7a60*/  ISETP.GT.U32.AND P3, PT, R4, R15, PT ;  /* 0x0000000f0400720c */ /* 0x000fe20003f64070 */
[----:B------:R-:W-:Y:S01]  /*7a70*/  @!P6 IMAD.IADD R20, R20, 0x1, -R4 ;  /* 0x000000011414e824 */ /* 0x000fe200078e0a04 */
[----:B------:R0:W-:Y:S01]  /*7a80*/  STL [R1+0x3b4], R0 ;  /* 0x0003b40001007387 */ /* 0x0001e20000100800 */
[C---:B------:R-:W-:Y:S01]  /*7a90*/  IMAD R21, R4.reuse, R23, R21 ;  /* 0x0000001704157224 */ /* 0x040fe200078e0215 */
[----:B------:R-:W-:Y:S01]  /*7aa0*/  ISETP.GT.U32.AND P6, PT, R4, R18, PT ;  /* 0x000000120400720c */ /* 0x000fe20003fc4070 */
[----:B------:R-:W-:Y:S01]  /*7ab0*/  IMAD.HI.U32 R24, R6, R17, RZ ;  /* 0x0000001106187227 */ /* 0x000fe200078e00ff */
[----:B------:R-:W-:-:S02]  /*7ac0*/  ISETP.GT.U32.AND P5, PT, R4, R11, PT ;  /* 0x0000000b0400720c */ /* 0x000fc40003fa4070 */
[C---:B------:R-:W-:Y:S01]  /*7ad0*/  ISETP.GT.U32.AND P4, PT, R4.reuse, R20, PT ;  /* 0x000000140400720c */ /* 0x040fe20003f84070 */
[----:B------:R-:W-:Y:S02]  /*7ae0*/  IMAD.MOV R24, RZ, RZ, -R24 ;  /* 0x000000ffff187224 */ /* 0x000fe400078e0a18 */
[C---:B------:R-:W-:Y:S02]  /*7af0*/  VIADD R19, R5.reuse, 0x12a ;  /* 0x0000012a05137836 */ /* 0x040fe40000000000 */
[----:B0-----:R-:W-:Y:S02]  /*7b00*/  IMAD.MOV.U32 R0, RZ, RZ, R13 ;  /* 0x000000ffff007224 */ /* 0x001fe400078e000d */
[C---:B------:R-:W-:Y:S01]  /*7b10*/  IMAD R17, R4.reuse, R24, R17 ;  /* 0x0000001804117224 */ /* 0x040fe200078e0211 */
[----:B------:R-:W-:Y:S01]  /*7b20*/  IABS R9, R19 ;  /* 0x0000001300097213 */ /* 0x000fe20000000000 */
[----:B------:R-:W-:Y:S01]  /*7b30*/  @!P1 IMAD.MOV R0, RZ, RZ, -R0 ;  /* 0x000000ffff009224 */ /* 0x000fe200078e0a00 */
[----:B------:R-:W-:Y:S01]  /*7b40*/  ISETP.GT.U32.AND P1, PT, R4, R21, PT ;  /* 0x000000150400720c */ /* 0x000fe20003f24070 */
[----:B------:R-:W-:-:S02]  /*7b50*/  VIADD R16, R5, 0x128 ;  /* 0x0000012805107836 */ /* 0x000fc40000000000 */
[--C-:B------:R-:W-:Y:S01]  /*7b60*/  @!P3 IMAD.IADD R15, R15, 0x1, -R4.reuse ;  /* 0x000000010f0fb824 */ /* 0x100fe200078e0a04 */
[----:B------:R-:W-:Y:S01]  /*7b70*/  ISETP.GE.AND P3, PT, R12, RZ, PT ;  /* 0x000000ff0c00720c */ /* 0x000fe20003f66270 */
[--C-:B------:R-:W-:Y:S01]  /*7b80*/  @!P6 IMAD.IADD R18, R18, 0x1, -R4.reuse ;  /* 0x000000011212e824 */ /* 0x100fe200078e0a04 */
[----:B------:R-:W-:Y:S01]  /*7b90*/  ISETP.GT.U32.AND P6, PT, R4, R17, PT ;  /* 0x000000110400720c */ /* 0x000fe20003fc4070 */
[----:B------:R-:W-:Y:S01]  /*7ba0*/  IMAD.MOV.U32 R3, RZ, RZ, R15 ;  /* 0x000000ffff037224 */ /* 0x000fe200078e000f */
[----:B------:R-:W-:Y:S01]  /*7bb0*/  IABS R7, R16 ;  /* 0x0000001000077213 */ /* 0x000fe20000000000 */
[----:B------:R-:W-:Y:S01]  /*7bc0*/  IMAD.HI.U32 R12, R6, R9, RZ ;  /* 0x00000009060c7227 */ /* 0x000fe200078e00ff */
[----:B------:R0:W-:Y:S03]  /*7bd0*/  STL [R1+0x3b0], R0 ;  /* 0x0003b00001007387 */ /* 0x0001e60000100800 */
[--C-:B------:R-:W-:Y:S01]  /*7be0*/  @!P5 IMAD.IADD R11, R11, 0x1, -R4.reuse ;  /* 0x000000010b0bd824 */ /* 0x100fe200078e0a04 */
[----:B------:R-:W-:Y:S01]  /*7bf0*/  ISETP.GE.AND P5, PT, R8, RZ, PT ;  /* 0x000000ff0800720c */ /* 0x000fe20003fa6270 */
[----:B------:R-:W-:Y:S01]  /*7c00*/  @!P1 IMAD.IADD R21, R21, 0x1, -R4 ;  /* 0x0000000115159824 */ /* 0x000fe200078e0a04 */
[----:B------:R-:W-:Y:S01]  /*7c10*/  ISETP.GE.AND P1, PT, R10, RZ, PT ;  /* 0x000000ff0a00720c */ /* 0x000fe20003f26270 */
[----:B------:R-:W-:-:S02]  /*7c20*/  @!P0 IMAD.MOV R3, RZ, RZ, -R3 ;  /* 0x000000ffff038224 */ /* 0x000fc400078e0a03 */
[----:B------:R-:W-:Y:S01]  /*7c30*/  IMAD.HI.U32 R8, R6, R7, RZ ;  /* 0x0000000706087227 */ /* 0x000fe200078e00ff */
[----:B------:R-:W-:Y:S02]  /*7c40*/  ISETP.GT.U32.AND P0, PT, R4, R21, PT ;  /* 0x000000150400720c */ /* 0x000fe40003f04070 */
[----:B------:R1:W-:Y:S01]  /*7c50*/  STL [R1+0x3a8], R3 ;  /* 0x0003a80301007387 */ /* 0x0003e20000100800 */
[----:B0-----:R-:W-:Y:S02]  /*7c60*/  IMAD.MOV.U32 R0, RZ, RZ, R18 ;  /* 0x000000ffff007224 */ /* 0x001fe400078e0012 */
[----:B------:R-:W-:Y:S02]  /*7c70*/  IMAD.MOV R10, RZ, RZ, -R12 ;  /* 0x000000ffff0a7224 */ /* 0x000fe400078e0a0c */
[----:B------:R-:W-:Y:S02]  /*7c80*/  @!P2 IMAD.MOV R0, RZ, RZ, -R0 ;  /* 0x000000ffff00a224 */ /* 0x000fe400078e0a00 */
[----:B------:R-:W-:Y:S01]  /*7c90*/  @!P4 IMAD.IADD R20, R20, 0x1, -R4 ;  /* 0x000000011414c824 */ /* 0x000fe200078e0a04 */
[----:B------:R-:W-:Y:S01]  /*7ca0*/  ISETP.GE.AND P4, PT, R14, RZ, PT ;  /* 0x000000ff0e00720c */ /* 0x000fe20003f86270 */
[----:B------:R-:W-:Y:S01]  /*7cb0*/  IMAD.MOV R8, RZ, RZ, -R8 ;  /* 0x000000ffff087224 */ /* 0x000fe200078e0a08 */
[----:B------:R0:W-:Y:S01]  /*7cc0*/  STL [R1+0x3a4], R0 ;  /* 0x0003a40001007387 */ /* 0x0001e20000100800 */
[----:B------:R-:W-:-:S02]  /*7cd0*/  IMAD R10, R4, R10, R9 ;  /* 0x0000000a040a7224 */ /* 0x000fc400078e0209 */
[----:B-1----:R-:W-:Y:S02]  /*7ce0*/  IMAD.MOV.U32 R3, RZ, RZ, R11 ;  /* 0x000000ffff037224 */ /* 0x002fe400078e000b */
[----:B------:R-:W-:Y:S01]  /*7cf0*/  @!P6 IMAD.IADD R17, R17, 0x1, -R4 ;  /* 0x000000011111e824 */ /* 0x000fe200078e0a04 */
[----:B------:R-:W-:Y:S01]  /*7d00*/  ISETP.GE.AND P6, PT, R19, RZ, PT ;  /* 0x000000ff1300720c */ /* 0x000fe20003fc6270 */
[C---:B------:R-:W-:Y:S02]  /*7d10*/  IMAD R8, R4.reuse, R8, R7 ;  /* 0x0000000804087224 */ /* 0x040fe400078e0207 */
[----:B------:R-:W-:Y:S01]  /*7d20*/  @!P3 IMAD.MOV R3, RZ, RZ, -R3 ;  /* 0x000000ffff03b224 */ /* 0x000fe200078e0a03 */
[C---:B------:R-:W-:Y:S01]  /*7d30*/  ISETP.GT.U32.AND P3, PT, R4.reuse, R10, PT ;  /* 0x0000000a0400720c */ /* 0x040fe20003f64070 */
[----:B0-----:R-:W-:Y:S01]  /*7d40*/  IMAD.MOV.U32 R0, RZ, RZ, R20 ;  /* 0x000000ffff007224 */ /* 0x001fe200078e0014 */
[C---:B------:R-:W-:Y:S01]  /*7d50*/  ISETP.GT.U32.AND P2, PT, R4.reuse, R17, PT ;  /* 0x000000110400720c */ /* 0x040fe20003f44070 */
[C---:B------:R-:W-:Y:S01]  /*7d60*/  VIADD R7, R5.reuse, 0x124 ;  /* 0x0000012405077836 */ /* 0x040fe20000000000 */
[----:B------:R-:W-:Y:S01]  /*7d70*/  STL [R1+0x3a0], R3 ;  /* 0x0003a00301007387 */ /* 0x000fe20000100800 */
[----:B------:R-:W-:Y:S01]  /*7d80*/  @!P5 IMAD.MOV R0, RZ, RZ, -R0 ;  /* 0x000000ffff00d224 */ /* 0x000fe200078e0a00 */
[----:B------:R-:W-:Y:S01]  /*7d90*/  ISETP.GT.U32.AND P5, PT, R4, R8, PT ;  /* 0x000000080400720c */ /* 0x000fe20003fa4070 */
[----:B------:R-:W-:Y:S01]  /*7da0*/  VIADD R9, R5, 0x126 ;  /* 0x0000012605097836 */ /* 0x000fe20000000000 */
[----:B------:R-:W-:Y:S01]  /*7db0*/  IABS R11, R7 ;  /* 0x00000007000b7213 */ /* 0x000fe20000000000 */
[--C-:B------:R-:W-:Y:S01]  /*7dc0*/  @!P0 IMAD.IADD R21, R21, 0x1, -R4.reuse ;  /* 0x0000000115158824 */ /* 0x100fe200078e0a04 */
[----:B------:R-:W-:Y:S01]  /*7dd0*/  ISETP.GE.AND P0, PT, R16, RZ, PT ;  /* 0x000000ff1000720c */ /* 0x000fe20003f06270 */
[----:B------:R0:W-:Y:S01]  /*7de0*/  STL [R1+0x36c], R0 ;  /* 0x00036c0001007387 */ /* 0x0001e20000100800 */
[----:B------:R-:W-:Y:S01]  /*7df0*/  IABS R16, R9 ;  /* 0x0000000900107213 */ /* 0x000fe20000000000 */
[--C-:B------:R-:W-:Y:S01]  /*7e00*/  @!P3 IMAD.IADD R10, R10, 0x1, -R4.reuse ;  /* 0x000000010a0ab824 */ /* 0x100fe200078e0a04 */
[----:B------:R-:W-:Y:S01]  /*7e10*/  ISETP.GE.AND P3, PT, R7, RZ, PT ;  /* 0x000000ff0700720c */ /* 0x000fe20003f66270 */
[----:B------:R-:W-:Y:S01]  /*7e20*/  @!P2 IMAD.IADD R17, R17, 0x1, -R4 ;  /* 0x000000011111a824 */ /* 0x000fe200078e0a04 */
[----:B------:R-:W-:Y:S01]  /*7e30*/  ISETP.GE.AND P2, PT, R9, RZ, PT ;  /* 0x000000ff0900720c */ /* 0x000fe20003f46270 */
[----:B------:R-:W-:-:S02]  /*7e40*/  IMAD.MOV.U32 R9, RZ, RZ, R11 ;  /* 0x000000ffff097224 */ /* 0x000fc400078e000b */
[----:B------:R-:W-:Y:S01]  /*7e50*/  @!P5 IMAD.IADD R8, R8, 0x1, -R4 ;  /* 0x000000010808d824 */ /* 0x000fe200078e0a04 */
[----:B------:R-:W-:Y:S01]  /*7e60*/  ISETP.GT.U32.AND P5, PT, R4, R10, PT ;  /* 0x0000000a0400720c */ /* 0x000fe20003fa4070 */
[----:B------:R-:W-:-:S04]  /*7e70*/  IMAD.HI.U32 R11, R6, R16, RZ ;  /* 0x00000010060b7227 */ /* 0x000fc800078e00ff */
[----:B------:R-:W-:Y:S02]  /*7e80*/  IMAD.MOV R11, RZ, RZ, -R11 ;  /* 0x000000ffff0b7224 */ /* 0x000fe400078e0a0b */
[----:B0-----:R-:W-:Y:S02]  /*7e90*/  IMAD.MOV.U32 R0, RZ, RZ, R21 ;  /* 0x000000ffff007224 */ /* 0x001fe400078e0015 */
[----:B------:R-:W-:Y:S02]  /*7ea0*/  IMAD R16, R4, R11, R16 ;  /* 0x0000000b04107224 */ /* 0x000fe400078e0210 */
[----:B------:R-:W-:-:S04]  /*7eb0*/  IMAD.HI.U32 R7, R6, R9, RZ ;  /* 0x0000000906077227 */ /* 0x000fc800078e00ff */
[----:B------:R-:W-:Y:S01]  /*7ec0*/  @!P5 IMAD.IADD R10, R10, 0x1, -R4 ;  /* 0x000000010a0ad824 */ /* 0x000fe200078e0a04 */
[C---:B------:R-:W-:Y:S01]  /*7ed0*/  ISETP.GT.U32.AND P5, PT, R4.reuse, R16, PT ;  /* 0x000000100400720c */ /* 0x040fe20003fa4070 */
[----:B------:R-:W-:Y:S01]  /*7ee0*/  @!P4 IMAD.MOV R0, RZ, RZ, -R0 ;  /* 0x000000ffff00c224 */ /* 0x000fe200078e0a00 */
[C---:B------:R-:W-:Y:S01]  /*7ef0*/  ISETP.GT.U32.AND P4, PT, R4.reuse, R8, PT ;  /* 0x000000080400720c */ /* 0x040fe20003f84070 */
[----:B------:R-:W-:Y:S02]  /*7f00*/  IMAD.MOV R7, RZ, RZ, -R7 ;  /* 0x000000ffff077224 */ /* 0x000fe400078e0a07 */
[----:B------:R-:W-:Y:S01]  /*7f10*/  IMAD.MOV.U32 R3, RZ, RZ, R10 ;  /* 0x000000ffff037224 */ /* 0x000fe200078e000a */
[----:B------:R0:W-:Y:S01]  /*7f20*/  STL [R1+0x370], R0 ;  /* 0x0003700001007387 */ /* 0x0001e20000100800 */
[----:B------:R-:W-:Y:S02]  /*7f30*/  IMAD R9, R4, R7, R9 ;  /* 0x0000000704097224 */ /* 0x000fe400078e0209 */
[----:B------:R-:W-:-:S02]  /*7f40*/  VIADD R15, R5, 0x122 ;  /* 0x00000122050f7836 */ /* 0x000fc40000000000 */
[----:B------:R-:W-:Y:S01]  /*7f50*/  @!P6 IMAD.MOV R3, RZ, RZ, -R3 ;  /* 0x000000ffff03e224 */ /* 0x000fe200078e0a03 */
[----:B------:R-:W-:Y:S01]  /*7f60*/  ISETP.GT.U32.AND P6, PT, R4, R9, PT ;  /* 0x000000090400720c */ /* 0x000fe20003fc4070 */
[--C-:B------:R-:W-:Y:S02]  /*7f70*/  @!P5 IMAD.IADD R16, R16, 0x1, -R4.reuse ;  /* 0x000000011010d824 */ /* 0x100fe400078e0a04 */
[----:B------:R-:W-:Y:S02]  /*7f80*/  @!P4 IMAD.IADD R8, R8, 0x1, -R4 ;  /* 0x000000010808c824 */ /* 0x000fe400078e0a04 */
[----:B0-----:R-:W-:Y:S01]  /*7f90*/  IMAD.MOV.U32 R0, RZ, RZ, R17 ;  /* 0x000000ffff007224 */ /* 0x001fe200078e0011 */
[----:B------:R-:W-:Y:S01]  /*7fa0*/  ISETP.GT.U32.AND P5, PT, R4, R16, PT ;  /* 0x000000100400720c */ /* 0x000fe20003fa4070 */
[----:B------:R-:W-:Y:S02]  /*7fb0*/  VIADD R14, R5, 0x11e ;  /* 0x0000011e050e7836 */ /* 0x000fe40000000000 */
[----:B------:R-:W-:Y:S01]  /*7fc0*/  @!P1 IMAD.MOV R0, RZ, RZ, -R0 ;  /* 0x000000ffff009224 */ /* 0x000fe200078e0a00 */
[----:B------:R-:W-:Y:S01]  /*7fd0*/  ISETP.GE.AND P1, PT, R15, RZ, PT ;  /* 0x000000ff0f00720c */ /* 0x000fe20003f26270 */
[C---:B------:R-:W-:Y:S01]  /*7fe0*/  VIADD R12, R5.reuse, 0x120 ;  /* 0x00000120050c7836 */ /* 0x040fe20000000000 */
[----:B------:R-:W-:Y:S01]  /*7ff0*/  IABS R15, R15 ;  /* 0x0000000f000f7213 */ /* 0x000fe20000000000 */
[----:B------:R-:W-:Y:S01]  /*8000*/  VIADD R7, R5, 0x11c ;  /* 0x0000011c05077836 */ /* 0x000fe20000000000 */
[----:B------:R0:W-:Y:S01]  /*8010*/  STL [R1+0x374], R0 ;  /* 0x0003740001007387 */ /* 0x0001e20000100800 */
[--C-:B------:R-:W-:Y:S01]  /*8020*/  @!P6 IMAD.IADD R9, R9, 0x1, -R4.reuse ;  /* 0x000000010909e824 */ /* 0x100fe200078e0a04 */
[----:B------:R-:W-:Y:S01]  /*8030*/  ISETP.GE.AND P4, PT, R12, RZ, PT ;  /* 0x000000ff0c00720c */ /* 0x000fe20003f86270 */
[----:B------:R-:W-:Y:S01]  /*8040*/  IMAD.HI.U32 R11, R6, R15, RZ ;  /* 0x0000000f060b7227 */ /* 0x000fe200078e00ff */
[----:B------:R-:W-:Y:S01]  /*8050*/  IABS R12, R12 ;  /* 0x0000000c000c7213 */ /* 0x000fe20000000000 */
[----:B------:R-:W-:Y:S01]  /*8060*/  STL [R1+0x378], R3 ;  /* 0x0003780301007387 */ /* 0x000fe20000100800 */
[----:B------:R-:W-:Y:S01]  /*8070*/  IABS R13, R7 ;  /* 0x00000007000d7213 */ /* 0x000fe20000000000 */
[----:B------:R-:W-:Y:S01]  /*8080*/  IMAD.MOV R10, RZ, RZ, -R11 ;  /* 0x000000ffff0a7224 */ /* 0x000fe200078e0a0b */
[----:B------:R-:W-:Y:S01]  /*8090*/  ISETP.GT.U32.AND P6, PT, R4, R9, PT ;  /* 0x000000090400720c */ /* 0x000fe20003fc4070 */
[----:B------:R-:W-:-:S02]  /*80a0*/  @!P5 IMAD.IADD R16, R16, 0x1, -R4 ;  /* 0x000000011010d824 */ /* 0x000fc400078e0a04 */
[----:B0-----:R-:W-:Y:S02]  /*80b0*/  IMAD.MOV.U32 R0, RZ, RZ, R8 ;  /* 0x000000ffff007224 */ /* 0x001fe400078e0008 */
[----:B------:R-:W-:Y:S02]  /*80c0*/  IMAD R15, R4, R10, R15 ;  /* 0x0000000a040f7224 */ /* 0x000fe400078e020f */
[----:B------:R-:W-:Y:S01]  /*80d0*/  @!P0 IMAD.MOV R0, RZ, RZ, -R0 ;  /* 0x000000ffff008224 */ /* 0x000fe200078e0a00 */
[----:B------:R-:W-:Y:S01]  /*80e0*/  ISETP.GE.AND P0, PT, R14, RZ, PT ;  /* 0x000000ff0e00720c */ /* 0x000fe20003f06270 */
[----:B------:R-:W-:Y:S01]  /*80f0*/  IMAD.HI.U32 R8, R6, R12, RZ ;  /* 0x0000000c06087227 */ /* 0x000fe200078e00ff */
[----:B------:R-:W-:Y:S02]  /*8100*/  IABS R14, R14 ;  /* 0x0000000e000e7213 */ /* 0x000fe40000000000 */
[----:B------:R-:W-:Y:S01]  /*8110*/  ISETP.GT.U32.AND P5, PT, R4, R15, PT ;  /* 0x0000000f0400720c */ /* 0x000fe20003fa4070 */
[C---:B------:R-:W-:Y:S01]  /*8120*/  IMAD.HI.U32 R11, R6.reuse, R13, RZ ;  /* 0x0000000d060b7227 */ /* 0x040fe200078e00ff */
[----:B------:R0:W-:Y:S03]  /*8130*/  STL [R1+0x394], R0 ;  /* 0x0003940001007387 */ /* 0x0001e60000100800 */
[----:B------:R-:W-:-:S04]  /*8140*/  IMAD.HI.U32 R10, R6, R14, RZ ;  /* 0x0000000e060a7227 */ /* 0x000fc800078e00ff */
[----:B------:R-:W-:Y:S02]  /*8150*/  IMAD.MOV R10, RZ, RZ, -R10 ;  /* 0x000000ffff0a7224 */ /* 0x000fe400078e0a0a */
[----:B------:R-:W-:Y:S02]  /*8160*/  IMAD.MOV R8, RZ, RZ, -R8 ;  /* 0x000000ffff087224 */ /* 0x000fe400078e0a08 */
[----:B------:R-:W-:Y:S02]  /*8170*/  IMAD.MOV R11, RZ, RZ, -R11 ;  /* 0x000000ffff0b7224 */ /* 0x000fe400078e0a0b */
[C---:B------:R-:W-:Y:S02]  /*8180*/  IMAD R14, R4.reuse, R10, R14 ;  /* 0x0000000a040e7224 */ /* 0x040fe400078e020e */
[----:B------:R-:W-:Y:S02]  /*8190*/  IMAD R12, R4, R8, R12 ;  /* 0x00000008040c7224 */ /* 0x000fe400078e020c */
[----:B0-----:R-:W-:-:S02]  /*81a0*/  IMAD.MOV.U32 R0, RZ, RZ, R16 ;  /* 0x000000ffff007224 */ /* 0x001fc400078e0010 */
[C---:B------:R-:W-:Y:S02]  /*81b0*/  IMAD R13, R4.reuse, R11, R13 ;  /* 0x0000000b040d7224 */ /* 0x040fe400078e020d */
[----:B------:R-:W-:Y:S01]  /*81c0*/  @!P6 IMAD.IADD R9, R9, 0x1, -R4 ;  /* 0x000000010909e824 */ /* 0x000fe200078e0a04 */
[C---:B------:R-:W-:Y:S01]  /*81d0*/  ISETP.GT.U32.AND P6, PT, R4.reuse, R14, PT ;  /* 0x0000000e0400720c */ /* 0x040fe20003fc4070 */
[----:B------:R-:W-:Y:S01]  /*81e0*/  @!P2 IMAD.MOV R0, RZ, RZ, -R0 ;  /* 0x000000ffff00a224 */ /* 0x000fe200078e0a00 */
[C---:B------:R-:W-:Y:S01]  /*81f0*/  ISETP.GT.U32.AND P2, PT, R4.reuse, R12, PT ;  /* 0x0000000c0400720c */ /* 0x040fe20003f44070 */
[----:B------:R-:W-:Y:S01]  /*8200*/  @!P5 IMAD.IADD R15, R15, 0x1, -R4 ;  /* 0x000000010f0fd824 */ /* 0x000fe200078e0a04 */
[----:B------:R-:W-:Y:S01]  /*8210*/  ISETP.GT.U32.AND P5, PT, R4, R13, PT ;  /* 0x0000000d0400720c */ /* 0x000fe20003fa4070 */
[C---:B------:R-:W-:Y:S01]  /*8220*/  VIADD R21, R5.reuse, 0x11a ;  /* 0x0000011a05157836 */ /* 0x040fe20000000000 */
[----:B------:R0:W-:Y:S01]  /*8230*/  STL [R1+0x390], R0 ;  /* 0x0003900001007387 */ /* 0x0001e20000100800 */
[----:B------:R-:W-:-:S02]  /*8240*/  VIADD R18, R5, 0x118 ;  /* 0x0000011805127836 */ /* 0x000fc40000000000 */
[----:B------:R-:W-:Y:S01]  /*8250*/  VIADD R11, R5, 0x116 ;  /* 0x00000116050b7836 */ /* 0x000fe20000000000 */
[----:B------:R-:W-:Y:S02]  /*8260*/  IABS R8, R21 ;  /* 0x0000001500087213 */ /* 0x000fe40000000000 */
[----:B------:R-:W-:Y:S01]  /*8270*/  IABS R17, R18 ;  /* 0x0000001200117213 */ /* 0x000fe20000000000 */
[--C-:B------:R-:W-:Y:S01]  /*8280*/  @!P6 IMAD.IADD R14, R14, 0x1, -R4.reuse ;  /* 0x000000010e0ee824 */ /* 0x100fe200078e0a04 */
[----:B------:R-:W-:Y:S01]  /*8290*/  IABS R20, R11 ;  /* 0x0000000b00147213 */ /* 0x000fe20000000000 */
[--C-:B------:R-:W-:Y:S01]  /*82a0*/  @!P2 IMAD.IADD R12, R12, 0x1, -R4.reuse ;  /* 0x000000010c0ca824 */ /* 0x100fe200078e0a04 */
[C---:B------:R-:W-:Y:S01]  /*82b0*/  ISETP.GT.U32.AND P2, PT, R4.reuse, R15, PT ;  /* 0x0000000f0400720c */ /* 0x040fe20003f44070 */
[----:B------:R-:W-:Y:S01]  /*82c0*/  @!P5 IMAD.IADD R13, R13, 0x1, -R4 ;  /* 0x000000010d0dd824 */ /* 0x000fe200078e0a04 */
[C---:B------:R-:W-:Y:S01]  /*82d0*/  ISETP.GT.U32.AND P5, PT, R4.reuse, R14, PT ;  /* 0x0000000e0400720c */ /* 0x040fe20003fa4070 */
[----:B0-----:R-:W-:Y:S01]  /*82e0*/  IMAD.MOV.U32 R0, RZ, RZ, R9 ;  /* 0x000000ffff007224 */ /* 0x001fe200078e0009 */
[----:B------:R-:W-:Y:S01]  /*82f0*/  ISETP.GT.U32.AND P6, PT, R4, R12, PT ;  /* 0x0000000c0400720c */ /* 0x000fe20003fc4070 */
[----:B------:R-:W-:-:S04]  /*8300*/  IMAD.HI.U32 R10, R6, R8, RZ ;  /* 0x00000008060a7227 */ /* 0x000fc800078e00ff */
[----:B------:R-:W-:-:S04]  /*8310*/  IMAD.HI.U32 R9, R6, R17, RZ ;  /* 0x0000001106097227 */ /* 0x000fc800078e00ff */
[----:B------:R-:W-:Y:S02]  /*8320*/  IMAD.MOV R10, RZ, RZ, -R10 ;  /* 0x000000ffff0a7224 */ /* 0x000fe400078e0a0a */
[----:B------:R-:W-:Y:S02]  /*8330*/  IMAD.MOV R9, RZ, RZ, -R9 ;  /* 0x000000ffff097224 */ /* 0x000fe400078e0a09 */
[----:B------:R-:W-:Y:S01]  /*8340*/  @!P3 IMAD.MOV R0, RZ, RZ, -R0 ;  /* 0x000000ffff00b224 */ /* 0x000fe200078e0a00 */
[C---:B------:R-:W-:Y:S01]  /*8350*/  ISETP.GT.U32.AND P3, PT, R4.reuse, R13, PT ;  /* 0x0000000d0400720c */ /* 0x040fe20003f64070 */
[C---:B------:R-:W-:Y:S02]  /*8360*/  IMAD R8, R4.reuse, R10, R8 ;  /* 0x0000000a04087224 */ /* 0x040fe400078e0208 */
[C---:B------:R-:W-:Y:S01]  /*8370*/  IMAD R17, R4.reuse, R9, R17 ;  /* 0x0000000904117224 */ /* 0x040fe200078e0211 */
[----:B------:R0:W-:Y:S01]  /*8380*/  STL [R1+0x37c], R0 ;  /* 0x00037c0001007387 */ /* 0x0001e20000100800 */
[--C-:B------:R-:W-:Y:S01]  /*8390*/  @!P2 IMAD.IADD R15, R15, 0x1, -R4.reuse ;  /* 0x000000010f0fa824 */ /* 0x100fe200078e0a04 */
[----:B------:R-:W-:Y:S01]  /*83a0*/  ISETP.GT.U32.AND P2, PT, R4, R8, PT ;  /* 0x000000080400720c */ /* 0x000fe20003f44070 */
[----:B------:R-:W-:Y:S01]  /*83b0*/  @!P5 IMAD.IADD R14, R14, 0x1, -R4 ;  /* 0x000000010e0ed824 */ /* 0x000fe200078e0a04 */
[----:B------:R-:W-:Y:S01]  /*83c0*/  ISETP.GT.U32.AND P5, PT, R4, R17, PT ;  /* 0x000000110400720c */ /* 0x000fe20003fa4070 */
[----:B------:R-:W-:-:S02]  /*83d0*/  VIADD R9, R5, 0x112 ;  /* 0x0000011205097836 */ /* 0x000fc40000000000 */
[--C-:B------:R-:W-:Y:S01]  /*83e0*/  @!P6 IMAD.IADD R12, R12, 0x1, -R4.reuse ;  /* 0x000000010c0ce824 */ /* 0x100fe200078e0a04 */
[----:B------:R-:W-:Y:S01]  /*83f0*/  ISETP.GE.AND P6, PT, R7, RZ, PT ;  /* 0x000000ff0700720c */ /* 0x000fe20003fc6270 */
[----:B------:R-:W-:Y:S01]  /*8400*/  @!P3 IMAD.IADD R13, R13, 0x1, -R4 ;  /* 0x000000010d0db824 */ /* 0x000fe200078e0a04 */
[----:B------:R-:W-:Y:S01]  /*8410*/  ISETP.GE.AND P3, PT, R21, RZ, PT ;  /* 0x000000ff1500720c */ /* 0x000fe20003f66270 */
[----:B0-----:R-:W-:Y:S01]  /*8420*/  IMAD.MOV.U32 R0, RZ, RZ, R12 ;  /* 0x000000ffff007224 */ /* 0x001fe200078e000c */
[----:B------:R-:W-:Y:S01]  /*8430*/  IABS R21, R9 ;  /* 0x0000000900157213 */ /* 0x000fe20000000000 */
[----:B------:R-:W-:Y:S02]  /*8440*/  VIADD R10, R5, 0x114 ;  /* 0x00000114050a7836 */ /* 0x000fe40000000000 */
[--C-:B------:R-:W-:Y:S01]  /*8450*/  @!P2 IMAD.IADD R8, R8, 0x1, -R4.reuse ;  /* 0x000000010808a824 */ /* 0x100fe200078e0a04 */
[----:B------:R-:W-:Y:S01]  /*8460*/  ISETP.GE.AND P2, PT, R18, RZ, PT ;  /* 0x000000ff1200720c */ /* 0x000fe20003f46270 */
[----:B------:R-:W-:Y:S01]  /*8470*/  @!P5 IMAD.IADD R17, R17, 0x1, -R4 ;  /* 0x000000011111d824 */ /* 0x000fe200078e0a04 */
[----:B------:R-:W-:Y:S01]  /*8480*/  IABS R19, R10 ;  /* 0x0000000a00137213 */ /* 0x000fe20000000000 */
[----:B------:R-:W-:-:S02]  /*8490*/  IMAD.MOV.U32 R18, RZ, RZ, R21 ;  /* 0x000000ffff127224 */ /* 0x000fc400078e0015 */
[----:B------:R-:W-:Y:S01]  /*84a0*/  @!P4 IMAD.MOV R0, RZ, RZ, -R0 ;  /* 0x000000ffff00c224 */ /* 0x000fe200078e0a00 */
[----:B------:R-:W-:Y:S01]  /*84b0*/  ISETP.GT.U32.AND P4, PT, R4, R17, PT ;  /* 0x000000110400720c */ /* 0x000fe20003f84070 */
[----:B------:R-:W-:-:S04]  /*84c0*/  IMAD.HI.U32 R16, R6, R20, RZ ;  /* 0x0000001406107227 */ /* 0x000fc800078e00ff */
[----:B------:R-:W-:Y:S02]  /*84d0*/  IMAD.MOV.U32 R3, RZ, RZ, R15 ;  /* 0x000000ffff037224 */ /* 0x000fe400078e000f */
[----:B------:R-:W-:-:S04]  /*84e0*/  IMAD.HI.U32 R15, R6, R18, RZ ;  /* 0x00000012060f7227 */ /* 0x000fc800078e00ff */
[----:B------:R-:W-:Y:S02]  /*84f0*/  IMAD.MOV R16, RZ, RZ, -R16 ;  /* 0x000000ffff107224 */ /* 0x000fe400078e0a10 */
[----:B------:R-:W-:Y:S02]  /*8500*/  IMAD.MOV R12, RZ, RZ, -R15 ;  /* 0x000000ffff0c7224 */ /* 0x000fe400078e0a0f */
[----:B------:R-:W-:Y:S01]  /*8510*/  @!P1 IMAD.MOV R3, RZ, RZ, -R3 ;  /* 0x000000ffff039224 */ /* 0x000fe200078e0a03 */
[C---:B------:R-:W-:Y:S01]  /*8520*/  ISETP.GT.U32.AND P1, PT, R4.reuse, R8, PT ;  /* 0x000000080400720c */ /* 0x040fe20003f24070 */
[C---:B------:R-:W-:Y:S02]  /*8530*/  IMAD R20, R4.reuse, R16, R20 ;  /* 0x0000001004147224 */ /* 0x040fe400078e0214 */
[----:B------:R-:W-:Y:S01]  /*8540*/  IMAD R18, R4, R12, R18 ;  /* 0x0000000c04127224 */ /* 0x000fe200078e0212 */
[----:B------:R-:W-:Y:S01]  /*8550*/  STL [R1+0x358], R3 ;  /* 0x0003580301007387 */ /* 0x000fe20000100800 */
[----:B------:R-:W-:Y:S01]  /*8560*/  IMAD.HI.U32 R7, R6, R19, RZ ;  /* 0x0000001306077227 */ /* 0x000fe200078e00ff */
[----:B------:R-:W-:-:S02]  /*8570*/  ISETP.GT.U32.AND P5, PT, R4, R20, PT ;  /* 0x000000140400720c */ /* 0x000fc40003fa4070 */
[----:B------:R0:W-:Y:S01]  /*8580*/  STL [R1+0x35c], R0 ;  /* 0x00035c0001007387 */ /* 0x0001e20000100800 */
[--C-:B------:R-:W-:Y:S01]  /*8590*/  @!P4 IMAD.IADD R17, R17, 0x1, -R4.reuse ;  /* 0x000000011111c824 */ /* 0x100fe200078e0a04 */
[----:B------:R-:W-:Y:S01]  /*85a0*/  ISETP.GT.U32.AND P4, PT, R4, R18, PT ;  /* 0x000000120400720c */ /* 0x000fe20003f84070 */
[----:B------:R-:W-:Y:S02]  /*85b0*/  IMAD.MOV R7, RZ, RZ, -R7 ;  /* 0x000000ffff077224 */ /* 0x000fe400078e0a07 */
[----:B------:R-:W-:Y:S01]  /*85c0*/  @!P1 IMAD.IADD R8, R8, 0x1, -R4 ;  /* 0x0000000108089824 */ /* 0x000fe200078e0a04 */
[----:B------:R-:W-:Y:S01]  /*85d0*/  ISETP.GE.AND P1, PT, R10, RZ, PT ;  /* 0x000000ff0a00720c */ /* 0x000fe20003f26270 */
[----:B------:R-:W-:Y:S02]  /*85e0*/  IMAD R19, R4, R7, R19 ;  /* 0x0000000704137224 */ /* 0x000fe400078e0213 */
[----:B------:R-:W-:Y:S02]  /*85f0*/  VIADD R10, R5, 0x10e ;  /* 0x0000010e050a7836 */ /* 0x000fe40000000000 */
[----:B0-----:R-:W-:-:S02]  /*8600*/  IMAD.MOV.U32 R0, RZ, RZ, R13 ;  /* 0x000000ffff007224 */ /* 0x001fc400078e000d */
[----:B------:R-:W-:Y:S01]  /*8610*/  @!P5 IMAD.IADD R20, R20, 0x1, -R4 ;  /* 0x000000011414d824 */ /* 0x000fe200078e0a04 */
[----:B------:R-:W-:Y:S01]  /*8620*/  ISETP.GE.AND P5, PT, R9, RZ, PT ;  /* 0x000000ff0900720c */ /* 0x000fe20003fa6270 */
[----:B------:R-:W-:Y:S01]  /*8630*/  @!P6 IMAD.MOV R0, RZ, RZ, -R0 ;  /* 0x000000ffff00e224 */ /* 0x000fe200078e0a00 */
[----:B------:R-:W-:Y:S01]  /*8640*/  ISETP.GT.U32.AND P6, PT, R4, R19, PT ;  /* 0x000000130400720c */ /* 0x000fe20003fc4070 */
[----:B------:R-:W-:Y:S01]  /*8650*/  IMAD.MOV.U32 R3, RZ, RZ, R14 ;  /* 0x000000ffff037224 */ /* 0x000fe200078e000e */
[----:B------:R-:W-:Y:S01]  /*8660*/  IABS R9, R10 ;  /* 0x0000000a00097213 */ /* 0x000fe20000000000 */
[----:B------:R-:W-:Y:S02]  /*8670*/  @!P4 IMAD.IADD R18, R18, 0x1, -R4 ;  /* 0x000000011212c824 */ /* 0x000fe400078e0a04 */
[----:B------:R-:W-:Y:S02]  /*8680*/  VIADD R7, R5, 0x110 ;  /* 0x0000011005077836 */ /* 0x000fe40000000000 */
[----:B------:R-:W-:Y:S01]  /*8690*/  @!P0 IMAD.MOV R3, RZ, RZ, -R3 ;  /* 0x000000ffff038224 */ /* 0x000fe200078e0a03 */
[----:B------:R-:W-:Y:S01]  /*86a0*/  ISETP.GE.AND P0, PT, R11, RZ, PT ;  /* 0x000000ff0b00720c */ /* 0x000fe20003f06270 */
[----:B------:R-:W-:Y:S01]  /*86b0*/  IMAD.HI.U32 R11, R6, R9, RZ ;  /* 0x00000009060b7227 */ /* 0x000fe200078e00ff */
[----:B------:R-:W-:-:S02]  /*86c0*/  ISETP.GT.U32.AND P4, PT, R4, R18, PT ;  /* 0x000000120400720c */ /* 0x000fc40003f84070 */
[----:B------:R-:W-:Y:S01]  /*86d0*/  IABS R15, R7 ;  /* 0x00000007000f7213 */ /* 0x000fe20000000000 */
[----:B------:R-:W-:Y:S01]  /*86e0*/  @!P6 IMAD.IADD R19, R19, 0x1, -R4 ;  /* 0x000000011313e824 */ /* 0x000fe200078e0a04 */
[----:B------:R-:W-:Y:S01]  /*86f0*/  ISETP.GT.U32.AND P6, PT, R4, R20, PT ;  /* 0x000000140400720c */ /* 0x000fe20003fc4070 */
[----:B------:R-:W-:Y:S01]  /*8700*/  IMAD.MOV R11, RZ, RZ, -R11 ;  /* 0x000000ffff0b7224 */ /* 0x000fe200078e0a0b */
[----:B------:R-:W-:Y:S01]  /*8710*/  STL [R1+0x360], R3 ;  /* 0x0003600301007387 */ /* 0x000fe20000100800 */
[----:B------:R-:W-:-:S03]  /*8720*/  IMAD.HI.U32 R12, R6, R15, RZ ;  /* 0x0000000f060c7227 */ /* 0x000fc600078e00ff */
[----:B------:R0:W-:Y:S01]  /*8730*/  STL [R1+0x364], R0 ;  /* 0x0003640001007387 */ /* 0x0001e20000100800 */
[----:B------:R-:W-:Y:S02]  /*8740*/  IMAD R9, R4, R11, R9 ;  /* 0x0000000b04097224 */ /* 0x000fe400078e0209 */
[----:B------:R-:W-:Y:S02]  /*8750*/  IMAD.MOV R12, RZ, RZ, -R12 ;  /* 0x000000ffff0c7224 */ /* 0x000fe400078e0a0c */
[--C-:B------:R-:W-:Y:S01]  /*8760*/  @!P4 IMAD.IADD R18, R18, 0x1, -R4.reuse ;  /* 0x000000011212c824 */ /* 0x100fe200078e0a04 */
[C---:B------:R-:W-:Y:S01]  /*8770*/  ISETP.GT.U32.AND P4, PT, R4.reuse, R9, PT ;  /* 0x000000090400720c */ /* 0x040fe20003f84070 */
[----:B------:R-:W-:Y:S02]  /*8780*/  IMAD R15, R4, R12, R15 ;  /* 0x0000000c040f7224 */ /* 0x000fe400078e020f */
[----:B------:R-:W-:Y:S02]  /*8790*/  @!P6 IMAD.IADD R20, R20, 0x1, -R4 ;  /* 0x000000011414e824 */ /* 0x000fe400078e0a04 */
[----:B0-----:R-:W-:Y:S01]  /*87a0*/  IMAD.MOV.U32 R0, RZ, RZ, R8 ;  /* 0x000000ffff007224 */ /* 0x001fe200078e0008 */
[----:B------:R-:W-:Y:S01]  /*87b0*/  ISETP.GT.U32.AND P6, PT, R4, R15, PT ;  /* 0x0000000f0400720c */ /* 0x000fe20003fc4070 */
[----:B------:R-:W-:-:S02]  /*87c0*/  VIADD R11, R5, 0x108 ;  /* 0x00000108050b7836 */ /* 0x000fc40000000000 */
[----:B------:R-:W-:Y:S01]  /*87d0*/  @!P3 IMAD.MOV R0, RZ, RZ, -R0 ;  /* 0x000000ffff00b224 */ /* 0x000fe200078e0a00 */
[C---:B------:R-:W-:Y:S01]  /*87e0*/  ISETP.GT.U32.AND P3, PT, R4.reuse, R19, PT ;  /* 0x000000130400720c */ /* 0x040fe20003f64070 */
[----:B------:R-:W-:Y:S01]  /*87f0*/  VIADD R13, R5, 0x10c ;  /* 0x0000010c050d7836 */ /* 0x000fe20000000000 */
[----:B------:R-:W-:Y:S01]  /*8800*/  IABS R14, R11 ;  /* 0x0000000b000e7213 */ /* 0x000fe20000000000 */
[----:B------:R-:W-:Y:S01]  /*8810*/  IMAD.MOV.U32 R3, RZ, RZ, R17 ;  /* 0x000000ffff037224 */ /* 0x000fe200078e0011 */
[----:B------:R0:W-:Y:S01]  /*8820*/  STL [R1+0x368], R0 ;  /* 0x0003680001007387 */ /* 0x0001e20000100800 */
[--C-:B------:R-:W-:Y:S01]  /*8830*/  @!P4 IMAD.IADD R9, R9, 0x1, -R4.reuse ;  /* 0x000000010909c824 */ /* 0x100fe200078e0a04 */
[----:B------:R-:W-:Y:S01]  /*8840*/  IABS R16, R13 ;  /* 0x0000000d00107213 */ /* 0x000fe20000000000 */
[----:B------:R-:W-:Y:S02]  /*8850*/  @!P2 IMAD.MOV R3, RZ, RZ, -R3 ;  /* 0x000000ffff03a224 */ /* 0x000fe400078e0a03 */
[----:B------:R-:W-:Y:S01]  /*8860*/  VIADD R8, R5, 0x10a ;  /* 0x0000010a05087836 */ /* 0x000fe20000000000 */
[----:B------:R-:W-:Y:S01]  /*8870*/  ISETP.GT.U32.AND P4, PT, R4, R9, PT ;  /* 0x000000090400720c */ /* 0x000fe20003f84070 */
[--C-:B------:R-:W-:Y:S01]  /*8880*/  @!P6 IMAD.IADD R15, R15, 0x1, -R4.reuse ;  /* 0x000000010f0fe824 */ /* 0x100fe200078e0a04 */
[----:B------:R1:W-:Y:S01]  /*8890*/  STL [R1+0x2a0], R3 ;  /* 0x0002a00301007387 */ /* 0x0003e20000100800 */
[----:B------:R-:W-:Y:S01]  /*88a0*/  @!P3 IMAD.IADD R19, R19, 0x1, -R4 ;  /* 0x000000011313b824 */ /* 0x000fe200078e0a04 */
[----:B------:R-:W-:Y:S01]  /*88b0*/  IABS R12, R8 ;  /* 0x00000008000c7213 */ /* 0x000fe20000000000 */
[----:B------:R-:W-:Y:S01]  /*88c0*/  IMAD.HI.U32 R17, R6, R14, RZ ;  /* 0x0000000e06117227 */ /* 0x000fe200078e00ff */
[----:B------:R-:W-:-:S02]  /*88d0*/  ISETP.GT.U32.AND P2, PT, R4, R15, PT ;  /* 0x0000000f0400720c */ /* 0x000fc40003f44070 */
[----:B------:R-:W-:Y:S01]  /*88e0*/  ISETP.GE.AND P3, PT, R7, RZ, PT ;  /* 0x000000ff0700720c */ /* 0x000fe20003f66270 */
[----:B0-----:R-:W-:Y:S01]  /*88f0*/  IMAD.MOV.U32 R0, RZ, RZ, R20 ;  /* 0x000000ffff007224 */ /* 0x001fe200078e0014 */
[----:B------:R-:W-:Y:S01]  /*8900*/  ISETP.GE.AND P6, PT, R10, RZ, PT ;  /* 0x000000ff0a00720c */ /* 0x000fe20003fc6270 */
[----:B------:R-:W-:-:S04]  /*8910*/  IMAD.HI.U32 R21, R6, R16, RZ ;  /* 0x0000001006157227 */ /* 0x000fc800078e00ff */
[----:B-1----:R-:W-:Y:S02]  /*8920*/  IMAD.MOV.U32 R3, RZ, RZ, R19 ;  /* 0x000000ffff037224 */ /* 0x002fe400078e0013 */
[----:B------:R-:W-:Y:S02]  /*8930*/  IMAD.MOV R17, RZ, RZ, -R17 ;  /* 0x000000ffff117224 */ /* 0x000fe400078e0a11 */
[----:B------:R-:W-:Y:S02]  /*8940*/  @!P0 IMAD.MOV R0, RZ, RZ, -R0 ;  /* 0x000000ffff008224 */ /* 0x000fe400078e0a00 */
[----:B------:R-:W-:Y:S02]  /*8950*/  IMAD.MOV R21, RZ, RZ, -R21 ;  /* 0x000000ffff157224 */ /* 0x000fe400078e0a15 */
[----:B------:R-:W-:Y:S01]  /*8960*/  @!P1 IMAD.MOV R3, RZ, RZ, -R3 ;  /* 0x000000ffff039224 */ /* 0x000fe200078e0a03 */
[----:B------:R-:W-:Y:S01]  /*8970*/  ISETP.GE.AND P1, PT, R13, RZ, PT ;  /* 0x000000ff0d00720c */ /* 0x000fe20003f26270 */
[----:B------:R-:W-:Y:S01]  /*8980*/  IMAD.HI.U32 R7, R6, R12, RZ ;  /* 0x0000000c06077227 */ /* 0x000fe200078e00ff */
[----:B------:R0:W-:Y:S03]  /*8990*/  STL [R1+0x2a4], R0 ;  /* 0x0002a40001007387 */ /* 0x0001e60000100800 */
[C---:B------:R-:W-:Y:S01]  /*89a0*/  IMAD R13, R4.reuse, R17, R14 ;  /* 0x00000011040d7224 */ /* 0x040fe200078e020e */
[----:B------:R-:W-:Y:S01]  /*89b0*/  STL [R1+0x2dc], R3 ;  /* 0x0002dc0301007387 */ /* 0x000fe20000100800 */
[----:B------:R-:W-:-:S02]  /*89c0*/  IMAD R16, R4, R21, R16 ;  /* 0x0000001504107224 */ /* 0x000fc400078e0210 */
[----:B------:R-:W-:Y:S02]  /*89d0*/  IMAD.MOV R7, RZ, RZ, -R7 ;  /* 0x000000ffff077224 */ /* 0x000fe400078e0a07 */
[----:B------:R-:W-:Y:S01]  /*89e0*/  @!P4 IMAD.IADD R9, R9, 0x1, -R4 ;  /* 0x000000010909c824 */ /* 0x000fe200078e0a04 */
[C---:B------:R-:W-:Y:S01]  /*89f0*/  ISETP.GT.U32.AND P4, PT, R4.reuse, R13, PT ;  /* 0x0000000d0400720c */ /* 0x040fe20003f84070 */
[----:B0-----:R-:W-:Y:S01]  /*8a00*/  IMAD.MOV.U32 R0, RZ, RZ, R18 ;  /* 0x000000ffff007224 */ /* 0x001fe200078e0012 */
[C---:B------:R-:W-:Y:S01]  /*8a10*/  ISETP.GT.U32.AND P0, PT, R4.reuse, R16, PT ;  /* 0x000000100400720c */ /* 0x040fe20003f04070 */
[C---:B------:R-:W-:Y:S02]  /*8a20*/  IMAD R12, R4.reuse, R7, R12 ;  /* 0x00000007040c7224 */ /* 0x040fe400078e020c */
[----:B------:R-:W-:Y:S02]  /*8a30*/  @!P5 IMAD.MOV R0, RZ, RZ, -R0 ;  /* 0x000000ffff00d224 */ /* 0x000fe400078e0a00 */
[----:B------:R-:W-:Y:S01]  /*8a40*/  @!P2 IMAD.IADD R15, R15, 0x1, -R4 ;  /* 0x000000010f0fa824 */ /* 0x000fe200078e0a04 */
[----:B------:R-:W-:Y:S01]  /*8a50*/  ISETP.GT.U32.AND P5, PT, R4, R12, PT ;  /* 0x0000000c0400720c */ /* 0x000fe20003fa4070 */
[C---:B------:R-:W-:Y:S01]  /*8a60*/  VIADD R10, R5.reuse, 0x106 ;  /* 0x00000106050a7836 */ /* 0x040fe20000000000 */
[----:B------:R0:W-:Y:S01]  /*8a70*/  STL [R1+0x348], R0 ;  /* 0x0003480001007387 */ /* 0x0001e20000100800 */
[----:B------:R-:W-:Y:S01]  /*8a80*/  ISETP.GE.AND P2, PT, R8, RZ, PT ;  /* 0x000000ff0800720c */ /* 0x000fe20003f46270 */
[----:B------:R-:W-:-:S02]  /*8a90*/  VIADD R8, R5, 0x104 ;  /* 0x0000010405087836 */ /* 0x000fc40000000000 */
[--C-:B------:R-:W-:Y:S01]  /*8aa0*/  @!P4 IMAD.IADD R13, R13, 0x1, -R4.reuse ;  /* 0x000000010d0dc824 */ /* 0x100fe200078e0a04 */
[----:B------:R-:W-:Y:S01]  /*8ab0*/  IABS R7, R10 ;  /* 0x0000000a00077213 */ /* 0x000fe20000000000 */
[----:B------:R-:W-:Y:S01]  /*8ac0*/  @!P0 IMAD.IADD R16, R16, 0x1, -R4 ;  /* 0x0000000110108824 */ /* 0x000fe200078e0a04 */
[----:B------:R-:W-:Y:S01]  /*8ad0*/  ISETP.GE.AND P0, PT, R11, RZ, PT ;  /* 0x000000ff0b00720c */ /* 0x000fe20003f06270 */
[----:B------:R-:W-:Y:S01]  /*8ae0*/  VIADD R11, R5, 0x102 ;  /* 0x00000102050b7836 */ /* 0x000fe20000000000 */
[----:B------:R-:W-:Y:S01]  /*8af0*/  ISETP.GT.U32.AND P4, PT, R4, R13, PT ;  /* 0x0000000d0400720c */ /* 0x000fe20003f84070 */
[----:B0-----:R-:W-:Y:S01]  /*8b00*/  IMAD.MOV.U32 R0, RZ, RZ, R15 ;  /* 0x000000ffff007224 */ /* 0x001fe200078e000f */
[----:B------:R-:W-:Y:S01]  /*8b10*/  IABS R15, R8 ;  /* 0x00000008000f7213 */ /* 0x000fe20000000000 */
[----:B------:R-:W-:-:S04]  /*8b20*/  IMAD.HI.U32 R14, R6, R7, RZ ;  /* 0x00000007060e7227 */ /* 0x000fc800078e00ff */
[----:B------:R-:W-:Y:S01]  /*8b30*/  @!P3 IMAD.MOV R0, RZ, RZ, -R0 ;  /* 0x000000ffff00b224 */ /* 0x000fe200078e0a00 */
[----:B------:R-:W-:Y:S01]  /*8b40*/  ISETP.GT.U32.AND P3, PT, R4, R16, PT ;  /* 0x000000100400720c */ /* 0x000fe20003f64070 */
[----:B------:R-:W-:Y:S02]  /*8b50*/  @!P5 IMAD.IADD R12, R12, 0x1, -R4 ;  /* 0x000000010c0cd824 */ /* 0x000fe400078e0a04 */
[----:B------:R-:W-:Y:S01]  /*8b60*/  IMAD.MOV R14, RZ, RZ, -R14 ;  /* 0x000000ffff0e7224 */ /* 0x000fe200078e0a0e */
[----:B------:R0:W-:Y:S01]  /*8b70*/  STL [R1+0x34c], R0 ;  /* 0x00034c0001007387 */ /* 0x0001e20000100800 */
[----:B------:R-:W-:Y:S01]  /*8b80*/  @!P4 IMAD.IADD R13, R13, 0x1, -R4 ;  /* 0x000000010d0dc824 */ /* 0x000fe200078e0a04 */
[C---:B------:R-:W-:Y:S01]  /*8b90*/  ISETP.GT.U32.AND P5, PT, R4.reuse, R12, PT ;  /* 0x0000000c0400720c */ /* 0x040fe20003fa4070 */
[----:B------:R-:W-:Y:S01]  /*8ba0*/  IMAD R7, R4, R14, R7 ;  /* 0x0000000e04077224 */ /* 0x000fe200078e0207 */
[----:B------:R-:W-:Y:S01]  /*8bb0*/  IABS R14, R11 ;  /* 0x0000000b000e7213 */ /* 0x000fe20000000000 */
[----:B------:R-:W-:-:S04]  /*8bc0*/  VIADD R21, R5, 0xdc ;  /* 0x000000dc05157836 */ /* 0x000fc80000000000 */
[----:B------:R-:W-:Y:S01]  /*8bd0*/  @!P3 IMAD.IADD R16, R16, 0x1, -R4 ;  /* 0x000000011010b824 */ /* 0x000fe200078e0a04 */
[----:B------:R-:W-:Y:S01]  /*8be0*/  ISETP.GT.U32.AND P3, PT, R4, R7, PT ;  /* 0x000000070400720c */ /* 0x000fe20003f64070 */
[----:B0-----:R-:W-:Y:S01]  /*8bf0*/  IMAD.MOV.U32 R0, RZ, RZ, R9 ;  /* 0x000000ffff007224 */ /* 0x001fe200078e0009 */
[----:B------:R-:W-:Y:S01]  /*8c00*/  IABS R22, R21 ;  /* 0x0000001500167213 */ /* 0x000fe20000000000 */
[----:B------:R-:W-:-:S04]  /*8c10*/  IMAD.HI.U32 R9, R6, R15, RZ ;  /* 0x0000000f06097227 */ /* 0x000fc800078e00ff */
[----:B------:R-:W-:Y:S02]  /*8c20*/  IMAD.MOV R9, RZ, RZ, -R9 ;  /* 0x000000ffff097224 */ /* 0x000fe400078e0a09 */
[----:B------:R-:W-:Y:S01]  /*8c30*/  @!P6 IMAD.MOV R0, RZ, RZ, -R0 ;  /* 0x000000ffff00e224 */ /* 0x000fe200078e0a00 */
[----:B------:R-:W-:Y:S01]  /*8c40*/  ISETP.GE.AND P6, PT, R10, RZ, PT ;  /* 0x000000ff0a00720c */ /* 0x000fe20003fc6270 */
[----:B------:R-:W-:Y:S02]  /*8c50*/  IMAD R15, R4, R9, R15 ;  /* 0x00000009040f7224 */ /* 0x000fe400078e020f */
[----:B------:R-:W-:Y:S01]  /*8c60*/  @!P5 IMAD.IADD R12, R12, 0x1, -R4 ;  /* 0x000000010c0cd824 */ /* 0x000fe200078e0a04 */
[----:B------:R-:W-:Y:S01]  /*8c70*/  ISETP.GE.AND P5, PT, R8, RZ, PT ;  /* 0x000000ff0800720c */ /* 0x000fe20003fa6270 */
[----:B------:R-:W-:Y:S01]  /*8c80*/  VIADD R8, R5, 0x100 ;  /* 0x0000010005087836 */ /* 0x000fe20000000000 */
[----:B------:R-:W-:Y:S01]  /*8c90*/  ISETP.GT.U32.AND P4, PT, R4, R15, PT ;  /* 0x0000000f0400720c */ /* 0x000fe20003f84070 */
[----:B------:R-:W-:Y:S01]  /*8ca0*/  IMAD.HI.U32 R18, R6, R14, RZ ;  /* 0x0000000e06127227 */ /* 0x000fe200078e00ff */
[----:B------:R0:W-:Y:S02]  /*8cb0*/  STL [R1+0x354], R0 ;  /* 0x0003540001007387 */ /* 0x0001e40000100800 */
[----:B------:R-:W-:Y:S01]  /*8cc0*/  IABS R10, R8 ;  /* 0x00000008000a7213 */ /* 0x000fe20000000000 */
[----:B------:R-:W-:-:S02]  /*8cd0*/  IMAD.MOV R18, RZ, RZ, -R18 ;  /* 0x000000ffff127224 */ /* 0x000fc400078e0a12 */
[----:B------:R-:W-:Y:S02]  /*8ce0*/  @!P3 IMAD.IADD R7, R7, 0x1, -R4 ;  /* 0x000000010707b824 */ /* 0x000fe400078e0a04 */
[C---:B------:R-:W-:Y:S02]  /*8cf0*/  IMAD R14, R4.reuse, R18, R14 ;  /* 0x00000012040e7224 */ /* 0x040fe400078e020e */
[----:B------:R-:W-:Y:S01]  /*8d00*/  IMAD.MOV.U32 R3, RZ, RZ, R12 ;  /* 0x000000ffff037224 */ /* 0x000fe200078e000c */
[C---:B------:R-:W-:Y:S01]  /*8d10*/  ISETP.GT.U32.AND P3, PT, R4.reuse, R7, PT ;  /* 0x000000070400720c */ /* 0x040fe20003f64070 */
[----:B0-----:R-:W-:Y:S02]  /*8d20*/  IMAD.MOV.U32 R0, RZ, RZ, R16 ;  /* 0x000000ffff007224 */ /* 0x001fe400078e0010 */
[----:B------:R-:W-:Y:S02]  /*8d30*/  @!P4 IMAD.IADD R15, R15, 0x1, -R4 ;  /* 0x000000010f0fc824 */ /* 0x000fe400078e0a04 */
[----:B------:R-:W-:Y:S01]  /*8d40*/  @!P1 IMAD.MOV R0, RZ, RZ, -R0 ;  /* 0x000000ffff009224 */ /* 0x000fe200078e0a00 */
[----:B------:R-:W-:Y:S01]  /*8d50*/  ISETP.GE.AND P1, PT, R11, RZ, PT ;  /* 0x000000ff0b00720c */ /* 0x000fe20003f26270 */
[----:B------:R-:W-:Y:S01]  /*8d60*/  VIADD R9, R5, 0xfe ;  /* 0x000000fe05097836 */ /* 0x000fe20000000000 */
[----:B------:R-:W-:Y:S01]  /*8d70*/  ISETP.GT.U32.AND P4, PT, R4, R15, PT ;  /* 0x0000000f0400720c */ /* 0x000fe20003f84070 */
[----:B------:R-:W-:Y:S01]  /*8d80*/  IMAD.HI.U32 R11, R6, R10, RZ ;  /* 0x0000000a060b7227 */ /* 0x000fe200078e00ff */
[----:B------:R0:W-:Y:S02]  /*8d90*/  STL [R1+0x350], R0 ;  /* 0x0003500001007387 */ /* 0x0001e40000100800 */
[----:B------:R-:W-:Y:S01]  /*8da0*/  IABS R17, R9 ;  /* 0x0000000900117213 */ /* 0x000fe20000000000 */
[----:B------:R-:W-:Y:S01]  /*8db0*/  @!P2 IMAD.MOV R3, RZ, RZ, -R3 ;  /* 0x000000ffff03a224 */ /* 0x000fe200078e0a03 */
[----:B------:R-:W-:Y:S01]  /*8dc0*/  ISETP.GT.U32.AND P2, PT, R4, R14, PT ;  /* 0x0000000e0400720c */ /* 0x000fe20003f44070 */
[----:B------:R-:W-:-:S02]  /*8dd0*/  IMAD.MOV R11, RZ, RZ, -R11 ;  /* 0x000000ffff0b7224 */ /* 0x000fc400078e0a0b */
[----:B------:R-:W-:Y:S01]  /*8de0*/  IMAD.HI.U32 R12, R6, R17, RZ ;  /* 0x00000011060c7227 */ /* 0x000fe200078e00ff */
[----:B------:R1:W-:Y:S03]  /*8df0*/  STL [R1+0x31c], R3 ;  /* 0x00031c0301007387 */ /* 0x0003e60000100800 */
[C---:B------:R-:W-:Y:S02]  /*8e00*/  IMAD R10, R4.reuse, R11, R10 ;  /* 0x0000000b040a7224 */ /* 0x040fe400078e020a */
[----:B------:R-:W-:Y:S02]  /*8e10*/  @!P4 IMAD.IADD R15, R15, 0x1, -R4 ;  /* 0x000000010f0fc824 */ /* 0x000fe400078e0a04 */
[----:B------:R-:W-:Y:S01]  /*8e20*/  IMAD.MOV R12, RZ, RZ, -R12 ;  /* 0x000000ffff0c7224 */ /* 0x000fe200078e0a0c */
[----:B------:R-:W-:Y:S01]  /*8e30*/  ISETP.GT.U32.AND P4, PT, R4, R10, PT ;  /* 0x0000000a0400720c */ /* 0x000fe20003f84070 */
[--C-:B------:R-:W-:Y:S01]  /*8e40*/  @!P3 IMAD.IADD R7, R7, 0x1, -R4.reuse ;  /* 0x000000010707b824 */ /* 0x100fe200078e0a04 */
[----:B------:R-:W-:Y:S01]  /*8e50*/  ISETP.GE.AND P3, PT, R9, RZ, PT ;  /* 0x000000ff0900720c */ /* 0x000fe20003f66270 */
[----:B------:R-:W-:-:S02]  /*8e60*/  @!P2 IMAD.IADD R14, R14, 0x1, -R4 ;  /* 0x000000010e0ea824 */ /* 0x000fc400078e0a04 */
[----:B0-----:R-:W-:Y:S02]  /*8e70*/  IMAD.MOV.U32 R0, RZ, RZ, R13 ;  /* 0x000000ffff007224 */ /* 0x001fe400078e000d */
[C---:B------:R-:W-:Y:S01]  /*8e80*/  IMAD R17, R4.reuse, R12, R17 ;  /* 0x0000000c04117224 */ /* 0x040fe200078e0211 */
[----:B------:R-:W-:Y:S01]  /*8e90*/  ISETP.GT.U32.AND P2, PT, R4, R14, PT ;  /* 0x0000000e0400720c */ /* 0x000fe20003f44070 */
[----:B-1----:R-:W-:Y:S02]  /*8ea0*/  IMAD.MOV.U32 R3, RZ, RZ, R7 ;  /* 0x000000ffff037224 */ /* 0x002fe400078e0007 */
[----:B------:R-:W-:Y:S01]  /*8eb0*/  @!P0 IMAD.MOV R0, RZ, RZ, -R0 ;  /* 0x000000ffff008224 */ /* 0x000fe200078e0a00 */
[----:B------:R-:W-:Y:S01]  /*8ec0*/  ISETP.GE.AND P0, PT, R8, RZ, PT ;  /* 0x000000ff0800720c */ /* 0x000fe20003f06270 */
[----:B------:R-:W-:Y:S01]  /*8ed0*/  @!P6 IMAD.MOV R3, RZ, RZ, -R3 ;  /* 0x000000ffff03e224 */ /* 0x000fe200078e0a03 */
[----:B------:R-:W-:Y:S01]  /*8ee0*/  ISETP.GT.U32.AND P6, PT, R4, R17, PT ;  /* 0x000000110400720c */ /* 0x000fe20003fc4070 */
[----:B------:R-:W-:Y:S01]  /*8ef0*/  @!P4 IMAD.IADD R10, R10, 0x1, -R4 ;  /* 0x000000010a0ac824 */ /* 0x000fe200078e0a04 */
[----:B------:R0:W-:Y:S01]  /*8f00*/  STL [R1+0x324], R0 ;  /* 0x0003240001007387 */ /* 0x0001e20000100800 */
[----:B------:R-:W-:-:S02]  /*8f10*/  VIADD R13, R5, 0xfc ;  /* 0x000000fc050d7836 */ /* 0x000fc40000000000 */
[C---:B------:R-:W-:Y:S01]  /*8f20*/  VIADD R12, R5.reuse, 0xfa ;  /* 0x000000fa050c7836 */ /* 0x040fe20000000000 */
[----:B------:R-:W-:Y:S01]  /*8f30*/  ISETP.GT.U32.AND P4, PT, R4, R10, PT ;  /* 0x0000000a0400720c */ /* 0x000fe20003f84070 */
[--C-:B------:R-:W-:Y:S01]  /*8f40*/  @!P2 IMAD.IADD R14, R14, 0x1, -R4.reuse ;  /* 0x000000010e0ea824 */ /* 0x100fe200078e0a04 */
[----:B------:R-:W-:Y:S01]  /*8f50*/  IABS R9, R13 ;  /* 0x0000000d00097213 */ /* 0x000fe20000000000 */
[----:B------:R-:W-:Y:S01]  /*8f60*/  STL [R1+0x340], R3 ;  /* 0x0003400301007387 */ /* 0x000fe20000100800 */
[----:B------:R-:W-:Y:S01]  /*8f70*/  IABS R11, R12 ;  /* 0x0000000c000b7213 */ /* 0x000fe20000000000 */
[----:B------:R-:W-:Y:S01]  /*8f80*/  VIADD R8, R5, 0xf8 ;  /* 0x000000f805087836 */ /* 0x000fe20000000000 */
[----:B------:R-:W-:Y:S01]  /*8f90*/  ISETP.GE.AND P2, PT, R12, RZ, PT ;  /* 0x000000ff0c00720c */ /* 0x000fe20003f46270 */
[----:B0-----:R-:W-:Y:S02]  /*8fa0*/  IMAD.MOV.U32 R0, RZ, RZ, R15 ;  /* 0x000000ffff007224 */ /* 0x001fe400078e000f */
[----:B------:R-:W-:Y:S01]  /*8fb0*/  @!P6 IMAD.IADD R17, R17, 0x1, -R4 ;  /* 0x000000011111e824 */ /* 0x000fe200078e0a04 */
[----:B------:R-:W-:Y:S01]  /*8fc0*/  IABS R7, R8 ;  /* 0x0000000800077213 */ /* 0x000fe20000000000 */
[----:B------:R-:W-:Y:S01]  /*8fd0*/  @!P5 IMAD.MOV R0, RZ, RZ, -R0 ;  /* 0x000000ffff00d224 */ /* 0x000fe200078e0a00 */
[----:B------:R-:W-:Y:S01]  /*8fe0*/  ISETP.GE.AND P5, PT, R13, RZ, PT ;  /* 0x000000ff0d00720c */ /* 0x000fe20003fa6270 */
[----:B------:R-:W-:Y:S01]  /*8ff0*/  IMAD.HI.U32 R15, R6, R9, RZ ;  /* 0x00000009060f7227 */ /* 0x000fe200078e00ff */
[----:B------:R-:W-:-:S02]  /*9000*/  ISETP.GT.U32.AND P6, PT, R4, R17, PT ;  /* 0x000000110400720c */ /* 0x000fc40003fc4070 */
[----:B------:R0:W-:Y:S01]  /*9010*/  STL [R1+0x334], R0 ;  /* 0x0003340001007387 */ /* 0x0001e20000100800 */
[----:B------:R-:W-:-:S04]  /*9020*/  IMAD.HI.U32 R12, R6, R11, RZ ;  /* 0x0000000b060c7227 */ /* 0x000fc800078e00ff */
[----:B------:R-:W-:Y:S02]  /*9030*/  IMAD.MOV R15, RZ, RZ, -R15 ;  /* 0x000000ffff0f7224 */ /* 0x000fe400078e0a0f */
[----:B------:R-:W-:Y:S02]  /*9040*/  IMAD.MOV R12, RZ, RZ, -R12 ;  /* 0x000000ffff0c7224 */ /* 0x000fe400078e0a0c */
[----:B------:R-:W-:Y:S02]  /*9050*/  @!P4 IMAD.IADD R10, R10, 0x1, -R4 ;  /* 0x000000010a0ac824 */ /* 0x000fe400078e0a04 */
[----:B0-----:R-:W-:Y:S02]  /*9060*/  IMAD.MOV.U32 R0, RZ, RZ, R14 ;  /* 0x000000ffff007224 */ /* 0x001fe400078e000e */
[----:B------:R-:W-:Y:S02]  /*9070*/  IMAD R9, R4, R15, R9 ;  /* 0x0000000f04097224 */ /* 0x000fe400078e0209 */
[----:B------:R-:W-:Y:S01]  /*9080*/  @!P1 IMAD.MOV R0, RZ, RZ, -R0 ;  /* 0x000000ffff009224 */ /* 0x000fe200078e0a00 */
[----:B------:R-:W-:Y:S01]  /*9090*/  ISETP.GE.AND P1, PT, R8, RZ, PT ;  /* 0x000000ff0800720c */ /* 0x000fe20003f26270 */
[C---:B------:R-:W-:Y:S01]  /*90a0*/  IMAD R8, R4.reuse, R12, R11 ;  /* 0x0000000c04087224 */ /* 0x040fe200078e020b */
[----:B------:R-:W-:Y:S01]  /*90b0*/  ISETP.GT.U32.AND P4, PT, R4, R9, PT ;  /* 0x000000090400720c */ /* 0x000fe20003f84070 */
[----:B------:R-:W-:Y:S01]  /*90c0*/  IMAD.HI.U32 R13, R6, R7, RZ ;  /* 0x00000007060d7227 */ /* 0x000fe200078e00ff */
[----:B------:R0:W-:Y:S03]  /*90d0*/  STL [R1+0x32c], R0 ;  /* 0x00032c0001007387 */ /* 0x0001e60000100800 */
[----:B------:R-:W-:-:S02]  /*90e0*/  IMAD.MOV R13, RZ, RZ, -R13 ;  /* 0x000000ffff0d7224 */ /* 0x000fc400078e0a0d */
[----:B------:R-:W-:Y:S02]  /*90f0*/  @!P6 IMAD.IADD R17, R17, 0x1, -R4 ;  /* 0x000000011111e824 */ /* 0x000fe400078e0a04 */
[C---:B------:R-:W-:Y:S02]  /*9100*/  IMAD R7, R4.reuse, R13, R7 ;  /* 0x0000000d04077224 */ /* 0x040fe400078e0207 */
[----:B------:R-:W-:Y:S02]  /*9110*/  VIADD R13, R5, 0xf6 ;  /* 0x000000f6050d7836 */ /* 0x000fe40000000000 */
[----:B0-----:R-:W-:Y:S02]  /*9120*/  IMAD.MOV.U32 R0, RZ, RZ, R10 ;  /* 0x000000ffff007224 */ /* 0x001fe400078e000a */
[----:B------:R-:W-:Y:S01]  /*9130*/  @!P4 IMAD.IADD R9, R9, 0x1, -R4 ;  /* 0x000000010909c824 */ /* 0x000fe200078e0a04 */
[----:B------:R-:W-:Y:S01]  /*9140*/  ISETP.GE.AND P6, PT, R13, RZ, PT ;  /* 0x000000ff0d00720c */ /* 0x000fe20003fc6270 */
[----:B------:R-:W-:Y:S01]  /*9150*/  @!P0 IMAD.MOV R0, RZ, RZ, -R0 ;  /* 0x000000ffff008224 */ /* 0x000fe200078e0a00 */
[C---:B------:R-:W-:Y:S01]  /*9160*/  ISETP.GT.U32.AND P0, PT, R4.reuse, R8, PT ;  /* 0x000000080400720c */ /* 0x040fe20003f04070 */
[C---:B------:R-:W-:Y:S01]  /*9170*/  VIADD R10, R5.reuse, 0xf4 ;  /* 0x000000f4050a7836 */ /* 0x040fe20000000000 */
[----:B------:R-:W-:Y:S01]  /*9180*/  IABS R13, R13 ;  /* 0x0000000d000d7213 */ /* 0x000fe20000000000 */
[C---:B------:R-:W-:Y:S01]  /*9190*/  VIADD R12, R5.reuse, 0xf0 ;  /* 0x000000f0050c7836 */ /* 0x040fe20000000000 */
[----:B------:R0:W-:Y:S01]  /*91a0*/  STL [R1+0x330], R0 ;  /* 0x0003300001007387 */ /* 0x0001e20000100800 */
[----:B------:R-:W-:Y:S01]  /*91b0*/  ISETP.GT.U32.AND P4, PT, R4, R9, PT ;  /* 0x000000090400720c */ /* 0x000fe20003f84070 */
[----:B------:R-:W-:Y:S01]  /*91c0*/  VIADD R11, R5, 0xf2 ;  /* 0x000000f2050b7836 */ /* 0x000fe20000000000 */
[----:B------:R-:W-:Y:S01]  /*91d0*/  IABS R14, R10 ;  /* 0x0000000a000e7213 */ /* 0x000fe20000000000 */
[----:B------:R-:W-:Y:S01]  /*91e0*/  IMAD.HI.U32 R25, R6, R22, RZ ;  /* 0x0000001606197227 */ /* 0x000fe200078e00ff */
[----:B------:R-:W-:-:S02]  /*91f0*/  IABS R16, R12 ;  /* 0x0000000c00107213 */ /* 0x000fc40000000000 */
[----:B------:R-:W-:Y:S01]  /*9200*/  IABS R15, R11 ;  /* 0x0000000b000f7213 */ /* 0x000fe20000000000 */
[----:B------:R-:W-:-:S04]  /*9210*/  IMAD.HI.U32 R18, R6, R14, RZ ;  /* 0x0000000e06127227 */ /* 0x000fc800078e00ff */
[----:B0-----:R-:W-:Y:S02]  /*9220*/  IMAD.MOV.U32 R0, RZ, RZ, R17 ;  /* 0x000000ffff007224 */ /* 0x001fe400078e0011 */
[----:B------:R-:W-:Y:S02]  /*9230*/  @!P0 IMAD.IADD R8, R8, 0x1, -R4 ;  /* 0x0000000108088824 */ /* 0x000fe400078e0a04 */
[----:B------:R-:W-:Y:S01]  /*9240*/  @!P3 IMAD.MOV R0, RZ, RZ, -R0 ;  /* 0x000000ffff00b224 */ /* 0x000fe200078e0a00 */
[----:B------:R-:W-:Y:S01]  /*9250*/  ISETP.GT.U32.AND P3, PT, R4, R7, PT ;  /* 0x000000070400720c */ /* 0x000fe20003f64070 */
[----:B------:R-:W-:Y:S01]  /*9260*/  IMAD.HI.U32 R17, R6, R13, RZ ;  /* 0x0000000d06117227 */ /* 0x000fe200078e00ff */
[----:B------:R-:W-:Y:S02]  /*9270*/  ISETP.GT.U32.AND P0, PT, R4, R8, PT ;  /* 0x000000080400720c */ /* 0x000fe40003f04070 */
[----:B------:R0:W-:Y:S01]  /*9280*/  STL [R1+0x328], R0 ;  /* 0x0003280001007387 */ /* 0x0001e20000100800 */
[----:B------:R-:W-:-:S02]  /*9290*/  IMAD.MOV R17, RZ, RZ, -R17 ;  /* 0x000000ffff117224 */ /* 0x000fc400078e0a11 */
[--C-:B------:R-:W-:Y:S01]  /*92a0*/  @!P4 IMAD.IADD R9, R9, 0x1, -R4.reuse ;  /* 0x000000010909c824 */ /* 0x100fe200078e0a04 */
[----:B------:R-:W-:Y:S01]  /*92b0*/  ISETP.GE.AND P4, PT, R10, RZ, PT ;  /* 0x000000ff0a00720c */ /* 0x000fe20003f86270 */
[----:B------:R-:W-:Y:S02]  /*92c0*/  IMAD R13, R4, R17, R13 ;  /* 0x00000011040d7224 */ /* 0x000fe400078e020d */
[----:B------:R-:W-:Y:S02]  /*92d0*/  IMAD.MOV.U32 R3, RZ, RZ, R9 ;  /* 0x000000ffff037224 */ /* 0x000fe400078e0009 */
[--C-:B------:R-:W-:Y:S02]  /*92e0*/  @!P3 IMAD.IADD R7, R7, 0x1, -R4.reuse ;  /* 0x000000010707b824 */ /* 0x100fe400078e0a04 */
[----:B------:R-:W-:Y:S01]  /*92f0*/  @!P0 IMAD.IADD R8, R8, 0x1, -R4 ;  /* 0x0000000108088824 */ /* 0x000fe200078e0a04 */
[C---:B------:R-:W-:Y:S01]  /*9300*/  ISETP.GT.U32.AND P0, PT, R4.reuse, R13, PT ;  /* 0x0000000d0400720c */ /* 0x040fe20003f04070 */
[----:B------:R-:W-:Y:S01]  /*9310*/  IMAD.MOV R18, RZ, RZ, -R18 ;  /* 0x000000ffff127224 */ /* 0x000fe200078e0a12 */
[----:B------:R-:W-:Y:S01]  /*9320*/  ISETP.GT.U32.AND P3, PT, R4, R7, PT ;  /* 0x000000070400720c */ /* 0x000fe20003f64070 */
[----:B0-----:R-:W-:-:S02]  /*9330*/  IMAD.MOV.U32 R0, RZ, RZ, R8 ;  /* 0x000000ffff007224 */ /* 0x001fc400078e0008 */
[----:B------:R-:W-:-:S04]  /*9340*/  IMAD.HI.U32 R10, R6, R16, RZ ;  /* 0x00000010060a7227 */ /* 0x000fc800078e00ff */
[----:B------:R-:W-:Y:S02]  /*9350*/  @!P5 IMAD.MOV R3, RZ, RZ, -R3 ;  /* 0x000000ffff03d224 */ /* 0x000fe400078e0a03 */
[----:B------:R-:W-:Y:S01]  /*9360*/  @!P2 IMAD.MOV R0, RZ, RZ, -R0 ;  /* 0x000000ffff00a224 */ /* 0x000fe200078e0a00 */
[----:B------:R-:W-:Y:S01]  /*9370*/  ISETP.GE.AND P2, PT, R11, RZ, PT ;  /* 0x000000ff0b00720c */ /* 0x000fe20003f46270 */
[C---:B------:R-:W-:Y:S01]  /*9380*/  IMAD R14, R4.reuse, R18, R14 ;  /* 0x00000012040e7224 */ /* 0x040fe200078e020e */
[----:B------:R-:W-:Y:S01]  /*9390*/  STL [R1+0x310], R3 ;  /* 0x0003100301007387 */ /* 0x000fe20000100800 */
[----:B------:R-:W-:Y:S02]  /*93a0*/  IMAD.MOV R9, RZ, RZ, -R10 ;  /* 0x000000ffff097224 */ /* 0x000fe400078e0a0a */
[----:B------:R-:W-:Y:S01]  /*93b0*/  @!P3 IMAD.IADD R7, R7, 0x1, -R4 ;  /* 0x000000010707b824 */ /* 0x000fe200078e0a04 */
[----:B------:R0:W-:Y:S01]  /*93c0*/  STL [R1+0x30c], R0 ;  /* 0x00030c0001007387 */ /* 0x0001e20000100800 */
[C---:B------:R-:W-:Y:S01]  /*93d0*/  IMAD R9, R4.reuse, R9, R16 ;  /* 0x0000000904097224 */ /* 0x040fe200078e0210 */
[----:B------:R-:W-:Y:S01]  /*93e0*/  ISETP.GT.U32.AND P5, PT, R4, R14, PT ;  /* 0x0000000e0400720c */ /* 0x000fe20003fa4070 */
[----:B------:R-:W-:-:S04]  /*93f0*/  IMAD.HI.U32 R19, R6, R15, RZ ;  /* 0x0000000f06137227 */ /* 0x000fc800078e00ff */
[----:B------:R-:W-:Y:S02]  /*9400*/  @!P0 IMAD.IADD R13, R13, 0x1, -R4 ;  /* 0x000000010d0d8824 */ /* 0x000fe400078e0a04 */
[----:B------:R-:W-:Y:S02]  /*9410*/  IMAD.MOV R19, RZ, RZ, -R19 ;  /* 0x000000ffff137224 */ /* 0x000fe400078e0a13 */
[----:B0-----:R-:W-:Y:S01]  /*9420*/  IMAD.MOV.U32 R0, RZ, RZ, R7 ;  /* 0x000000ffff007224 */ /* 0x001fe200078e0007 */
[C---:B------:R-:W-:Y:S01]  /*9430*/  ISETP.GT.U32.AND P0, PT, R4.reuse, R13, PT ;  /* 0x0000000d0400720c */ /* 0x040fe20003f04070 */
[C---:B------:R-:W-:Y:S02]  /*9440*/  IMAD R15, R4.reuse, R19, R15 ;  /* 0x00000013040f7224 */ /* 0x040fe400078e020f */
[----:B------:R-:W-:Y:S01]  /*9450*/  @!P1 IMAD.MOV R0, RZ, RZ, -R0 ;  /* 0x000000ffff009224 */ /* 0x000fe200078e0a00 */
[C---:B------:R-:W-:Y:S01]  /*9460*/  ISETP.GT.U32.AND P1, PT, R4.reuse, R9, PT ;  /* 0x000000090400720c */ /* 0x040fe20003f24070 */
[C---:B------:R-:W-:Y:S01]  /*9470*/  VIADD R8, R5.reuse, 0xee ;  /* 0x000000ee05087836 */ /* 0x040fe20000000000 */
[----:B------:R-:W-:Y:S01]  /*9480*/  ISETP.GT.U32.AND P3, PT, R4, R15, PT ;  /* 0x0000000f0400720c */ /* 0x000fe20003f64070 */
[C---:B------:R-:W-:Y:S01]  /*9490*/  VIADD R10, R5.reuse, 0xec ;  /* 0x000000ec050a7836 */ /* 0x040fe20000000000 */
[----:B------:R0:W-:Y:S01]  /*94a0*/  STL [R1+0x308], R0 ;  /* 0x0003080001007387 */ /* 0x0001e20000100800 */
[--C-:B------:R-:W-:Y:S01]  /*94b0*/  @!P5 IMAD.IADD R14, R14, 0x1, -R4.reuse ;  /* 0x000000010e0ed824 */ /* 0x100fe200078e0a04 */
[----:B------:R-:W-:Y:S01]  /*94c0*/  IABS R16, R8 ;  /* 0x0000000800107213 */ /* 0x000fe20000000000 */
[----:B------:R-:W-:Y:S01]  /*94d0*/  VIADD R11, R5, 0xea ;  /* 0x000000ea050b7836 */ /* 0x000fe20000000000 */
[----:B------:R-:W-:Y:S01]  /*94e0*/  IABS R17, R10 ;  /* 0x0000000a00117213 */ /* 0x000fe20000000000 */
[----:B------:R-:W-:Y:S01]  /*94f0*/  @!P0 IMAD.IADD R13, R13, 0x1, -R4 ;  /* 0x000000010d0d8824 */ /* 0x000fe200078e0a04 */
[----:B------:R-:W-:Y:S01]  /*9500*/  ISETP.GT.U32.AND P5, PT, R4, R14, PT ;  /* 0x0000000e0400720c */ /* 0x000fe20003fa4070 */
[----:B------:R-:W-:Y:S01]  /*9510*/  IMAD.HI.U32 R18, R6, R16, RZ ;  /* 0x0000001006127227 */ /* 0x000fe200078e00ff */
[----:B------:R-:W-:-:S02]  /*9520*/  IABS R7, R11 ;  /* 0x0000000b00077213 */ /* 0x000fc40000000000 */
[----:B------:R-:W-:Y:S01]  /*9530*/  ISETP.GE.AND P0, PT, R12, RZ, PT ;  /* 0x000000ff0c00720c */ /* 0x000fe20003f06270 */
[----:B------:R-:W-:Y:S02]  /*9540*/  @!P1 IMAD.IADD R9, R9, 0x1, -R4 ;  /* 0x0000000109099824 */ /* 0x000fe400078e0a04 */
[----:B------:R-:W-:Y:S02]  /*9550*/  IMAD.MOV R18, RZ, RZ, -R18 ;  /* 0x000000ffff127224 */ /* 0x000fe400078e0a12 */
[----:B------:R-:W-:Y:S01]  /*9560*/  IMAD.HI.U32 R12, R6, R17, RZ ;  /* 0x00000011060c7227 */ /* 0x000fe200078e00ff */
[----:B------:R-:W-:-:S03]  /*9570*/  ISETP.GT.U32.AND P1, PT, R4, R9, PT ;  /* 0x000000090400720c */ /* 0x000fc60003f24070 */
[----:B------:R-:W-:Y:S02]  /*9580*/  IMAD.MOV.U32 R3, RZ, RZ, R13 ;  /* 0x000000ffff037224 */ /* 0x000fe400078e000d */
[----:B------:R-:W-:-:S04]  /*9590*/  IMAD.HI.U32 R13, R6, R7, RZ ;  /* 0x00000007060d7227 */ /* 0x000fc800078e00ff */
[----:B------:R-:W-:Y:S02]  /*95a0*/  @!P3 IMAD.IADD R15, R15, 0x1, -R4 ;  /* 0x000000010f0fb824 */ /* 0x000fe400078e0a04 */
[C---:B------:R-:W-:Y:S02]  /*95b0*/  IMAD R16, R4.reuse, R18, R16 ;  /* 0x0000001204107224 */ /* 0x040fe400078e0210 */
[----:B------:R-:W-:Y:S01]  /*95c0*/  IMAD.MOV R12, RZ, RZ, -R12 ;  /* 0x000000ffff0c7224 */ /* 0x000fe200078e0a0c */
[----:B------:R-:W-:Y:S01]  /*95d0*/  ISETP.GT.U32.AND P3, PT, R4, R15, PT ;  /* 0x0000000f0400720c */ /* 0x000fe20003f64070 */
[----:B------:R-:W-:Y:S01]  /*95e0*/  @!P6 IMAD.MOV R3, RZ, RZ, -R3 ;  /* 0x000000ffff03e224 */ /* 0x000fe200078e0a03 */
[----:B------:R-:W-:Y:S01]  /*95f0*/  ISETP.GE.AND P6, PT, R8, RZ, PT ;  /* 0x000000ff0800720c */ /* 0x000fe20003fc6270 */
[----:B------:R-:W-:Y:S02]  /*9600*/  IMAD.MOV R8, RZ, RZ, -R13 ;  /* 0x000000ffff087224 */ /* 0x000fe400078e0a0d */
[--C-:B------:R-:W-:Y:S01]  /*9610*/  @!P5 IMAD.IADD R14, R14, 0x1, -R4.reuse ;  /* 0x000000010e0ed824 */ /* 0x100fe200078e0a04 */
[C---:B------:R-:W-:Y:S01]  /*9620*/  ISETP.GT.U32.AND P5, PT, R4.reuse, R16, PT ;  /* 0x000000100400720c */ /* 0x040fe20003fa4070 */
[----:B------:R-:W-:Y:S01]  /*9630*/  IMAD R13, R4, R12, R17 ;  /* 0x0000000c040d7224 */ /* 0x000fe200078e0211 */
[----:B------:R1:W-:Y:S01]  /*9640*/  STL [R1+0x304], R3 ;  /* 0x0003040301007387 */ /* 0x0003e20000100800 */
[----:B------:R-:W-:-:S02]  /*9650*/  @!P1 IMAD.IADD R9, R9, 0x1, -R4 ;  /* 0x0000000109099824 */ /* 0x000fc400078e0a04 */
[----:B0-----:R-:W-:Y:S01]  /*9660*/  IMAD.MOV.U32 R0, RZ, RZ, R14 ;  /* 0x000000ffff007224 */ /* 0x001fe200078e000e */
[C---:B------:R-:W-:Y:S01]  /*9670*/  ISETP.GT.U32.AND P1, PT, R4.reuse, R13, PT ;  /* 0x0000000d0400720c */ /* 0x040fe20003f24070 */
[----:B------:R-:W-:Y:S02]  /*9680*/  IMAD R8, R4, R8, R7 ;  /* 0x0000000804087224 */ /* 0x000fe400078e0207 */
[--C-:B------:R-:W-:Y:S01]  /*9690*/  @!P3 IMAD.IADD R15, R15, 0x1, -R4.reuse ;  /* 0x000000010f0fb824 */ /* 0x100fe200078e0a04 */
[----:B------:R-:W-:Y:S01]  /*96a0*/  ISETP.GE.AND P3, PT, R11, RZ, PT ;  /* 0x000000ff0b00720c */ /* 0x000fe20003f66270 */
[C---:B------:R-:W-:Y:S02]  /*96b0*/  VIADD R7, R5.reuse, 0xe8 ;  /* 0x000000e805077836 */ /* 0x040fe40000000000 */
[----:B------:R-:W-:Y:S02]  /*96c0*/  @!P5 IMAD.IADD R16, R16, 0x1, -R4 ;  /* 0x000000011010d824 */ /* 0x000fe400078e0a04 */
[----:B------:R-:W-:Y:S01]  /*96d0*/  @!P4 IMAD.MOV R0, RZ, RZ, -R0 ;  /* 0x000000ffff00c224 */ /* 0x000fe200078e0a00 */
[----:B------:R-:W-:Y:S01]  /*96e0*/  ISETP.GE.AND P4, PT, R10, RZ, PT ;  /* 0x000000ff0a00720c */ /* 0x000fe20003f86270 */
[----:B-1----:R-:W-:Y:S01]  /*96f0*/  IMAD.MOV.U32 R3, RZ, RZ, R15 ;  /* 0x000000ffff037224 */ /* 0x002fe200078e000f */
[----:B------:R-:W-:Y:S01]  /*9700*/  ISETP.GT.U32.AND P5, PT, R4, R16, PT ;  /* 0x000000100400720c */ /* 0x000fe20003fa4070 */
[----:B------:R-:W-:Y:S01]  /*9710*/  VIADD R10, R5, 0xe6 ;  /* 0x000000e6050a7836 */ /* 0x000fe20000000000 */
[----:B------:R-:W-:Y:S01]  /*9720*/  IABS R15, R7 ;  /* 0x00000007000f7213 */ /* 0x000fe20000000000 */
[----:B------:R-:W-:Y:S01]  /*9730*/  @!P1 IMAD.IADD R13, R13, 0x1, -R4 ;  /* 0x000000010d0d9824 */ /* 0x000fe200078e0a04 */
[----:B------:R0:W-:Y:S01]  /*9740*/  STL [R1+0x2e0], R0 ;  /* 0x0002e00001007387 */ /* 0x0001e20000100800 */
[----:B------:R-:W-:Y:S01]  /*9750*/  @!P2 IMAD.MOV R3, RZ, RZ, -R3 ;  /* 0x000000ffff03a224 */ /* 0x000fe200078e0a03 */
[----:B------:R-:W-:Y:S01]  /*9760*/  IABS R14, R10 ;  /* 0x0000000a000e7213 */ /* 0x000fe20000000000 */
[----:B------:R-:W-:Y:S01]  /*9770*/  IMAD.HI.U32 R12, R6, R15, RZ ;  /* 0x0000000f060c7227 */ /* 0x000fe200078e00ff */
[----:B------:R-:W-:-:S02]  /*9780*/  ISETP.GT.U32.AND P1, PT, R4, R13, PT ;  /* 0x0000000d0400720c */ /* 0x000fc40003f24070 */
[----:B------:R1:W-:Y:S01]  /*9790*/  STL [R1+0x2f0], R3 ;  /* 0x0002f00301007387 */ /* 0x0003e20000100800 */
[----:B------:R-:W-:Y:S01]  /*97a0*/  IMAD.MOV R12, RZ, RZ, -R12 ;  /* 0x000000ffff0c7224 */ /* 0x000fe200078e0a0c */
[----:B------:R-:W-:Y:S01]  /*97b0*/  ISETP.GE.AND P2, PT, R7, RZ, PT ;  /* 0x000000ff0700720c */ /* 0x000fe20003f46270 */
[----:B------:R-:W-:Y:S01]  /*97c0*/  @!P5 IMAD.IADD R16, R16, 0x1, -R4 ;  /* 0x000000011010d824 */ /* 0x000fe200078e0a04 */
[----:B------:R-:W-:Y:S01]  /*97d0*/  ISETP.GT.U32.AND P5, PT, R4, R8, PT ;  /* 0x000000080400720c */ /* 0x000fe20003fa4070 */
[----:B0-----:R-:W-:Y:S02]  /*97e0*/  IMAD.MOV.U32 R0, RZ, RZ, R9 ;  /* 0x000000ffff007224 */ /* 0x001fe400078e0009 */
[----:B------:R-:W-:-:S04]  /*97f0*/  IMAD.HI.U32 R9, R6, R14, RZ ;  /* 0x0000000e06097227 */ /* 0x000fc800078e00ff */
[----:B------:R-:W-:Y:S02]  /*9800*/  IMAD.MOV R9, RZ, RZ, -R9 ;  /* 0x000000ffff097224 */ /* 0x000fe400078e0a09 */
[C---:B------:R-:W-:Y:S02]  /*9810*/  IMAD R15, R4.reuse, R12, R15 ;  /* 0x0000000c040f7224 */ /* 0x040fe400078e020f */
[C---:B------:R-:W-:Y:S02]  /*9820*/  IMAD R14, R4.reuse, R9, R14 ;  /* 0x00000009040e7224 */ /* 0x040fe400078e020e */
[----:B------:R-:W-:Y:S01]  /*9830*/  @!P1 IMAD.IADD R13, R13, 0x1, -R4 ;  /* 0x000000010d0d9824 */ /* 0x000fe200078e0a04 */
[----:B------:R-:W-:Y:S01]  /*9840*/  ISETP.GT.U32.AND P1, PT, R4, R15, PT ;  /* 0x0000000f0400720c */ /* 0x000fe20003f24070 */
[----:B-1----:R-:W-:Y:S02]  /*9850*/  IMAD.MOV.U32 R3, RZ, RZ, R16 ;  /* 0x000000ffff037224 */ /* 0x002fe400078e0010 */
[----:B------:R-:W-:-:S02]  /*9860*/  VIADD R11, R5, 0xe2 ;  /* 0x000000e2050b7836 */ /* 0x000fc40000000000 */
[----:B------:R-:W-:Y:S01]  /*9870*/  @!P6 IMAD.MOV R3, RZ, RZ, -R3 ;  /* 0x000000ffff03e224 */ /* 0x000fe200078e0a03 */
[----:B------:R-:W-:Y:S01]  /*9880*/  ISETP.GT.U32.AND P6, PT, R4, R14, PT ;  /* 0x0000000e0400720c */ /* 0x000fe20003fc4070 */
[C---:B------:R-:W-:Y:S01]  /*9890*/  VIADD R7, R5.reuse, 0xe4 ;  /* 0x000000e405077836 */ /* 0x040fe20000000000 */
[----:B------:R-:W-:Y:S01]  /*98a0*/  IABS R19, R11 ;  /* 0x0000000b00137213 */ /* 0x000fe20000000000 */
[----:B------:R-:W-:Y:S01]  /*98b0*/  @!P0 IMAD.MOV R0, RZ, RZ, -R0 ;  /* 0x000000ffff008224 */ /* 0x000fe200078e0a00 */
[----:B------:R-:W-:Y:S01]  /*98c0*/  ISETP.GE.AND P0, PT, R10, RZ, PT ;  /* 0x000000ff0a00720c */ /* 0x000fe20003f06270 */
[----:B------:R-:W-:Y:S01]  /*98d0*/  VIADD R17, R5, 0xe0 ;  /* 0x000000e005117836 */ /* 0x000fe20000000000 */
[----:B------:R-:W-:Y:S01]  /*98e0*/  IABS R10, R7 ;  /* 0x00000007000a7213 */ /* 0x000fe20000000000 */
[----:B------:R-:W-:Y:S01]  /*98f0*/  @!P1 IMAD.IADD R15, R15, 0x1, -R4 ;  /* 0x000000010f0f9824 */ /* 0x000fe200078e0a04 */
[----:B------:R0:W-:Y:S01]  /*9900*/  STL [R1+0x300], R0 ;  /* 0x0003000001007387 */ /* 0x0001e20000100800 */
[----:B------:R-:W-:-:S03]  /*9910*/  IMAD.HI.U32 R9, R6, R19, RZ ;  /* 0x0000001306097227 */ /* 0x000fc600078e00ff */
[----:B------:R-:W-:Y:S01]  /*9920*/  ISETP.GT.U32.AND P1, PT, R4, R15, PT ;  /* 0x0000000f0400720c */ /* 0x000fe20003f24070 */
[----:B------:R-:W-:Y:S01]  /*9930*/  @!P6 IMAD.IADD R14, R14, 0x1, -R4 ;  /* 0x000000010e0ee824 */ /* 0x000fe200078e0a04 */
[----:B------:R-:W-:Y:S01]  /*9940*/  STL [R1+0x2e4], R3 ;  /* 0x0002e40301007387 */ /* 0x000fe20000100800 */
[----:B------:R-:W-:-:S03]  /*9950*/  IMAD.HI.U32 R12, R6, R10, RZ ;  /* 0x0000000a060c7227 */ /* 0x000fc600078e00ff */
[----:B------:R-:W-:Y:S01]  /*9960*/  ISETP.GT.U32.AND P6, PT, R4, R14, PT ;  /* 0x0000000e0400720c */ /* 0x000fe20003fc4070 */
[----:B0-----:R-:W-:Y:S02]  /*9970*/  IMAD.MOV.U32 R0, RZ, RZ, R13 ;  /* 0x000000ffff007224 */ /* 0x001fe400078e000d */
[----:B------:R-:W-:Y:S02]  /*9980*/  IMAD.MOV R9, RZ, RZ, -R9 ;  /* 0x000000ffff097224 */ /* 0x000fe400078e0a09 */
[----:B------:R-:W-:Y:S02]  /*9990*/  IMAD.MOV R12, RZ, RZ, -R12 ;  /* 0x000000ffff0c7224 */ /* 0x000fe400078e0a0c */
[----:B------:R-:W-:Y:S01]  /*99a0*/  @!P4 IMAD.MOV R0, RZ, RZ, -R0 ;  /* 0x000000ffff00c224 */ /* 0x000fe200078e0a00 */
[----:B------:R-:W-:Y:S01]  /*99b0*/  ISETP.GE.AND P4, PT, R7, RZ, PT ;  /* 0x000000ff0700720c */ /* 0x000fe20003f86270 */
[----:B------:R-:W-:Y:S02]  /*99c0*/  @!P5 IMAD.IADD R8, R8, 0x1, -R4 ;  /* 0x000000010808d824 */ /* 0x000fe400078e0a04 */
[C---:B------:R-:W-:Y:S01]  /*99d0*/  IMAD R19, R4.reuse, R9, R19 ;  /* 0x0000000904137224 */ /* 0x040fe200078e0213 */
[----:B------:R0:W-:Y:S01]  /*99e0*/  STL [R1+0x2ec], R0 ;  /* 0x0002ec0001007387 */ /* 0x0001e20000100800 */
[C---:B------:R-:W-:Y:S01]  /*99f0*/  IMAD R7, R4.reuse, R12, R10 ;  /* 0x0000000c04077224 */ /* 0x040fe200078e020a */
[----:B------:R-:W-:Y:S01]  /*9a00*/  IABS R12, R17 ;  /* 0x00000011000c7213 */ /* 0x000fe20000000000 */
[----:B------:R-:W-:Y:S01]  /*9a10*/  VIADD R9, R5, 0xde ;  /* 0x000000de05097836 */ /* 0x000fe20000000000 */
[C---:B------:R-:W-:Y:S01]  /*9a20*/  ISETP.GT.U32.AND P5, PT, R4.reuse, R8, PT ;  /* 0x000000080400720c */ /* 0x040fe20003fa4070 */
[----:B------:R-:W-:Y:S01]  /*9a30*/  @!P1 IMAD.IADD R15, R15, 0x1, -R4 ;  /* 0x000000010f0f9824 */ /* 0x000fe200078e0a04 */
[----:B------:R-:W-:Y:S01]  /*9a40*/  ISETP.GT.U32.AND P1, PT, R4, R7, PT ;  /* 0x000000070400720c */ /* 0x000fe20003f24070 */
[----:B------:R-:W-:Y:S01]  /*9a50*/  IMAD.HI.U32 R18, R6, R12, RZ ;  /* 0x0000000c06127227 */ /* 0x000fe200078e00ff */
[----:B------:R-:W-:-:S03]  /*9a60*/  IABS R24, R9 ;  /* 0x0000000900187213 */ /* 0x000fc60000000000 */
[----:B------:R-:W-:Y:S01]  /*9a70*/  @!P6 IMAD.IADD R14, R14, 0x1, -R4 ;  /* 0x000000010e0ee824 */ /* 0x000fe200078e0a04 */
[----:B------:R-:W-:Y:S01]  /*9a80*/  ISETP.GT.U32.AND P6, PT, R4, R19, PT ;  /* 0x000000130400720c */ /* 0x000fe20003fc4070 */
[----:B------:R-:W-:Y:S02]  /*9a90*/  IMAD.MOV R18, RZ, RZ, -R18 ;  /* 0x000000ffff127224 */ /* 0x000fe400078e0a12 */
[----:B------:R-:W-:-:S04]  /*9aa0*/  IMAD.HI.U32 R23, R6, R24, RZ ;  /* 0x0000001806177227 */ /* 0x000fc800078e00ff */
[----:B------:R-:W-:Y:S02]  /*9ab0*/  IMAD R12, R4, R18, R12 ;  /* 0x00000012040c7224 */ /* 0x000fe400078e020c */
[----:B------:R-:W-:Y:S02]  /*9ac0*/  IMAD.MOV R23, RZ, RZ, -R23 ;  /* 0x000000ffff177224 */ /* 0x000fe400078e0a17 */
[--C-:B------:R-:W-:Y:S01]  /*9ad0*/  @!P5 IMAD.IADD R8, R8, 0x1, -R4.reuse ;  /* 0x000000010808d824 */ /* 0x100fe200078e0a04 */
[----:B------:R-:W-:Y:S01]  /*9ae0*/  ISETP.GE.AND P5, PT, R11, RZ, PT ;  /* 0x000000ff0b00720c */ /* 0x000fe20003fa6270 */
[----:B------:R-:W-:Y:S01]  /*9af0*/  @!P1 IMAD.IADD R7, R7, 0x1, -R4 ;  /* 0x0000000107079824 */ /* 0x000fe200078e0a04 */
[C---:B------:R-:W-:Y:S01]  /*9b00*/  ISETP.GT.U32.AND P1, PT, R4.reuse, R12, PT ;  /* 0x0000000c0400720c */ /* 0x040fe20003f24070 */
[----:B------:R-:W-:Y:S02]  /*9b10*/  IMAD R23, R4, R23, R24 ;  /* 0x0000001704177224 */ /* 0x000fe400078e0218 */
[----:B0-----:R-:W-:-:S02]  /*9b20*/  IMAD.MOV.U32 R0, RZ, RZ, R8 ;  /* 0x000000ffff007224 */ /* 0x001fc400078e0008 */
[----:B------:R-:W-:Y:S01]  /*9b30*/  @!P6 IMAD.IADD R19, R19, 0x1, -R4 ;  /* 0x000000011313e824 */ /* 0x000fe200078e0a04 */
[C---:B------:R-:W-:Y:S01]  /*9b40*/  ISETP.GT.U32.AND P6, PT, R4.reuse, R23, PT ;  /* 0x000000170400720c */ /* 0x040fe20003fc4070 */
[C---:B------:R-:W-:Y:S02]  /*9b50*/  VIADD R11, R5.reuse, 0xda ;  /* 0x000000da050b7836 */ /* 0x040fe40000000000 */
[----:B------:R-:W-:Y:S01]  /*9b60*/  @!P3 IMAD.MOV R0, RZ, RZ, -R0 ;  /* 0x000000ffff00b224 */ /* 0x000fe200078e0a00 */
[----:B------:R-:W-:Y:S01]  /*9b70*/  ISETP.GT.U32.AND P3, PT, R4, R19, PT ;  /* 0x000000130400720c */ /* 0x000fe20003f64070 */
[----:B------:R-:W-:Y:S01]  /*9b80*/  VIADD R13, R5, 0xd8 ;  /* 0x000000d8050d7836 */ /* 0x000fe20000000000 */
[----:B------:R-:W-:Y:S01]  /*9b90*/  IABS R10, R11 ;  /* 0x0000000b000a7213 */ /* 0x000fe20000000000 */
[----:B------:R-:W-:Y:S01]  /*9ba0*/  @!P1 IMAD.IADD R12, R12, 0x1, -R4 ;  /* 0x000000010c0c9824 */ /* 0x000fe200078e0a04 */
[----:B------:R0:W-:Y:S01]  /*9bb0*/  STL [R1+0x2c0], R0 ;  /* 0x0002c00001007387 */ /* 0x0001e20000100800 */
[----:B------:R-:W-:Y:S01]  /*9bc0*/  ISETP.GT.U32.AND P1, PT, R4, R7, PT ;  /* 0x000000070400720c */ /* 0x000fe20003f24070 */
[----:B------:R-:W-:Y:S01]  /*9bd0*/  IMAD.MOV R25, RZ, RZ, -R25 ;  /* 0x000000ffff197224 */ /* 0x000fe200078e0a19 */
[----:B------:R-:W-:Y:S01]  /*9be0*/  IABS R16, R13 ;  /* 0x0000000d00107213 */ /* 0x000fe20000000000 */
[----:B------:R-:W-:-:S04]  /*9bf0*/  IMAD.HI.U32 R20, R6, R10, RZ ;  /* 0x0000000a06147227 */ /* 0x000fc800078e00ff */
        /* <DEDUP_REMOVED lines=13> */
[----:B------:R-:W-:Y:S01]  /*9cd0*/  ISETP.GT.U32.AND P1, PT, R4, R10, PT ;  /* 0x0000000a0400720c */ /* 0x000fe20003f24070 */
[----:B------:R-:W-:Y:S01]  /*9ce0*/  @!P6 IMAD.IADD R12, R12, 0x1, -R4 ;  /* 0x000000010c0ce824 */ /* 0x000fe200078e0a04 */
[C---:B------:R-:W-:Y:S01]  /*9cf0*/  ISETP.GT.U32.AND P6, PT, R4.reuse, R16, PT ;  /* 0x000000100400720c */ /* 0x040fe20003fc4070 */
[----:B0-----:R-:W-:Y:S02]  /*9d00*/  IMAD.MOV.U32 R0, RZ, RZ, R14 ;  /* 0x000000ffff007224 */ /* 0x001fe400078e000e */
[----:B------:R-:W-:Y:S02]  /*9d10*/  VIADD R20, R5, 0xd6 ;  /* 0x000000d605147836 */ /* 0x000fe40000000000 */
[----:B------:R-:W-:Y:S01]  /*9d20*/  @!P0 IMAD.MOV R0, RZ, RZ, -R0 ;  /* 0x000000ffff008224 */ /* 0x000fe200078e0a00 */
[----:B------:R-:W-:Y:S01]  /*9d30*/  ISETP.GT.U32.AND P0, PT, R4, R22, PT ;  /* 0x000000160400720c */ /* 0x000fe20003f04070 */
[--C-:B------:R-:W-:Y:S01]  /*9d40*/  @!P3 IMAD.IADD R19, R19, 0x1, -R4.reuse ;  /* 0x000000011313b824 */ /* 0x100fe200078e0a04 */
[----:B------:R-:W-:Y:S01]  /*9d50*/  IABS R18, R20 ;  /* 0x0000001400127213 */ /* 0x000fe20000000000 */
[----:B------:R-:W-:Y:S01]  /*9d60*/  VIADD R8, R5, 0xd4 ;  /* 0x000000d405087836 */ /* 0x000fe20000000000 */
[----:B------:R0:W-:Y:S01]  /*9d70*/  STL [R1+0x2a8], R0 ;  /* 0x0002a80001007387 */ /* 0x0001e20000100800 */
[----:B------:R-:W-:Y:S01]  /*9d80*/  IMAD.MOV.U32 R3, RZ, RZ, R7 ;  /* 0x000000ffff037224 */ /* 0x000fe200078e0007 */
[----:B------:R-:W-:Y:S01]  /*9d90*/  ISETP.GE.AND P3, PT, R17, RZ, PT ;  /* 0x000000ff1100720c */ /* 0x000fe20003f66270 */
[--C-:B------:R-:W-:Y:S01]  /*9da0*/  @!P1 IMAD.IADD R10, R10, 0x1, -R4.reuse ;  /* 0x000000010a0a9824 */ /* 0x100fe200078e0a04 */
[----:B------:R-:W-:Y:S01]  /*9db0*/  IABS R15, R8 ;  /* 0x00000008000f7213 */ /* 0x000fe20000000000 */
[--C-:B------:R-:W-:Y:S01]  /*9dc0*/  @!P2 IMAD.IADD R23, R23, 0x1, -R4.reuse ;  /* 0x000000011717a824 */ /* 0x100fe200078e0a04 */
[----:B------:R-:W-:Y:S01]  /*9dd0*/  ISETP.GE.AND P2, PT, R9, RZ, PT ;  /* 0x000000ff0900720c */ /* 0x000fe20003f46270 */
[----:B------:R-:W-:Y:S01]  /*9de0*/  @!P4 IMAD.MOV R3, RZ, RZ, -R3 ;  /* 0x000000ffff03c224 */ /* 0x000fe200078e0a03 */
[----:B------:R-:W-:Y:S01]  /*9df0*/  ISETP.GE.AND P1, PT, R11, RZ, PT ;  /* 0x000000ff0b00720c */ /* 0x000fe20003f26270 */
[--C-:B------:R-:W-:Y:S01]  /*9e00*/  @!P0 IMAD.IADD R22, R22, 0x1, -R4.reuse ;  /* 0x0000000116168824 */ /* 0x100fe200078e0a04 */
[----:B------:R-:W-:Y:S01]  /*9e10*/  ISETP.GE.AND P0, PT, R21, RZ, PT ;  /* 0x000000ff1500720c */ /* 0x000fe20003f06270 */
[----:B0-----:R-:W-:Y:S01]  /*9e20*/  IMAD.MOV.U32 R0, RZ, RZ, R19 ;  /* 0x000000ffff007224 */ /* 0x001fe200078e0013 */
[----:B------:R0:W-:Y:S01]  /*9e30*/  STL [R1+0x29c], R3 ;  /* 0x00029c0301007387 */ /* 0x0001e20000100800 */
[----:B------:R-:W-:Y:S01]  /*9e40*/  @!P6 IMAD.IADD R16, R16, 0x1, -R4 ;  /* 0x000000011010e824 */ /* 0x000fe200078e0a04 */
[----:B------:R-:W-:Y:S01]  /*9e50*/  ISETP.GT.U32.AND P4, PT, R4, R22, PT ;  /* 0x000000160400720c */ /* 0x000fe20003f84070 */
[----:B------:R-:W-:Y:S01]  /*9e60*/  IMAD.HI.U32 R14, R6, R18, RZ ;  /* 0x00000012060e7227 */ /* 0x000fe200078e00ff */
[----:B------:R-:W-:-:S03]  /*9e70*/  ISETP.GT.U32.AND P6, PT, R4, R10, PT ;  /* 0x0000000a0400720c */ /* 0x000fc60003fc4070 */
[----:B------:R-:W-:Y:S01]  /*9e80*/  @!P5 IMAD.MOV R0, RZ, RZ, -R0 ;  /* 0x000000ffff00d224 */ /* 0x000fe200078e0a00 */
[----:B------:R-:W-:Y:S01]  /*9e90*/  ISETP.GT.U32.AND P5, PT, R4, R16, PT ;  /* 0x000000100400720c */ /* 0x000fe20003fa4070 */
[----:B------:R-:W-:-:S03]  /*9ea0*/  IMAD.HI.U32 R17, R6, R15, RZ ;  /* 0x0000000f06117227 */ /* 0x000fc600078e00ff */
[----:B------:R1:W-:Y:S01]  /*9eb0*/  STL [R1+0x294], R0 ;  /* 0x0002940001007387 */ /* 0x0003e20000100800 */
[----:B------:R-:W-:Y:S02]  /*9ec0*/  IMAD.MOV R14, RZ, RZ, -R14 ;  /* 0x000000ffff0e7224 */ /* 0x000fe400078e0a0e */
[----:B0-----:R-:W-:Y:S02]  /*9ed0*/  IMAD.MOV.U32 R3, RZ, RZ, R12 ;  /* 0x000000ffff037224 */ /* 0x001fe400078e000c */
[----:B------:R-:W-:Y:S02]  /*9ee0*/  IMAD.MOV R17, RZ, RZ, -R17 ;  /* 0x000000ffff117224 */ /* 0x000fe400078e0a11 */
[----:B------:R-:W-:Y:S02]  /*9ef0*/  IMAD R14, R4, R14, R18 ;  /* 0x0000000e040e7224 */ /* 0x000fe400078e0212 */
[----:B------:R-:W-:Y:S02]  /*9f00*/  VIADD R7, R5, 0xd2 ;  /* 0x000000d205077836 */ /* 0x000fe40000000000 */
[----:B-1----:R-:W-:-:S02]  /*9f10*/  IMAD.MOV.U32 R0, RZ, RZ, R23 ;  /* 0x000000ffff007224 */ /* 0x002fc400078e0017 */
[----:B------:R-:W-:Y:S01]  /*9f20*/  @!P3 IMAD.MOV R3, RZ, RZ, -R3 ;  /* 0x000000ffff03b224 */ /* 0x000fe200078e0a03 */
[C---:B------:R-:W-:Y:S01]  /*9f30*/  ISETP.GT.U32.AND P3, PT, R4.reuse, R14, PT ;  /* 0x0000000e0400720c */ /* 0x040fe20003f64070 */
[----:B------:R-:W-:Y:S01]  /*9f40*/  @!P2 IMAD.MOV R0, RZ, RZ, -R0 ;  /* 0x000000ffff00a224 */ /* 0x000fe200078e0a00 */
[----:B------:R-:W-:Y:S01]  /*9f50*/  IABS R18, R7 ;  /* 0x0000000700127213 */ /* 0x000fe20000000000 */
[----:B------:R-:W-:Y:S01]  /*9f60*/  IMAD R15, R4, R17, R15 ;  /* 0x00000011040f7224 */ /* 0x000fe200078e020f */
[----:B------:R0:W-:Y:S01]  /*9f70*/  STL [R1+0x28c], R3 ;  /* 0x00028c0301007387 */ /* 0x0001e20000100800 */
[--C-:B------:R-:W-:Y:S01]  /*9f80*/  @!P4 IMAD.IADD R22, R22, 0x1, -R4.reuse ;  /* 0x000000011616c824 */ /* 0x100fe200078e0a04 */
[----:B------:R-:W-:Y:S01]  /*9f90*/  ISETP.GE.AND P2, PT, R13, RZ, PT ;  /* 0x000000ff0d00720c */ /* 0x000fe20003f46270 */
[--C-:B------:R-:W-:Y:S01]  /*9fa0*/  @!P6 IMAD.IADD R10, R10, 0x1, -R4.reuse ;  /* 0x000000010a0ae824 */ /* 0x100fe200078e0a04 */
[----:B------:R1:W-:Y:S01]  /*9fb0*/  STL [R1+0x288], R0 ;  /* 0x0002880001007387 */ /* 0x0003e20000100800 */
[----:B------:R-:W-:Y:S01]  /*9fc0*/  ISETP.GT.U32.AND P4, PT, R4, R15, PT ;  /* 0x0000000f0400720c */ /* 0x000fe20003f84070 */
[----:B------:R-:W-:Y:S01]  /*9fd0*/  @!P5 IMAD.IADD R16, R16, 0x1, -R4 ;  /* 0x000000011010d824 */ /* 0x000fe200078e0a04 */
[----:B------:R-:W-:Y:S01]  /*9fe0*/  ISETP.GE.AND P5, PT, R8, RZ, PT ;  /* 0x000000ff0800720c */ /* 0x000fe20003fa6270 */
[----:B------:R-:W-:Y:S01]  /*9ff0*/  IMAD.HI.U32 R8, R6, R18, RZ ;  /* 0x0000001206087227 */ /* 0x000fe200078e00ff */
[----:B------:R-:W-:-:S03]  /*a000*/  ISETP.GE.AND P6, PT, R20, RZ, PT ;  /* 0x000000ff1400720c */ /* 0x000fc60003fc6270 */
[----:B0-----:R-:W-:Y:S02]  /*a010*/  IMAD.MOV.U32 R3, RZ, RZ, R22 ;  /* 0x000000ffff037224 */ /* 0x001fe400078e0016 */
[----:B-1----:R-:W-:Y:S02]  /*a020*/  IMAD.MOV.U32 R0, RZ, RZ, R10 ;  /* 0x000000ffff007224 */ /* 0x002fe400078e000a */
[----:B------:R-:W-:Y:S02]  /*a030*/  @!P0 IMAD.MOV R3, RZ, RZ, -R3 ;  /* 0x000000ffff038224 */ /* 0x000fe400078e0a03 */
[----:B------:R-:W-:Y:S02]  /*a040*/  @!P1 IMAD.MOV R0, RZ, RZ, -R0 ;  /* 0x000000ffff009224 */ /* 0x000fe400078e0a00 */
[----:B------:R-:W-:Y:S01]  /*a050*/  IMAD.MOV R8, RZ, RZ, -R8 ;  /* 0x000000ffff087224 */ /* 0x000fe200078e0a08 */
[----:B------:R-:W-:Y:S01]  /*a060*/  STL [R1+0x284], R3 ;  /* 0x0002840301007387 */ /* 0x000fe20000100800 */
[----:B------:R-:W-:-:S02]  /*a070*/  VIADD R9, R5, 0xd0 ;  /* 0x000000d005097836 */ /* 0x000fc40000000000 */
[----:B------:R-:W-:Y:S01]  /*a080*/  @!P3 IMAD.IADD R14, R14, 0x1, -R4 ;  /* 0x000000010e0eb824 */ /* 0x000fe200078e0a04 */
[----:B------:R0:W-:Y:S01]  /*a090*/  STL [R1+0x27c], R0 ;  /* 0x00027c0001007387 */ /* 0x0001e20000100800 */
[C---:B------:R-:W-:Y:S01]  /*a0a0*/  IMAD R18, R4.reuse, R8, R18 ;  /* 0x0000000804127224 */ /* 0x040fe200078e0212 */
[----:B------:R-:W-:Y:S01]  /*a0b0*/  IABS R19, R9 ;  /* 0x0000000900137213 */ /* 0x000fe20000000000 */
[----:B------:R-:W-:Y:S01]  /*a0c0*/  @!P4 IMAD.IADD R15, R15, 0x1, -R4 ;  /* 0x000000010f0fc824 */ /* 0x000fe200078e0a04 */
[----:B------:R-:W-:Y:S01]  /*a0d0*/  ISETP.GT.U32.AND P0, PT, R4, R14, PT ;  /* 0x0000000e0400720c */ /* 0x000fe20003f04070 */
[----:B------:R-:W-:Y:S01]  /*a0e0*/  VIADD R17, R5, 0xce ;  /* 0x000000ce05117836 */ /* 0x000fe20000000000 */
[----:B------:R-:W-:Y:S01]  /*a0f0*/  ISETP.GE.AND P3, PT, R7, RZ, PT ;  /* 0x000000ff0700720c */ /* 0x000fe20003f66270 */
[----:B------:R-:W-:Y:S01]  /*a100*/  IMAD.HI.U32 R7, R6, R19, RZ ;  /* 0x0000001306077227 */ /* 0x000fe200078e00ff */
[----:B------:R-:W-:Y:S02]  /*a110*/  ISETP.GT.U32.AND P4, PT, R4, R15, PT ;  /* 0x0000000f0400720c */ /* 0x000fe40003f84070 */
[----:B------:R-:W-:Y:S01]  /*a120*/  ISETP.GE.AND P1, PT, R9, RZ, PT ;  /* 0x000000ff0900720c */ /* 0x000fe20003f26270 */
[----:B0-----:R-:W-:-:S02]  /*a130*/  IMAD.MOV.U32 R0, RZ, RZ, R16 ;  /* 0x000000ffff007224 */ /* 0x001fc400078e0010 */
[----:B------:R-:W-:Y:S02]  /*a140*/  IMAD.MOV R7, RZ, RZ, -R7 ;  /* 0x000000ffff077224 */ /* 0x000fe400078e0a07 */
[----:B------:R-:W-:Y:S01]  /*a150*/  @!P2 IMAD.MOV R0, RZ, RZ, -R0 ;  /* 0x000000ffff00a224 */ /* 0x000fe200078e0a00 */
[C---:B------:R-:W-:Y:S01]  /*a160*/  ISETP.GT.U32.AND P2, PT, R4.reuse, R18, PT ;  /* 0x000000120400720c */ /* 0x040fe20003f44070 */
[----:B------:R-:W-:Y:S02]  /*a170*/  IMAD R19, R4, R7, R19 ;  /* 0x0000000704137224 */ /* 0x000fe400078e0213 */
[--C-:B------:R-:W-:Y:S01]  /*a180*/  @!P0 IMAD.IADD R14, R14, 0x1, -R4.reuse ;  /* 0x000000010e0e8824 */ /* 0x100fe200078e0a04 */
[----:B------:R-:W-:Y:S01]  /*a190*/  ISETP.GE.AND P0, PT, R17, RZ, PT ;  /* 0x000000ff1100720c */ /* 0x000fe20003f06270 */
[----:B------:R-:W-:Y:S01]  /*a1a0*/  @!P4 IMAD.IADD R15, R15, 0x1, -R4 ;  /* 0x000000010f0fc824 */ /* 0x000fe200078e0a04 */
[----:B------:R-:W-:Y:S01]  /*a1b0*/  IABS R17, R17 ;  /* 0x0000001100117213 */ /* 0x000fe20000000000 */
[C---:B------:R-:W-:Y:S01]  /*a1c0*/  VIADD R7, R5.reuse, 0xca ;  /* 0x000000ca05077836 */ /* 0x040fe20000000000 */
[----:B------:R-:W-:Y:S01]  /*a1d0*/  ISETP.GT.U32.AND P4, PT, R4, R19, PT ;  /* 0x000000130400720c */ /* 0x000fe20003f84070 */
[----:B------:R0:W-:Y:S01]  /*a1e0*/  STL [R1+0xe8], R0 ;  /* 0x0000e80001007387 */ /* 0x0001e20000100800 */
[----:B------:R-:W-:-:S02]  /*a1f0*/  VIADD R8, R5, 0xcc ;  /* 0x000000cc05087836 */ /* 0x000fc40000000000 */
[----:B------:R-:W-:Y:S01]  /*a200*/  IMAD.HI.U32 R10, R6, R17, RZ ;  /* 0x00000011060a7227 */ /* 0x000fe200078e00ff */
[----:B------:R-:W-:Y:S02]  /*a210*/  IABS R9, R7 ;  /* 0x0000000700097213 */ /* 0x000fe40000000000 */
[----:B------:R-:W-:Y:S01]  /*a220*/  IABS R12, R8 ;  /* 0x00000008000c7213 */ /* 0x000fe20000000000 */
[----:B------:R-:W-:Y:S02]  /*a230*/  @!P2 IMAD.IADD R18, R18, 0x1, -R4 ;  /* 0x000000011212a824 */ /* 0x000fe400078e0a04 */
[----:B------:R-:W-:Y:S02]  /*a240*/  IMAD.MOV R10, RZ, RZ, -R10 ;  /* 0x000000ffff0a7224 */ /* 0x000fe400078e0a0a */
[----:B0-----:R-:W-:Y:S01]  /*a250*/  IMAD.MOV.U32 R0, RZ, RZ, R14 ;  /* 0x000000ffff007224 */ /* 0x001fe200078e000e */
[C---:B------:R-:W-:Y:S01]  /*a260*/  ISETP.GT.U32.AND P2, PT, R4.reuse, R18, PT ;  /* 0x000000120400720c */ /* 0x040fe20003f44070 */
[----:B------:R-:W-:-:S02]  /*a270*/  IMAD R17, R4, R10, R17 ;  /* 0x0000000a04117224 */ /* 0x000fc400078e0211 */
[----:B------:R-:W-:Y:S01]  /*a280*/  @!P6 IMAD.MOV R0, RZ, RZ, -R0 ;  /* 0x000000ffff00e224 */ /* 0x000fe200078e0a00 */
[----:B------:R-:W-:Y:S01]  /*a290*/  ISETP.GE.AND P6, PT, R8, RZ, PT ;  /* 0x000000ff0800720c */ /* 0x000fe20003fc6270 */
[----:B------:R-:W-:Y:S02]  /*a2a0*/  IMAD.MOV.U32 R14, RZ, RZ, R9 ;  /* 0x000000ffff0e7224 */ /* 0x000fe400078e0009 */
[----:B------:R-:W-:Y:S01]  /*a2b0*/  @!P4 IMAD.IADD R19, R19, 0x1, -R4 ;  /* 0x000000011313c824 */ /* 0x000fe200078e0a04 */
[----:B------:R0:W-:Y:S01]  /*a2c0*/  STL [R1+0xe4], R0 ;  /* 0x0000e40001007387 */ /* 0x0001e20000100800 */
[----:B------:R-:W-:-:S03]  /*a2d0*/  IMAD.HI.U32 R8, R6, R14, RZ ;  /* 0x0000000e06087227 */ /* 0x000fc600078e00ff */
[----:B------:R-:W-:Y:S01]  /*a2e0*/  ISETP.GT.U32.AND P4, PT, R4, R19, PT ;  /* 0x000000130400720c */ /* 0x000fe20003f84070 */
[----:B------:R-:W-:Y:S01]  /*a2f0*/  @!P2 IMAD.IADD R18, R18, 0x1, -R4 ;  /* 0x000000011212a824 */ /* 0x000fe200078e0a04 */
[----:B------:R-:W-:Y:S01]  /*a300*/  ISETP.GT.U32.AND P2, PT, R4, R17, PT ;  /* 0x000000110400720c */ /* 0x000fe20003f44070 */
[----:B------:R-:W-:-:S04]  /*a310*/  IMAD.HI.U32 R9, R6, R12, RZ ;  /* 0x0000000c06097227 */ /* 0x000fc800078e00ff */
[----:B0-----:R-:W-:Y:S02]  /*a320*/  IMAD.MOV.U32 R0, RZ, RZ, R15 ;  /* 0x000000ffff007224 */ /* 0x001fe400078e000f */
[----:B------:R-:W-:Y:S02]  /*a330*/  IMAD.MOV R8, RZ, RZ, -R8 ;  /* 0x000000ffff087224 */ /* 0x000fe400078e0a08 */
[----:B------:R-:W-:Y:S01]  /*a340*/  @!P5 IMAD.MOV R0, RZ, RZ, -R0 ;  /* 0x000000ffff00d224 */ /* 0x000fe200078e0a00 */
[----:B------:R-:W-:Y:S01]  /*a350*/  ISETP.GE.AND P5, PT, R7, RZ, PT ;  /* 0x000000ff0700720c */ /* 0x000fe20003fa6270 */
[----:B------:R-:W-:Y:S02]  /*a360*/  IMAD.MOV R9, RZ, RZ, -R9 ;  /* 0x000000ffff097224 */ /* 0x000fe400078e0a09 */
[C---:B------:R-:W-:Y:S01]  /*a370*/  VIADD R13, R5.reuse, 0xc6 ;  /* 0x000000c6050d7836 */ /* 0x040fe20000000000 */
[----:B------:R0:W-:Y:S01]  /*a380*/  STL [R1+0x25c], R0 ;  /* 0x00025c0001007387 */ /* 0x0001e20000100800 */
[----:B------:R-:W-:-:S02]  /*a390*/  VIADD R7, R5, 0xc8 ;  /* 0x000000c805077836 */ /* 0x000fc40000000000 */
[C---:B------:R-:W-:Y:S01]  /*a3a0*/  IMAD R14, R4.reuse, R8, R14 ;  /* 0x00000008040e7224 */ /* 0x040fe200078e020e */
[----:B------:R-:W-:Y:S01]  /*a3b0*/  IABS R16, R13 ;  /* 0x0000000d00107213 */ /* 0x000fe20000000000 */
[C---:B------:R-:W-:Y:S01]  /*a3c0*/  IMAD R12, R4.reuse, R9, R12 ;  /* 0x00000009040c7224 */ /* 0x040fe200078e020c */
[----:B------:R-:W-:Y:S01]  /*a3d0*/  IABS R9, R7 ;  /* 0x0000000700097213 */ /* 0x000fe20000000000 */
[--C-:B------:R-:W-:Y:S01]  /*a3e0*/  @!P2 IMAD.IADD R17, R17, 0x1, -R4.reuse ;  /* 0x000000011111a824 */ /* 0x100fe200078e0a04 */
[C---:B------:R-:W-:Y:S01]  /*a3f0*/  ISETP.GT.U32.AND P2, PT, R4.reuse, R14, PT ;  /* 0x0000000e0400720c */ /* 0x040fe20003f44070 */
[----:B------:R-:W-:Y:S01]  /*a400*/  @!P4 IMAD.IADD R19, R19, 0x1, -R4 ;  /* 0x000000011313c824 */ /* 0x000fe200078e0a04 */
[----:B------:R-:W-:Y:S01]  /*a410*/  ISETP.GT.U32.AND P4, PT, R4, R12, PT ;  /* 0x0000000c0400720c */ /* 0x000fe20003f84070 */
[----:B0-----:R-:W-:Y:S02]  /*a420*/  IMAD.MOV.U32 R0, RZ, RZ, R18 ;  /* 0x000000ffff007224 */ /* 0x001fe400078e0012 */
[----:B------:R-:W-:-:S02]  /*a430*/  IMAD.MOV.U32 R18, RZ, RZ, R16 ;  /* 0x000000ffff127224 */ /* 0x000fc400078e0010 */
[----:B------:R-:W-:Y:S01]  /*a440*/  @!P3 IMAD.MOV R0, RZ, RZ, -R0 ;  /* 0x000000ffff00b224 */ /* 0x000fe200078e0a00 */
[----:B------:R-:W-:Y:S01]  /*a450*/  ISETP.GT.U32.AND P3, PT, R4, R17, PT ;  /* 0x000000110400720c */ /* 0x000fe20003f64070 */
[----:B------:R-:W-:-:S03]  /*a460*/  IMAD.HI.U32 R16, R6, R9, RZ ;  /* 0x0000000906107227 */ /* 0x000fc600078e00ff */
[----:B------:R0:W-:Y:S01]  /*a470*/  STL [R1+0x1e4], R0 ;  /* 0x0001e40001007387 */ /* 0x0001e20000100800 */
[----:B------:R-:W-:Y:S02]  /*a480*/  IMAD.MOV R16, RZ, RZ, -R16 ;  /* 0x000000ffff107224 */ /* 0x000fe400078e0a10 */
[--C-:B------:R-:W-:Y:S02]  /*a490*/  @!P2 IMAD.IADD R14, R14, 0x1, -R4.reuse ;  /* 0x000000010e0ea824 */ /* 0x100fe400078e0a04 */
[C---:B------:R-:W-:Y:S02]  /*a4a0*/  VIADD R10, R5.reuse, 0xc4 ;  /* 0x000000c4050a7836 */ /* 0x040fe40000000000 */
[--C-:B------:R-:W-:Y:S01]  /*a4b0*/  @!P4 IMAD.IADD R12, R12, 0x1, -R4.reuse ;  /* 0x000000010c0cc824 */ /* 0x100fe200078e0a04 */
[C---:B------:R-:W-:Y:S01]  /*a4c0*/  ISETP.GT.U32.AND P2, PT, R4.reuse, R14, PT ;  /* 0x0000000e0400720c */ /* 0x040fe20003f44070 */
[----:B------:R-:W-:Y:S01]  /*a4d0*/  VIADD R8, R5, 0xc2 ;  /* 0x000000c205087836 */ /* 0x000fe20000000000 */
[----:B------:R-:W-:Y:S01]  /*a4e0*/  IABS R15, R10 ;  /* 0x0000000a000f7213 */ /* 0x000fe20000000000 */
[----:B0-----:R-:W-:Y:S01]  /*a4f0*/  IMAD.MOV.U32 R0, RZ, RZ, R19 ;  /* 0x000000ffff007224 */ /* 0x001fe200078e0013 */
[C---:B------:R-:W-:Y:S01]  /*a500*/  ISETP.GT.U32.AND P4, PT, R4.reuse, R12, PT ;  /* 0x0000000c0400720c */ /* 0x040fe20003f84070 */
[----:B------:R-:W-:Y:S01]  /*a510*/  @!P3 IMAD.IADD R17, R17, 0x1, -R4 ;  /* 0x000000011111b824 */ /* 0x000fe200078e0a04 */
[----:B------:R-:W-:Y:S01]  /*a520*/  IABS R11, R8 ;  /* 0x00000008000b7213 */ /* 0x000fe20000000000 */
[----:B------:R-:W-:Y:S01]  /*a530*/  @!P1 IMAD.MOV R0, RZ, RZ, -R0 ;  /* 0x000000ffff009224 */ /* 0x000fe200078e0a00 */
[----:B------:R-:W-:Y:S01]  /*a540*/  ISETP.GE.AND P1, PT, R7, RZ, PT ;  /* 0x000000ff0700720c */ /* 0x000fe20003f26270 */
[----:B------:R-:W-:-:S02]  /*a550*/  IMAD R7, R4, R16, R9 ;  /* 0x0000001004077224 */ /* 0x000fc400078e0209 */
[----:B------:R-:W-:Y:S01]  /*a560*/  IMAD.HI.U32 R9, R6, R15, RZ ;  /* 0x0000000f06097227 */ /* 0x000fe200078e00ff */
[----:B------:R0:W-:Y:S02]  /*a570*/  STL [R1+0x258], R0 ;  /* 0x0002580001007387 */ /* 0x0001e40000100800 */
[----:B------:R-:W-:Y:S01]  /*a580*/  ISETP.GT.U32.AND P3, PT, R4, R7, PT ;  /* 0x000000070400720c */ /* 0x000fe20003f64070 */
[----:B------:R-:W-:-:S04]  /*a590*/  IMAD.HI.U32 R16, R6, R11, RZ ;  /* 0x0000000b06107227 */ /* 0x000fc800078e00ff */
[----:B------:R-:W-:-:S04]  /*a5a0*/  IMAD.HI.U32 R19, R6, R18, RZ ;  /* 0x0000001206137227 */ /* 0x000fc800078e00ff */
[----:B0-----:R-:W-:Y:S02]  /*a5b0*/  IMAD.MOV.U32 R0, RZ, RZ, R17 ;  /* 0x000000ffff007224 */ /* 0x001fe400078e0011 */
[----:B------:R-:W-:Y:S02]  /*a5c0*/  IMAD.MOV R9, RZ, RZ, -R9 ;  /* 0x000000ffff097224 */ /* 0x000fe400078e0a09 */
[----:B------:R-:W-:Y:S02]  /*a5d0*/  @!P0 IMAD.MOV R0, RZ, RZ, -R0 ;  /* 0x000000ffff008224 */ /* 0x000fe400078e0a00 */
[----:B------:R-:W-:Y:S02]  /*a5e0*/  IMAD.MOV R16, RZ, RZ, -R16 ;  /* 0x000000ffff107224 */ /* 0x000fe400078e0a10 */
[--C-:B------:R-:W-:Y:S01]  /*a5f0*/  @!P3 IMAD.IADD R7, R7, 0x1, -R4.reuse ;  /* 0x000000010707b824 */ /* 0x100fe200078e0a04 */
[----:B------:R0:W-:Y:S01]  /*a600*/  STL [R1+0x240], R0 ;  /* 0x0002400001007387 */ /* 0x0001e20000100800 */
[----:B------:R-:W-:-:S02]  /*a610*/  @!P2 IMAD.IADD R14, R14, 0x1, -R4 ;  /* 0x000000010e0ea824 */ /* 0x000fc400078e0a04 */
[----:B------:R-:W-:Y:S01]  /*a620*/  IMAD.MOV R19, RZ, RZ, -R19 ;  /* 0x000000ffff137224 */ /* 0x000fe200078e0a13 */
[C---:B------:R-:W-:Y:S01]  /*a630*/  ISETP.GT.U32.AND P3, PT, R4.reuse, R7, PT ;  /* 0x000000070400720c */ /* 0x040fe20003f64070 */
[----:B------:R-:W-:Y:S02]  /*a640*/  IMAD R15, R4, R9, R15 ;  /* 0x00000009040f7224 */ /* 0x000fe400078e020f */
[----:B------:R-:W-:Y:S01]  /*a650*/  @!P4 IMAD.IADD R12, R12, 0x1, -R4 ;  /* 0x000000010c0cc824 */ /* 0x000fe200078e0a04 */
[----:B------:R-:W-:Y:S01]  /*a660*/  ISETP.GE.AND P4, PT, R13, RZ, PT ;  /* 0x000000ff0d00720c */ /* 0x000fe20003f86270 */
[C---:B------:R-:W-:Y:S01]  /*a670*/  IMAD R11, R4.reuse, R16, R11 ;  /* 0x00000010040b7224 */ /* 0x040fe200078e020b */
[C---:B------:R-:W-:Y:S01]  /*a680*/  ISETP.GT.U32.AND P2, PT, R4.reuse, R15, PT ;  /* 0x0000000f0400720c */ /* 0x040fe20003f44070 */
[----:B0-----:R-:W-:Y:S02]  /*a690*/  IMAD.MOV.U32 R0, RZ, RZ, R14 ;  /* 0x000000ffff007224 */ /* 0x001fe400078e000e */
[----:B------:R-:W-:-:S02]  /*a6a0*/  IMAD R13, R4, R19, R18 ;  /* 0x00000013040d7224 */ /* 0x000fc400078e0212 */
[----:B------:R-:W-:Y:S01]  /*a6b0*/  @!P5 IMAD.MOV R0, RZ, RZ, -R0 ;  /* 0x000000ffff00d224 */ /* 0x000fe200078e0a00 */
[C---:B------:R-:W-:Y:S01]  /*a6c0*/  ISETP.GT.U32.AND P5, PT, R4.reuse, R11, PT ;  /* 0x0000000b0400720c */ /* 0x040fe20003fa4070 */
[C---:B------:R-:W-:Y:S01]  /*a6d0*/  VIADD R9, R5.reuse, 0xc0 ;  /* 0x000000c005097836 */ /* 0x040fe20000000000 */
[----:B------:R-:W-:Y:S01]  /*a6e0*/  ISETP.GT.U32.AND P0, PT, R4, R13, PT ;  /* 0x0000000d0400720c */ /* 0x000fe20003f04070 */
[----:B------:R-:W-:Y:S02]  /*a6f0*/  IMAD.MOV.U32 R3, RZ, RZ, R12 ;  /* 0x000000ffff037224 */ /* 0x000fe400078e000c */
[----:B------:R-:W-:Y:S01]  /*a700*/  VIADD R14, R5, 0xbe ;  /* 0x000000be050e7836 */ /* 0x000fe20000000000 */
[----:B------:R-:W-:Y:S01]  /*a710*/  IABS R16, R9 ;  /* 0x0000000900107213 */ /* 0x000fe20000000000 */
[----:B------:R-:W-:Y:S01]  /*a720*/  @!P6 IMAD.MOV R3, RZ, RZ, -R3 ;  /* 0x000000ffff03e224 */ /* 0x000fe200078e0a03 */
[----:B------:R-:W-:Y:S01]  /*a730*/  ISETP.GE.AND P6, PT, R10, RZ, PT ;  /* 0x000000ff0a00720c */ /* 0x000fe20003fc6270 */
[----:B------:R-:W-:Y:S01]  /*a740*/  @!P3 IMAD.IADD R7, R7, 0x1, -R4 ;  /* 0x000000010707b824 */ /* 0x000fe200078e0a04 */
[----:B------:R-:W-:Y:S01]  /*a750*/  ISETP.GE.AND P3, PT, R8, RZ, PT ;  /* 0x000000ff0800720c */ /* 0x000fe20003f66270 */
[----:B------:R-:W-:Y:S01]  /*a760*/  IMAD.MOV.U32 R12, RZ, RZ, R16 ;  /* 0x000000ffff0c7224 */ /* 0x000fe200078e0010 */
[----:B------:R-:W-:Y:S01]  /*a770*/  STL [R1+0x248], R3 ;  /* 0x0002480301007387 */ /* 0x000fe20000100800 */
[--C-:B------:R-:W-:Y:S01]  /*a780*/  @!P2 IMAD.IADD R15, R15, 0x1, -R4.reuse ;  /* 0x000000010f0fa824 */ /* 0x100fe200078e0a04 */
[----:B------:R-:W-:Y:S01]  /*a790*/  IABS R16, R14 ;  /* 0x0000000e00107213 */ /* 0x000fe20000000000 */
[--C-:B------:R-:W-:Y:S01]  /*a7a0*/  @!P5 IMAD.IADD R11, R11, 0x1, -R4.reuse ;  /* 0x000000010b0bd824 */ /* 0x100fe200078e0a04 */
[----:B------:R0:W-:Y:S01]  /*a7b0*/  STL [R1+0x24c], R0 ;  /* 0x00024c0001007387 */ /* 0x0001e20000100800 */
[----:B------:R-:W-:Y:S01]  /*a7c0*/  @!P0 IMAD.IADD R13, R13, 0x1, -R4 ;  /* 0x000000010d0d8824 */ /* 0x000fe200078e0a04 */
[----:B------:R-:W-:Y:S01]  /*a7d0*/  ISETP.GT.U32.AND P5, PT, R4, R15, PT ;  /* 0x0000000f0400720c */ /* 0x000fe20003fa4070 */
[----:B------:R-:W-:Y:S01]  /*a7e0*/  IMAD.HI.U32 R10, R6, R12, RZ ;  /* 0x0000000c060a7227 */ /* 0x000fe200078e00ff */
[----:B------:R-:W-:-:S02]  /*a7f0*/  ISETP.GE.AND P0, PT, R9, RZ, PT ;  /* 0x000000ff0900720c */ /* 0x000fc40003f06270 */
[----:B------:R-:W-:Y:S01]  /*a800*/  ISETP.GT.U32.AND P2, PT, R4, R13, PT ;  /* 0x0000000d0400720c */ /* 0x000fe20003f44070 */
[----:B------:R-:W-:Y:S02]  /*a810*/  IMAD.MOV R10, RZ, RZ, -R10 ;  /* 0x000000ffff0a7224 */ /* 0x000fe400078e0a0a */
[----:B------:R-:W-:Y:S02]  /*a820*/  VIADD R8, R5, 0xb8 ;  /* 0x000000b805087836 */ /* 0x000fe40000000000 */
[----:B0-----:R-:W-:Y:S02]  /*a830*/  IMAD.MOV.U32 R0, RZ, RZ, R7 ;  /* 0x000000ffff007224 */ /* 0x001fe400078e0007 */
[----:B------:R-:W-:Y:S01]  /*a840*/  IMAD.HI.U32 R7, R6, R16, RZ ;  /* 0x0000001006077227 */ /* 0x000fe200078e00ff */
[----:B------:R-:W-:-:S03]  /*a850*/  IABS R18, R8 ;  /* 0x0000000800127213 */ /* 0x000fc60000000000 */
[----:B------:R-:W-:Y:S01]  /*a860*/  @!P1 IMAD.MOV R0, RZ, RZ, -R0 ;  /* 0x000000ffff009224 */ /* 0x000fe200078e0a00 */
[C---:B------:R-:W-:Y:S01]  /*a870*/  ISETP.GT.U32.AND P1, PT, R4.reuse, R11, PT ;  /* 0x0000000b0400720c */ /* 0x040fe20003f24070 */
[----:B------:R-:W-:Y:S02]  /*a880*/  IMAD.MOV R7, RZ, RZ, -R7 ;  /* 0x000000ffff077224 */ /* 0x000fe400078e0a07 */
[C---:B------:R-:W-:Y:S01]  /*a890*/  IMAD R12, R4.reuse, R10, R12 ;  /* 0x0000000a040c7224 */ /* 0x040fe200078e020c */
[----:B------:R0:W-:Y:S01]  /*a8a0*/  STL [R1+0x250], R0 ;  /* 0x0002500001007387 */ /* 0x0001e20000100800 */
[C---:B------:R-:W-:Y:S02]  /*a8b0*/  VIADD R10, R5.reuse, 0xbc ;  /* 0x000000bc050a7836 */ /* 0x040fe40000000000 */
[C---:B------:R-:W-:Y:S02]  /*a8c0*/  IMAD R16, R4.reuse, R7, R16 ;  /* 0x0000000704107224 */ /* 0x040fe400078e0210 */
[----:B------:R-:W-:Y:S01]  /*a8d0*/  VIADD R9, R5, 0xba ;  /* 0x000000ba05097836 */ /* 0x000fe20000000000 */
[----:B------:R-:W-:Y:S01]  /*a8e0*/  IABS R17, R10 ;  /* 0x0000000a00117213 */ /* 0x000fe20000000000 */
[--C-:B------:R-:W-:Y:S01]  /*a8f0*/  @!P5 IMAD.IADD R15, R15, 0x1, -R4.reuse ;  /* 0x000000010f0fd824 */ /* 0x100fe200078e0a04 */
[----:B------:R-:W-:Y:S01]  /*a900*/  ISETP.GT.U32.AND P5, PT, R4, R16, PT ;  /* 0x000000100400720c */ /* 0x000fe20003fa4070 */
[--C-:B------:R-:W-:Y:S01]  /*a910*/  @!P1 IMAD.IADD R11, R11, 0x1, -R4.reuse ;  /* 0x000000010b0b9824 */ /* 0x100fe200078e0a04 */
[----:B------:R-:W-:Y:S01]  /*a920*/  ISETP.GE.AND P1, PT, R14, RZ, PT ;  /* 0x000000ff0e00720c */ /* 0x000fe20003f26270 */
[----:B------:R-:W-:Y:S01]  /*a930*/  @!P2 IMAD.IADD R13, R13, 0x1, -R4 ;  /* 0x000000010d0da824 */ /* 0x000fe200078e0a04 */
[----:B------:R-:W-:Y:S01]  /*a940*/  ISETP.GT.U32.AND P2, PT, R4, R12, PT ;  /* 0x0000000c0400720c */ /* 0x000fe20003f44070 */
[----:B------:R-:W-:Y:S01]  /*a950*/  IMAD.MOV.U32 R14, RZ, RZ, R18 ;  /* 0x000000ffff0e7224 */ /* 0x000fe200078e0012 */
[----:B------:R-:W-:Y:S01]  /*a960*/  IABS R7, R9 ;  /* 0x0000000900077213 */ /* 0x000fe20000000000 */
[----:B------:R-:W-:-:S04]  /*a970*/  IMAD.HI.U32 R18, R6, R17, RZ ;  /* 0x0000001106127227 */ /* 0x000fc800078e00ff */
[----:B0-----:R-:W-:Y:S02]  /*a980*/  IMAD.MOV.U32 R0, RZ, RZ, R13 ;  /* 0x000000ffff007224 */ /* 0x001fe400078e000d */
[----:B------:R-:W-:-:S04]  /*a990*/  IMAD.HI.U32 R19, R6, R7, RZ ;  /* 0x0000000706137227 */ /* 0x000fc800078e00ff */
[----:B------:R-:W-:Y:S02]  /*a9a0*/  IMAD.MOV R18, RZ, RZ, -R18 ;  /* 0x000000ffff127224 */ /* 0x000fe400078e0a12 */
[----:B------:R-:W-:Y:S02]  /*a9b0*/  @!P4 IMAD.MOV R0, RZ, RZ, -R0 ;  /* 0x000000ffff00c224 */ /* 0x000fe400078e0a00 */
[----:B------:R-:W-:Y:S02]  /*a9c0*/  IMAD.MOV R13, RZ, RZ, -R19 ;  /* 0x000000ffff0d7224 */ /* 0x000fe400078e0a13 */
[--C-:B------:R-:W-:Y:S01]  /*a9d0*/  @!P5 IMAD.IADD R16, R16, 0x1, -R4.reuse ;  /* 0x000000011010d824 */ /* 0x100fe200078e0a04 */
[----:B------:R0:W-:Y:S01]  /*a9e0*/  STL [R1+0x244], R0 ;  /* 0x0002440001007387 */ /* 0x0001e20000100800 */
[C---:B------:R-:W-:Y:S02]  /*a9f0*/  IMAD R17, R4.reuse, R18, R17 ;  /* 0x0000001204117224 */ /* 0x040fe400078e0211 */
[----:B------:R-:W-:Y:S01]  /*aa00*/  IMAD.MOV.U32 R3, RZ, RZ, R15 ;  /* 0x000000ffff037224 */ /* 0x000fe200078e000f */
[----:B------:R-:W-:Y:S01]  /*aa10*/  ISETP.GT.U32.AND P4, PT, R4, R16, PT ;  /* 0x000000100400720c */ /* 0x000fe20003f84070 */
[----:B------:R-:W-:Y:S01]  /*aa20*/  @!P2 IMAD.IADD R12, R12, 0x1, -R4 ;  /* 0x000000010c0ca824 */ /* 0x000fe200078e0a04 */
[----:B------:R-:W-:Y:S01]  /*aa30*/  ISETP.GE.AND P2, PT, R10, RZ, PT ;  /* 0x000000ff0a00720c */ /* 0x000fe20003f46270 */
[----:B------:R-:W-:-:S02]  /*aa40*/  IMAD R7, R4, R13, R7 ;  /* 0x0000000d04077224 */ /* 0x000fc400078e0207 */
[----:B------:R-:W-:Y:S01]  /*aa50*/  @!P6 IMAD.MOV R3, RZ, RZ, -R3 ;  /* 0x000000ffff03e224 */ /* 0x000fe200078e0a03 */
[C---:B------:R-:W-:Y:S01]  /*aa60*/  ISETP.GT.U32.AND P6, PT, R4.reuse, R17, PT ;  /* 0x000000110400720c */ /* 0x040fe20003fc4070 */
[----:B0-----:R-:W-:Y:S01]  /*aa70*/  IMAD.MOV.U32 R0, RZ, RZ, R11 ;  /* 0x000000ffff007224 */ /* 0x001fe200078e000b */
[----:B------:R-:W-:Y:S01]  /*aa80*/  ISETP.GT.U32.AND P5, PT, R4, R12, PT ;  /* 0x0000000c0400720c */ /* 0x000fe20003fa4070 */
[----:B------:R-:W-:Y:S01]  /*aa90*/  IMAD.HI.U32 R10, R6, R14, RZ ;  /* 0x0000000e060a7227 */ /* 0x000fe200078e00ff */
[----:B------:R-:W-:Y:S03]  /*aaa0*/  STL [R1+0x22c], R3 ;  /* 0x00022c0301007387 */ /* 0x000fe60000100800 */
[----:B------:R-:W-:Y:S01]  /*aab0*/  @!P3 IMAD.MOV R0, RZ, RZ, -R0 ;  /* 0x000000ffff00b224 */ /* 0x000fe200078e0a00 */
[----:B------:R-:W-:Y:S01]  /*aac0*/  ISETP.GT.U32.AND P3, PT, R4, R7, PT ;  /* 0x000000070400720c */ /* 0x000fe20003f64070 */
[----:B------:R-:W-:-:S02]  /*aad0*/  IMAD.MOV R10, RZ, RZ, -R10 ;  /* 0x000000ffff0a7224 */ /* 0x000fc400078e0a0a */
[----:B------:R-:W-:Y:S01]  /*aae0*/  VIADD R18, R5, 0xb6 ;  /* 0x000000b605127836 */ /* 0x000fe20000000000 */
[----:B------:R0:W-:Y:S01]  /*aaf0*/  STL [R1+0x230], R0 ;  /* 0x0002300001007387 */ /* 0x0001e20000100800 */
[----:B------:R-:W-:Y:S02]  /*ab00*/  IMAD R14, R4, R10, R14 ;  /* 0x0000000a040e7224 */ /* 0x000fe400078e020e */
[--C-:B------:R-:W-:Y:S01]  /*ab10*/  @!P4 IMAD.IADD R16, R16, 0x1, -R4.reuse ;  /* 0x000000011010c824 */ /* 0x100fe200078e0a04 */
[----:B------:R-:W-:Y:S01]  /*ab20*/  IABS R11, R18 ;  /* 0x00000012000b7213 */ /* 0x000fe20000000000 */
[--C-:B------:R-:W-:Y:S01]  /*ab30*/  @!P6 IMAD.IADD R17, R17, 0x1, -R4.reuse ;  /* 0x000000011111e824 */ /* 0x100fe200078e0a04 */
[----:B------:R-:W-:Y:S01]  /*ab40*/  ISETP.GT.U32.AND P4, PT, R4, R14, PT ;  /* 0x0000000e0400720c */ /* 0x000fe20003f84070 */
[--C-:B------:R-:W-:Y:S01]  /*ab50*/  @!P5 IMAD.IADD R12, R12, 0x1, -R4.reuse ;  /* 0x000000010c0cd824 */ /* 0x100fe200078e0a04 */
[----:B------:R-:W-:Y:S01]  /*ab60*/  ISETP.GE.AND P5, PT, R9, RZ, PT ;  /* 0x000000ff0900720c */ /* 0x000fe20003fa6270 */
[----:B------:R-:W-:Y:S01]  /*ab70*/  @!P3 IMAD.IADD R7, R7, 0x1, -R4 ;  /* 0x000000010707b824 */ /* 0x000fe200078e0a04 */
[----:B------:R-:W-:Y:S01]  /*ab80*/  ISETP.GE.AND P6, PT, R8, RZ, PT ;  /* 0x000000ff0800720c */ /* 0x000fe20003fc6270 */
[----:B------:R-:W-:Y:S01]  /*ab90*/  VIADD R9, R5, 0xb4 ;  /* 0x000000b405097836 */ /* 0x000fe20000000000 */
[----:B------:R-:W-:Y:S01]  /*aba0*/  ISETP.GT.U32.AND P3, PT, R4, R17, PT ;  /* 0x000000110400720c */ /* 0x000fe20003f64070 */
[----:B------:R-:W-:-:S03]  /*abb0*/  IMAD.HI.U32 R8, R6, R11, RZ ;  /* 0x0000000b06087227 */ /* 0x000fc600078e00ff */
[----:B------:R-:W-:Y:S01]  /*abc0*/  IABS R10, R9 ;  /* 0x00000009000a7213 */ /* 0x000fe20000000000 */
[----:B------:R-:W-:Y:S02]  /*abd0*/  IMAD.MOV R8, RZ, RZ, -R8 ;  /* 0x000000ffff087224 */ /* 0x000fe400078e0a08 */
[----:B------:R-:W-:Y:S01]  /*abe0*/  @!P4 IMAD.IADD R14, R14, 0x1, -R4 ;  /* 0x000000010e0ec824 */ /* 0x000fe200078e0a04 */
[C---:B------:R-:W-:Y:S01]  /*abf0*/  ISETP.GT.U32.AND P4, PT, R4.reuse, R7, PT ;  /* 0x000000070400720c */ /* 0x040fe20003f84070 */
[----:B------:R-:W-:Y:S02]  /*ac00*/  IMAD R11, R4, R8, R11 ;  /* 0x00000008040b7224 */ /* 0x000fe400078e020b */
[----:B0-----:R-:W-:Y:S02]  /*ac10*/  IMAD.MOV.U32 R0, RZ, RZ, R12 ;  /* 0x000000ffff007224 */ /* 0x001fe400078e000c */
[----:B------:R-:W-:-:S04]  /*ac20*/  IMAD.HI.U32 R12, R6, R10, RZ ;  /* 0x0000000a060c7227 */ /* 0x000fc800078e00ff */
[----:B------:R-:W-:Y:S01]  /*ac30*/  @!P3 IMAD.IADD R17, R17, 0x1, -R4 ;  /* 0x000000011111b824 */ /* 0x000fe200078e0a04 */
[C---:B------:R-:W-:Y:S01]  /*ac40*/  ISETP.GT.U32.AND P3, PT, R4.reuse, R11, PT ;  /* 0x0000000b0400720c */ /* 0x040fe20003f64070 */
[----:B------:R-:W-:Y:S02]  /*ac50*/  IMAD.MOV R12, RZ, RZ, -R12 ;  /* 0x000000ffff0c7224 */ /* 0x000fe400078e0a0c */
[C---:B------:R-:W-:Y:S02]  /*ac60*/  VIADD R13, R5.reuse, 0xb2 ;  /* 0x000000b2050d7836 */ /* 0x040fe40000000000 */
[C---:B------:R-:W-:Y:S02]  /*ac70*/  IMAD R10, R4.reuse, R12, R10 ;  /* 0x0000000c040a7224 */ /* 0x040fe400078e020a */
[----:B------:R-:W-:Y:S01]  /*ac80*/  @!P0 IMAD.MOV R0, RZ, RZ, -R0 ;  /* 0x000000ffff008224 */ /* 0x000fe200078e0a00 */
[C---:B------:R-:W-:Y:S01]  /*ac90*/  ISETP.GT.U32.AND P0, PT, R4.reuse, R14, PT ;  /* 0x0000000e0400720c */ /* 0x040fe20003f04070 */
[----:B------:R-:W-:Y:S01]  /*aca0*/  VIADD R8, R5, 0xb0 ;  /* 0x000000b005087836 */ /* 0x000fe20000000000 */
[----:B------:R-:W-:Y:S01]  /*acb0*/  IABS R20, R13 ;  /* 0x0000000d00147213 */ /* 0x000fe20000000000 */
[--C-:B------:R-:W-:Y:S01]  /*acc0*/  @!P4 IMAD.IADD R7, R7, 0x1, -R4.reuse ;  /* 0x000000010707c824 */ /* 0x100fe200078e0a04 */
[----:B------:R-:W-:Y:S01]  /*acd0*/  ISETP.GT.U32.AND P4, PT, R4, R10, PT ;  /* 0x0000000a0400720c */ /* 0x000fe20003f84070 */
[----:B------:R-:W-:Y:S01]  /*ace0*/  @!P3 IMAD.IADD R11, R11, 0x1, -R4 ;  /* 0x000000010b0bb824 */ /* 0x000fe200078e0a04 */
[----:B------:R0:W-:Y:S01]  /*acf0*/  STL [R1+0x234], R0 ;  /* 0x0002340001007387 */ /* 0x0001e20000100800 */
[----:B------:R-:W-:Y:S01]  /*ad00*/  IMAD.MOV.U32 R3, RZ, RZ, R16 ;  /* 0x000000ffff037224 */ /* 0x000fe200078e0010 */
[----:B------:R-:W-:Y:S01]  /*ad10*/  IABS R15, R8 ;  /* 0x00000008000f7213 */ /* 0x000fe20000000000 */
[----:B------:R-:W-:Y:S01]  /*ad20*/  IMAD.HI.U32 R21, R6, R20, RZ ;  /* 0x0000001406157227 */ /* 0x000fe200078e00ff */
[----:B------:R-:W-:-:S03]  /*ad30*/  ISETP.GE.AND P3, PT, R9, RZ, PT ;  /* 0x000000ff0900720c */ /* 0x000fc60003f66270 */
[----:B------:R-:W-:Y:S01]  /*ad40*/  @!P1 IMAD.MOV R3, RZ, RZ, -R3 ;  /* 0x000000ffff039224 */ /* 0x000fe200078e0a03 */
[----:B------:R-:W-:Y:S01]  /*ad50*/  ISETP.GT.U32.AND P1, PT, R4, R11, PT ;  /* 0x0000000b0400720c */ /* 0x000fe20003f24070 */
[----:B------:R-:W-:Y:S02]  /*ad60*/  IMAD.MOV R21, RZ, RZ, -R21 ;  /* 0x000000ffff157224 */ /* 0x000fe400078e0a15 */
[----:B0-----:R-:W-:Y:S01]  /*ad70*/  IMAD.MOV.U32 R0, RZ, RZ, R17 ;  /* 0x000000ffff007224 */ /* 0x001fe200078e0011 */
[----:B------:R0:W-:Y:S01]  /*ad80*/  STL [R1+0x1f4], R3 ;  /* 0x0001f40301007387 */ /* 0x0001e20000100800 */
[----:B------:R-:W-:-:S04]  /*ad90*/  IMAD.HI.U32 R19, R6, R15, RZ ;  /* 0x0000000f06137227 */ /* 0x000fc800078e00ff */
[----:B------:R-:W-:Y:S02]  /*ada0*/  @!P2 IMAD.MOV R0, RZ, RZ, -R0 ;  /* 0x000000ffff00a224 */ /* 0x000fe400078e0a00 */
[----:B------:R-:W-:Y:S01]  /*adb0*/  @!P0 IMAD.IADD R14, R14, 0x1, -R4 ;  /* 0x000000010e0e8824 */ /* 0x000fe200078e0a04 */
[----:B------:R-:W-:Y:S01]  /*adc0*/  ISETP.GE.AND P0, PT, R18, RZ, PT ;  /* 0x000000ff1200720c */ /* 0x000fe20003f06270 */
[----:B------:R-:W-:Y:S01]  /*add0*/  IMAD R9, R4, R21, R20 ;  /* 0x0000001504097224 */ /* 0x000fe200078e0214 */
[----:B------:R1:W-:Y:S01]  /*ade0*/  STL [R1+0x1f0], R0 ;  /* 0x0001f00001007387 */ /* 0x0003e20000100800 */
[----:B------:R-:W-:Y:S02]  /*adf0*/  IMAD.MOV R19, RZ, RZ, -R19 ;  /* 0x000000ffff137224 */ /* 0x000fe400078e0a13 */
[----:B------:R-:W-:Y:S01]  /*ae00*/  @!P4 IMAD.IADD R10, R10, 0x1, -R4 ;  /* 0x000000010a0ac824 */ /* 0x000fe200078e0a04 */
[----:B------:R-:W-:Y:S01]  /*ae10*/  ISETP.GT.U32.AND P2, PT, R4, R9, PT ;  /* 0x000000090400720c */ /* 0x000fe20003f44070 */
[----:B0-----:R-:W-:-:S02]  /*ae20*/  IMAD.MOV.U32 R3, RZ, RZ, R7 ;  /* 0x000000ffff037224 */ /* 0x001fc400078e0007 */
[----:B------:R-:W-:Y:S01]  /*ae30*/  VIADD R12, R5, 0xae ;  /* 0x000000ae050c7836 */ /* 0x000fe20000000000 */
[C---:B------:R-:W-:Y:S01]  /*ae40*/  ISETP.GT.U32.AND P4, PT, R4.reuse, R10, PT ;  /* 0x0000000a0400720c */ /* 0x040fe20003f84070 */
[----:B------:R-:W-:Y:S02]  /*ae50*/  IMAD R7, R4, R19, R15 ;  /* 0x0000001304077224 */ /* 0x000fe400078e020f */
[----:B-1----:R-:W-:Y:S01]  /*ae60*/  IMAD.MOV.U32 R0, RZ, RZ, R14 ;  /* 0x000000ffff007224 */ /* 0x002fe200078e000e */
[----:B------:R-:W-:Y:S01]  /*ae70*/  IABS R18, R12 ;  /* 0x0000000c00127213 */ /* 0x000fe20000000000 */
[----:B------:R-:W-:Y:S01]  /*ae80*/  @!P5 IMAD.MOV R3, RZ, RZ, -R3 ;  /* 0x000000ffff03d224 */ /* 0x000fe200078e0a03 */
[----:B------:R-:W-:Y:S01]  /*ae90*/  ISETP.GE.AND P5, PT, R13, RZ, PT ;  /* 0x000000ff0d00720c */ /* 0x000fe20003fa6270 */
[----:B------:R-:W-:Y:S01]  /*aea0*/  @!P6 IMAD.MOV R0, RZ, RZ, -R0 ;  /* 0x000000ffff00e224 */ /* 0x000fe200078e0a00 */
[----:B------:R-:W-:Y:S01]  /*aeb0*/  ISETP.GE.AND P6, PT, R8, RZ, PT ;  /* 0x000000ff0800720c */ /* 0x000fe20003fc6270 */
[----:B------:R-:W-:Y:S01]  /*aec0*/  @!P1 IMAD.IADD R11, R11, 0x1, -R4 ;  /* 0x000000010b0b9824 */ /* 0x000fe200078e0a04 */
[----:B------:R-:W-:Y:S01]  /*aed0*/  ISETP.GT.U32.AND P1, PT, R4, R7, PT ;  /* 0x000000070400720c */ /* 0x000fe20003f24070 */
[----:B------:R-:W-:Y:S01]  /*aee0*/  STL [R1+0x1ec], R3 ;  /* 0x0001ec0301007387 */ /* 0x000fe20000100800 */
[----:B------:R-:W-:-:S03]  /*aef0*/  IMAD.HI.U32 R13, R6, R18, RZ ;  /* 0x00000012060d7227 */ /* 0x000fc600078e00ff */
        /* <DEDUP_REMOVED lines=16> */
[C---:B------:R-:W-:Y:S02]  /*b000*/  VIADD R13, R5.reuse, 0xaa ;  /* 0x000000aa050d7836 */ /* 0x040fe40000000000 */
[----:B------:R-:W-:-:S02]  /*b010*/  VIADD R12, R5, 0xa8 ;  /* 0x000000a8050c7836 */ /* 0x000fc40000000000 */
[----:B------:R-:W-:Y:S01]  /*b020*/  VIADD R8, R5, 0xa6 ;  /* 0x000000a605087836 */ /* 0x000fe20000000000 */
[----:B------:R-:W-:Y:S01]  /*b030*/  IABS R16, R13 ;  /* 0x0000000d00107213 */ /* 0x000fe20000000000 */
[----:B------:R-:W-:Y:S01]  /*b040*/  @!P1 IMAD.IADD R9, R9, 0x1, -R4 ;  /* 0x0000000109099824 */ /* 0x000fe200078e0a04 */
[----:B------:R-:W-:Y:S01]  /*b050*/  IABS R19, R12 ;  /* 0x0000000c00137213 */ /* 0x000fe20000000000 */
[----:B------:R-:W-:Y:S01]  /*b060*/  VIADD R15, R5, 0x9e ;  /* 0x0000009e050f7836 */ /* 0x000fe20000000000 */
[----:B------:R-:W-:Y:S01]  /*b070*/  IABS R18, R8 ;  /* 0x0000000800127213 */ /* 0x000fe20000000000 */
[----:B0-----:R-:W-:Y:S02]  /*b080*/  IMAD.MOV.U32 R0, RZ, RZ, R10 ;  /* 0x000000ffff007224 */ /* 0x001fe400078e000a */
[----:B------:R-:W-:Y:S02]  /*b090*/  IMAD.MOV R10, RZ, RZ, -R11 ;  /* 0x000000ffff0a7224 */ /* 0x000fe400078e0a0b */
[----:B------:R-:W-:Y:S01]  /*b0a0*/  @!P3 IMAD.MOV R0, RZ, RZ, -R0 ;  /* 0x000000ffff00b224 */ /* 0x000fe200078e0a00 */
[C---:B------:R-:W-:Y:S01]  /*b0b0*/  ISETP.GT.U32.AND P3, PT, R4.reuse, R21, PT ;  /* 0x000000150400720c */ /* 0x040fe20003f64070 */
[----:B------:R-:W-:-:S02]  /*b0c0*/  IMAD R20, R4, R10, R20 ;  /* 0x0000000a04147224 */ /* 0x000fc400078e0214 */
[----:B------:R-:W-:Y:S01]  /*b0d0*/  IMAD.HI.U32 R10, R6, R16, RZ ;  /* 0x00000010060a7227 */ /* 0x000fe200078e00ff */
[----:B------:R0:W-:Y:S02]  /*b0e0*/  STL [R1+0x1d8], R0 ;  /* 0x0001d80001007387 */ /* 0x0001e40000100800 */
[----:B------:R-:W-:Y:S01]  /*b0f0*/  ISETP.GT.U32.AND P1, PT, R4, R20, PT ;  /* 0x000000140400720c */ /* 0x000fe20003f24070 */
[----:B------:R-:W-:Y:S01]  /*b100*/  @!P0 IMAD.IADD R7, R7, 0x1, -R4 ;  /* 0x0000000107078824 */ /* 0x000fe200078e0a04 */
[----:B------:R-:W-:Y:S01]  /*b110*/  ISETP.GE.AND P0, PT, R13, RZ, PT ;  /* 0x000000ff0d00720c */ /* 0x000fe20003f06270 */
[----:B------:R-:W-:-:S04]  /*b120*/  IMAD.HI.U32 R11, R6, R19, RZ ;  /* 0x00000013060b7227 */ /* 0x000fc800078e00ff */
[----:B------:R-:W-:Y:S01]  /*b130*/  @!P3 IMAD.IADD R21, R21, 0x1, -R4 ;  /* 0x000000011515b824 */ /* 0x000fe200078e0a04 */
[----:B------:R-:W-:Y:S01]  /*b140*/  ISETP.GE.AND P3, PT, R12, RZ, PT ;  /* 0x000000ff0c00720c */ /* 0x000fe20003f66270 */
[----:B0-----:R-:W-:Y:S01]  /*b150*/  IMAD.MOV.U32 R0, RZ, RZ, R9 ;  /* 0x000000ffff007224 */ /* 0x001fe200078e0009 */
[----:B------:R-:W-:Y:S01]  /*b160*/  IABS R9, R15 ;  /* 0x0000000f00097213 */ /* 0x000fe20000000000 */
[----:B------:R-:W-:Y:S02]  /*b170*/  IMAD.MOV R13, RZ, RZ, -R10 ;  /* 0x000000ffff0d7224 */ /* 0x000fe400078e0a0a */
[----:B------:R-:W-:Y:S01]  /*b180*/  @!P5 IMAD.MOV R0, RZ, RZ, -R0 ;  /* 0x000000ffff00d224 */ /* 0x000fe200078e0a00 */
[C---:B------:R-:W-:Y:S01]  /*b190*/  ISETP.GT.U32.AND P5, PT, R4.reuse, R21, PT ;  /* 0x000000150400720c */ /* 0x040fe20003fa4070 */
[----:B------:R-:W-:Y:S02]  /*b1a0*/  IMAD.MOV R11, RZ, RZ, -R11 ;  /* 0x000000ffff0b7224 */ /* 0x000fe400078e0a0b */
[----:B------:R-:W-:Y:S01]  /*b1b0*/  IMAD R16, R4, R13, R16 ;  /* 0x0000000d04107224 */ /* 0x000fe200078e0210 */
[----:B------:R0:W-:Y:S01]  /*b1c0*/  STL [R1+0x1dc], R0 ;  /* 0x0001dc0001007387 */ /* 0x0001e20000100800 */
[----:B------:R-:W-:-:S02]  /*b1d0*/  @!P1 IMAD.IADD R20, R20, 0x1, -R4 ;  /* 0x0000000114149824 */ /* 0x000fc400078e0a04 */
[----:B------:R-:W-:Y:S02]  /*b1e0*/  IMAD R19, R4, R11, R19 ;  /* 0x0000000b04137224 */ /* 0x000fe400078e0213 */
[----:B------:R-:W-:Y:S01]  /*b1f0*/  IMAD.HI.U32 R10, R6, R18, RZ ;  /* 0x00000012060a7227 */ /* 0x000fe200078e00ff */
[----:B------:R-:W-:-:S03]  /*b200*/  ISETP.GT.U32.AND P1, PT, R4, R20, PT ;  /* 0x000000140400720c */ /* 0x000fc60003f24070 */
[----:B------:R-:W-:Y:S01]  /*b210*/  @!P5 IMAD.IADD R21, R21, 0x1, -R4 ;  /* 0x000000011515d824 */ /* 0x000fe200078e0a04 */
[C---:B------:R-:W-:Y:S01]  /*b220*/  ISETP.GT.U32.AND P5, PT, R4.reuse, R19, PT ;  /* 0x000000130400720c */ /* 0x040fe20003fa4070 */
[----:B0-----:R-:W-:Y:S02]  /*b230*/  IMAD.MOV.U32 R0, RZ, RZ, R7 ;  /* 0x000000ffff007224 */ /* 0x001fe400078e0007 */
[----:B------:R-:W-:Y:S02]  /*b240*/  IMAD.MOV R10, RZ, RZ, -R10 ;  /* 0x000000ffff0a7224 */ /* 0x000fe400078e0a0a */
[----:B------:R-:W-:Y:S01]  /*b250*/  @!P6 IMAD.MOV R0, RZ, RZ, -R0 ;  /* 0x000000ffff00e224 */ /* 0x000fe200078e0a00 */
[C---:B------:R-:W-:Y:S01]  /*b260*/  ISETP.GT.U32.AND P6, PT, R4.reuse, R16, PT ;  /* 0x000000100400720c */ /* 0x040fe20003fc4070 */
[C---:B------:R-:W-:Y:S02]  /*b270*/  VIADD R12, R5.reuse, 0xa4 ;  /* 0x000000a4050c7836 */ /* 0x040fe40000000000 */
[----:B------:R-:W-:Y:S01]  /*b280*/  IMAD R18, R4, R10, R18 ;  /* 0x0000000a04127224 */ /* 0x000fe200078e0212 */
[----:B------:R0:W-:Y:S01]  /*b290*/  STL [R1+0x1e0], R0 ;  /* 0x0001e00001007387 */ /* 0x0001e20000100800 */
[----:B------:R-:W-:Y:S01]  /*b2a0*/  VIADD R7, R5, 0xa2 ;  /* 0x000000a205077836 */ /* 0x000fe20000000000 */
[----:B------:R-:W-:Y:S01]  /*b2b0*/  IABS R14, R12 ;  /* 0x0000000c000e7213 */ /* 0x000fe20000000000 */
[--C-:B------:R-:W-:Y:S01]  /*b2c0*/  @!P1 IMAD.IADD R20, R20, 0x1, -R4.reuse ;  /* 0x0000000114149824 */ /* 0x100fe200078e0a04 */
[----:B------:R-:W-:Y:S01]  /*b2d0*/  ISETP.GT.U32.AND P1, PT, R4, R18, PT ;  /* 0x000000120400720c */ /* 0x000fe20003f24070 */
[----:B------:R-:W-:Y:S01]  /*b2e0*/  @!P5 IMAD.IADD R19, R19, 0x1, -R4 ;  /* 0x000000011313d824 */ /* 0x000fe200078e0a04 */
[----:B------:R-:W-:Y:S01]  /*b2f0*/  IABS R11, R7 ;  /* 0x00000007000b7213 */ /* 0x000fe20000000000 */
[----:B------:R-:W-:-:S02]  /*b300*/  IMAD.MOV.U32 R3, RZ, RZ, R21 ;  /* 0x000000ffff037224 */ /* 0x000fc400078e0015 */
[----:B------:R-:W-:Y:S01]  /*b310*/  @!P6 IMAD.IADD R16, R16, 0x1, -R4 ;  /* 0x000000011010e824 */ /* 0x000fe200078e0a04 */
[----:B------:R-:W-:Y:S01]  /*b320*/  ISETP.GE.AND P6, PT, R8, RZ, PT ;  /* 0x000000ff0800720c */ /* 0x000fe20003fc6270 */
[----:B------:R-:W-:-:S03]  /*b330*/  IMAD.HI.U32 R17, R6, R14, RZ ;  /* 0x0000000e06117227 */ /* 0x000fc600078e00ff */
[C---:B------:R-:W-:Y:S01]  /*b340*/  ISETP.GT.U32.AND P5, PT, R4.reuse, R16, PT ;  /* 0x000000100400720c */ /* 0x040fe20003fa4070 */
[----:B------:R-:W-:Y:S01]  /*b350*/  @!P4 IMAD.MOV R3, RZ, RZ, -R3 ;  /* 0x000000ffff03c224 */ /* 0x000fe200078e0a03 */
[----:B------:R-:W-:Y:S01]  /*b360*/  ISETP.GT.U32.AND P4, PT, R4, R19, PT ;  /* 0x000000130400720c */ /* 0x000fe20003f84070 */
[----:B------:R-:W-:Y:S02]  /*b370*/  VIADD R13, R5, 0xa0 ;  /* 0x000000a0050d7836 */ /* 0x000fe40000000000 */
[----:B------:R-:W-:Y:S01]  /*b380*/  IMAD.HI.U32 R8, R6, R11, RZ ;  /* 0x0000000b06087227 */ /* 0x000fe200078e00ff */
[----:B------:R1:W-:Y:S02]  /*b390*/  STL [R1+0xe0], R3 ;  /* 0x0000e00301007387 */ /* 0x0003e40000100800 */
[----:B------:R-:W-:Y:S01]  /*b3a0*/  IABS R10, R13 ;  /* 0x0000000d000a7213 */ /* 0x000fe20000000000 */
[----:B------:R-:W-:Y:S02]  /*b3b0*/  IMAD.MOV R17, RZ, RZ, -R17 ;  /* 0x000000ffff117224 */ /* 0x000fe400078e0a11 */
[----:B------:R-:W-:-:S02]  /*b3c0*/  IMAD.MOV R8, RZ, RZ, -R8 ;  /* 0x000000ffff087224 */ /* 0x000fc400078e0a08 */
[----:B0-----:R-:W-:Y:S02]  /*b3d0*/  IMAD.MOV.U32 R0, RZ, RZ, R20 ;  /* 0x000000ffff007224 */ /* 0x001fe400078e0014 */
[----:B------:R-:W-:Y:S02]  /*b3e0*/  IMAD R14, R4, R17, R14 ;  /* 0x00000011040e7224 */ /* 0x000fe400078e020e */
[----:B------:R-:W-:Y:S02]  /*b3f0*/  @!P1 IMAD.IADD R18, R18, 0x1, -R4 ;  /* 0x0000000112129824 */ /* 0x000fe400078e0a04 */
[----:B------:R-:W-:Y:S01]  /*b400*/  @!P2 IMAD.MOV R0, RZ, RZ, -R0 ;  /* 0x000000ffff00a224 */ /* 0x000fe200078e0a00 */
[----:B------:R-:W-:Y:S01]  /*b410*/  ISETP.GE.AND P2, PT, R12, RZ, PT ;  /* 0x000000ff0c00720c */ /* 0x000fe20003f46270 */
[C---:B------:R-:W-:Y:S01]  /*b420*/  IMAD R11, R4.reuse, R8, R11 ;  /* 0x00000008040b7224 */ /* 0x040fe200078e020b */
[----:B------:R-:W-:Y:S01]  /*b430*/  ISETP.GT.U32.AND P1, PT, R4, R18, PT ;  /* 0x000000120400720c */ /* 0x000fe20003f24070 */
[----:B------:R-:W-:Y:S01]  /*b440*/  @!P5 IMAD.IADD R16, R16, 0x1, -R4 ;  /* 0x000000011010d824 */ /* 0x000fe200078e0a04 */
[----:B------:R-:W-:Y:S01]  /*b450*/  ISETP.GT.U32.AND P5, PT, R4, R14, PT ;  /* 0x0000000e0400720c */ /* 0x000fe20003fa4070 */
[C---:B------:R-:W-:Y:S01]  /*b460*/  IMAD.HI.U32 R17, R6.reuse, R10, RZ ;  /* 0x0000000a06117227 */ /* 0x040fe200078e00ff */
[----:B------:R0:W-:Y:S03]  /*b470*/  STL [R1+0x1a0], R0 ;  /* 0x0001a00001007387 */ /* 0x0001e60000100800 */
[----:B------:R-:W-:-:S04]  /*b480*/  IMAD.HI.U32 R12, R6, R9, RZ ;  /* 0x00000009060c7227 */ /* 0x000fc800078e00ff */
[----:B------:R-:W-:Y:S01]  /*b490*/  @!P4 IMAD.IADD R19, R19, 0x1, -R4 ;  /* 0x000000011313c824 */ /* 0x000fe200078e0a04 */
[C---:B------:R-:W-:Y:S01]  /*b4a0*/  ISETP.GT.U32.AND P4, PT, R4.reuse, R11, PT ;  /* 0x0000000b0400720c */ /* 0x040fe20003f84070 */
[----:B------:R-:W-:Y:S02]  /*b4b0*/  IMAD.MOV R17, RZ, RZ, -R17 ;  /* 0x000000ffff117224 */ /* 0x000fe400078e0a11 */
[----:B------:R-:W-:Y:S02]  /*b4c0*/  IMAD.MOV R12, RZ, RZ, -R12 ;  /* 0x000000ffff0c7224 */ /* 0x000fe400078e0a0c */
[C---:B------:R-:W-:Y:S02]  /*b4d0*/  IMAD R10, R4.reuse, R17, R10 ;  /* 0x00000011040a7224 */ /* 0x040fe400078e020a */
[----:B------:R-:W-:Y:S02]  /*b4e0*/  IMAD R9, R4, R12, R9 ;  /* 0x0000000c04097224 */ /* 0x000fe400078e0209 */
[----:B-1----:R-:W-:-:S02]  /*b4f0*/  IMAD.MOV.U32 R3, RZ, RZ, R19 ;  /* 0x000000ffff037224 */ /* 0x002fc400078e0013 */
[----:B------:R-:W-:Y:S02]  /*b500*/  VIADD R8, R5, 0x9c ;  /* 0x0000009c05087836 */ /* 0x000fe40000000000 */
[----:B------:R-:W-:Y:S01]  /*b510*/  @!P5 IMAD.IADD R14, R14, 0x1, -R4 ;  /* 0x000000010e0ed824 */ /* 0x000fe200078e0a04 */
[C---:B------:R-:W-:Y:S01]  /*b520*/  ISETP.GT.U32.AND P5, PT, R4.reuse, R10, PT ;  /* 0x0000000a0400720c */ /* 0x040fe20003fa4070 */
[----:B------:R-:W-:Y:S01]  /*b530*/  @!P3 IMAD.MOV R3, RZ, RZ, -R3 ;  /* 0x000000ffff03b224 */ /* 0x000fe200078e0a03 */
[----:B------:R-:W-:Y:S01]  /*b540*/  ISETP.GT.U32.AND P3, PT, R4, R9, PT ;  /* 0x000000090400720c */ /* 0x000fe20003f64070 */
[----:B0-----:R-:W-:Y:S02]  /*b550*/  IMAD.MOV.U32 R0, RZ, RZ, R16 ;  /* 0x000000ffff007224 */ /* 0x001fe400078e0010 */
[--C-:B------:R-:W-:Y:S01]  /*b560*/  @!P1 IMAD.IADD R18, R18, 0x1, -R4.reuse ;  /* 0x0000000112129824 */ /* 0x100fe200078e0a04 */
[----:B------:R-:W-:Y:S01]  /*b570*/  ISETP.GE.AND P1, PT, R7, RZ, PT ;  /* 0x000000ff0700720c */ /* 0x000fe20003f26270 */
[----:B------:R-:W-:Y:S01]  /*b580*/  @!P4 IMAD.IADD R11, R11, 0x1, -R4 ;  /* 0x000000010b0bc824 */ /* 0x000fe200078e0a04 */
[----:B------:R-:W-:Y:S01]  /*b590*/  IABS R7, R8 ;  /* 0x0000000800077213 */ /* 0x000fe20000000000 */
[----:B------:R-:W-:Y:S01]  /*b5a0*/  VIADD R12, R5, 0x9a ;  /* 0x0000009a050c7836 */ /* 0x000fe20000000000 */
[C---:B------:R-:W-:Y:S01]  /*b5b0*/  ISETP.GT.U32.AND P4, PT, R4.reuse, R14, PT ;  /* 0x0000000e0400720c */ /* 0x040fe20003f84070 */
[----:B------:R-:W-:Y:S01]  /*b5c0*/  @!P0 IMAD.MOV R0, RZ, RZ, -R0 ;  /* 0x000000ffff008224 */ /* 0x000fe200078e0a00 */
[----:B------:R-:W-:Y:S01]  /*b5d0*/  ISETP.GT.U32.AND P0, PT, R4, R11, PT ;  /* 0x0000000b0400720c */ /* 0x000fe20003f04070 */
[----:B------:R-:W-:Y:S01]  /*b5e0*/  IMAD.HI.U32 R16, R6, R7, RZ ;  /* 0x0000000706107227 */ /* 0x000fe200078e00ff */
[----:B------:R-:W-:-:S02]  /*b5f0*/  IABS R17, R12 ;  /* 0x0000000c00117213 */ /* 0x000fc40000000000 */
[----:B------:R0:W-:Y:S01]  /*b600*/  STL [R1+0x1d0], R0 ;  /* 0x0001d00001007387 */ /* 0x0001e20000100800 */
[----:B------:R-:W-:Y:S02]  /*b610*/  IMAD.MOV R16, RZ, RZ, -R16 ;  /* 0x000000ffff107224 */ /* 0x000fe400078e0a10 */
[--C-:B------:R-:W-:Y:S01]  /*b620*/  @!P5 IMAD.IADD R10, R10, 0x1, -R4.reuse ;  /* 0x000000010a0ad824 */ /* 0x100fe200078e0a04 */
[----:B------:R-:W-:Y:S01]  /*b630*/  ISETP.GE.AND P5, PT, R13, RZ, PT ;  /* 0x000000ff0d00720c */ /* 0x000fe20003fa6270 */
[----:B------:R-:W-:Y:S01]  /*b640*/  @!P3 IMAD.IADD R9, R9, 0x1, -R4 ;  /* 0x000000010909b824 */ /* 0x000fe200078e0a04 */
[----:B------:R-:W-:Y:S01]  /*b650*/  STL [R1+0x1ac], R3 ;  /* 0x0001ac0301007387 */ /* 0x000fe20000100800 */
[----:B------:R-:W-:Y:S02]  /*b660*/  IMAD.MOV.U32 R13, RZ, RZ, R17 ;  /* 0x000000ffff0d7224 */ /* 0x000fe400078e0011 */
[C---:B------:R-:W-:Y:S01]  /*b670*/  IMAD R7, R4.reuse, R16, R7 ;  /* 0x0000001004077224 */ /* 0x040fe200078e0207 */
[----:B------:R-:W-:Y:S01]  /*b680*/  ISETP.GT.U32.AND P3, PT, R4, R9, PT ;  /* 0x000000090400720c */ /* 0x000fe20003f64070 */
[----:B0-----:R-:W-:-:S02]  /*b690*/  IMAD.MOV.U32 R0, RZ, RZ, R18 ;  /* 0x000000ffff007224 */ /* 0x001fc400078e0012 */
[----:B------:R-:W-:Y:S01]  /*b6a0*/  @!P4 IMAD.IADD R14, R14, 0x1, -R4 ;  /* 0x000000010e0ec824 */ /* 0x000fe200078e0a04 */
[----:B------:R-:W-:Y:S01]  /*b6b0*/  ISETP.GE.AND P4, PT, R15, RZ, PT ;  /* 0x000000ff0f00720c */ /* 0x000fe20003f86270 */
[----:B------:R-:W-:Y:S01]  /*b6c0*/  @!P6 IMAD.MOV R0, RZ, RZ, -R0 ;  /* 0x000000ffff00e224 */ /* 0x000fe200078e0a00 */
[----:B------:R-:W-:Y:S01]  /*b6d0*/  ISETP.GT.U32.AND P6, PT, R4, R10, PT ;  /* 0x0000000a0400720c */ /* 0x000fe20003fc4070 */
[----:B------:R-:W-:-:S03]  /*b6e0*/  IMAD.HI.U32 R15, R6, R13, RZ ;  /* 0x0000000d060f7227 */ /* 0x000fc600078e00ff */
[----:B------:R0:W-:Y:S01]  /*b6f0*/  STL [R1+0x1b4], R0 ;  /* 0x0001b40001007387 */ /* 0x0001e20000100800 */
[--C-:B------:R-:W-:Y:S01]  /*b700*/  @!P0 IMAD.IADD R11, R11, 0x1, -R4.reuse ;  /* 0x000000010b0b8824 */ /* 0x100fe200078e0a04 */
[----:B------:R-:W-:Y:S01]  /*b710*/  ISETP.GT.U32.AND P0, PT, R4, R7, PT ;  /* 0x000000070400720c */ /* 0x000fe20003f04070 */
[----:B------:R-:W-:Y:S02]  /*b720*/  IMAD.MOV R15, RZ, RZ, -R15 ;  /* 0x000000ffff0f7224 */ /* 0x000fe400078e0a0f */
[--C-:B------:R-:W-:Y:S02]  /*b730*/  @!P3 IMAD.IADD R9, R9, 0x1, -R4.reuse ;  /* 0x000000010909b824 */ /* 0x100fe400078e0a04 */
[----:B------:R-:W-:Y:S02]  /*b740*/  VIADD R20, R5, 0x98 ;  /* 0x0000009805147836 */ /* 0x000fe40000000000 */
[----:B------:R-:W-:Y:S01]  /*b750*/  @!P6 IMAD.IADD R10, R10, 0x1, -R4 ;  /* 0x000000010a0ae824 */ /* 0x000fe200078e0a04 */
[----:B------:R-:W-:Y:S01]  /*b760*/  ISETP.GE.AND P6, PT, R12, RZ, PT ;  /* 0x000000ff0c00720c */ /* 0x000fe20003fc6270 */
[----:B0-----:R-:W-:-:S02]  /*b770*/  IMAD.MOV.U32 R0, RZ, RZ, R14 ;  /* 0x000000ffff007224 */ /* 0x001fc400078e000e */
[----:B------:R-:W-:Y:S02]  /*b780*/  IMAD.MOV.U32 R3, RZ, RZ, R10 ;  /* 0x000000ffff037224 */ /* 0x000fe400078e000a */
[----:B------:R-:W-:Y:S01]  /*b790*/  @!P2 IMAD.MOV R0, RZ, RZ, -R0 ;  /* 0x000000ffff00a224 */ /* 0x000fe200078e0a00 */
[----:B------:R-:W-:Y:S01]  /*b7a0*/  ISETP.GE.AND P2, PT, R8, RZ, PT ;  /* 0x000000ff0800720c */ /* 0x000fe20003f46270 */
[C---:B------:R-:W-:Y:S02]  /*b7b0*/  IMAD R8, R4.reuse, R15, R13 ;  /* 0x0000000f04087224 */ /* 0x040fe400078e020d */
[----:B------:R-:W-:Y:S01]  /*b7c0*/  @!P0 IMAD.IADD R7, R7, 0x1, -R4 ;  /* 0x0000000107078824 */ /* 0x000fe200078e0a04 */
[----:B------:R0:W-:Y:S01]  /*b7d0*/  STL [R1+0x1b8], R0 ;  /* 0x0001b80001007387 */ /* 0x0001e20000100800 */
[C---:B------:R-:W-:Y:S01]  /*b7e0*/  VIADD R14, R5.reuse, 0x96 ;  /* 0x00000096050e7836 */ /* 0x040fe20000000000 */
[C---:B------:R-:W-:Y:S01]  /*b7f0*/  ISETP.GT.U32.AND P3, PT, R4.reuse, R8, PT ;  /* 0x000000080400720c */ /* 0x040fe20003f64070 */
[C---:B------:R-:W-:Y:S01]  /*b800*/  VIADD R13, R5.reuse, 0x94 ;  /* 0x00000094050d7836 */ /* 0x040fe20000000000 */
[----:B------:R-:W-:Y:S01]  /*b810*/  ISETP.GT.U32.AND P0, PT, R4, R7, PT ;  /* 0x000000070400720c */ /* 0x000fe20003f04070 */
[----:B------:R-:W-:Y:S01]  /*b820*/  @!P5 IMAD.MOV R3, RZ, RZ, -R3 ;  /* 0x000000ffff03d224 */ /* 0x000fe200078e0a03 */
[----:B------:R-:W-:Y:S01]  /*b830*/  ISETP.GE.AND P5, PT, R14, RZ, PT ;  /* 0x000000ff0e00720c */ /* 0x000fe20003fa6270 */
[C---:B------:R-:W-:Y:S01]  /*b840*/  VIADD R12, R5.reuse, 0x92 ;  /* 0x00000092050c7836 */ /* 0x040fe20000000000 */
[----:B------:R-:W-:Y:S01]  /*b850*/  IABS R14, R14 ;  /* 0x0000000e000e7213 */ /* 0x000fe20000000000 */
[----:B------:R-:W-:-:S02]  /*b860*/  VIADD R21, R5, 0x90 ;  /* 0x0000009005157836 */ /* 0x000fc40000000000 */
[----:B0-----:R-:W-:Y:S02]  /*b870*/  IMAD.MOV.U32 R0, RZ, RZ, R11 ;  /* 0x000000ffff007224 */ /* 0x001fe400078e000b */
[----:B------:R-:W-:-:S04]  /*b880*/  IMAD.HI.U32 R10, R6, R14, RZ ;  /* 0x0000000e060a7227 */ /* 0x000fc800078e00ff */
[----:B------:R-:W-:Y:S01]  /*b890*/  @!P1 IMAD.MOV R0, RZ, RZ, -R0 ;  /* 0x000000ffff009224 */ /* 0x000fe200078e0a00 */
[----:B------:R-:W-:Y:S01]  /*b8a0*/  ISETP.GE.AND P1, PT, R20, RZ, PT ;  /* 0x000000ff1400720c */ /* 0x000fe20003f26270 */
[--C-:B------:R-:W-:Y:S01]  /*b8b0*/  @!P3 IMAD.IADD R8, R8, 0x1, -R4.reuse ;  /* 0x000000010808b824 */ /* 0x100fe200078e0a04 */
[----:B------:R-:W-:Y:S01]  /*b8c0*/  IABS R20, R20 ;  /* 0x0000001400147213 */ /* 0x000fe20000000000 */
[----:B------:R-:W-:Y:S01]  /*b8d0*/  @!P0 IMAD.IADD R7, R7, 0x1, -R4 ;  /* 0x0000000107078824 */ /* 0x000fe200078e0a04 */
[----:B------:R0:W-:Y:S01]  /*b8e0*/  STL [R1+0x1bc], R0 ;  /* 0x0001bc0001007387 */ /* 0x0001e20000100800 */
[----:B------:R-:W-:Y:S01]  /*b8f0*/  IMAD.MOV R10, RZ, RZ, -R10 ;  /* 0x000000ffff0a7224 */ /* 0x000fe200078e0a0a */
[----:B------:R-:W-:Y:S01]  /*b900*/  ISETP.GT.U32.AND P3, PT, R4, R8, PT ;  /* 0x000000080400720c */ /* 0x000fe20003f64070 */
[----:B------:R-:W-:Y:S01]  /*b910*/  IMAD.HI.U32 R11, R6, R20, RZ ;  /* 0x00000014060b7227 */ /* 0x000fe200078e00ff */
[----:B------:R-:W-:Y:S01]  /*b920*/  STL [R1+0x1c8], R3 ;  /* 0x0001c80301007387 */ /* 0x000fe20000100800 */
[----:B------:R-:W-:-:S02]  /*b930*/  ISETP.GE.AND P0, PT, R12, RZ, PT ;  /* 0x000000ff0c00720c */ /* 0x000fc40003f06270 */
[----:B------:R-:W-:Y:S01]  /*b940*/  IMAD.MOV R11, RZ, RZ, -R11 ;  /* 0x000000ffff0b7224 */ /* 0x000fe200078e0a0b */
[----:B------:R-:W-:Y:S01]  /*b950*/  IABS R12, R12 ;  /* 0x0000000c000c7213 */ /* 0x000fe20000000000 */
[C---:B------:R-:W-:Y:S02]  /*b960*/  IMAD R14, R4.reuse, R10, R14 ;  /* 0x0000000a040e7224 */ /* 0x040fe400078e020e */
[----:B0-----:R-:W-:Y:S02]  /*b970*/  IMAD.MOV.U32 R0, RZ, RZ, R9 ;  /* 0x000000ffff007224 */ /* 0x001fe400078e0009 */
[----:B------:R-:W-:Y:S02]  /*b980*/  IMAD R20, R4, R11, R20 ;  /* 0x0000000b04147224 */ /* 0x000fe400078e0214 */
[----:B------:R-:W-:Y:S01]  /*b990*/  @!P4 IMAD.MOV R0, RZ, RZ, -R0 ;  /* 0x000000ffff00c224 */ /* 0x000fe200078e0a00 */
[----:B------:R-:W-:Y:S01]  /*b9a0*/  ISETP.GE.AND P4, PT, R13, RZ, PT ;  /* 0x000000ff0d00720c */ /* 0x000fe20003f86270 */
[----:B------:R-:W-:Y:S01]  /*b9b0*/  @!P3 IMAD.IADD R8, R8, 0x1, -R4 ;  /* 0x000000010808b824 */ /* 0x000fe200078e0a04 */
[----:B------:R-:W-:Y:S01]  /*b9c0*/  IABS R13, R13 ;  /* 0x0000000d000d7213 */ /* 0x000fe20000000000 */
[C---:B------:R-:W-:Y:S01]  /*b9d0*/  VIADD R17, R5.reuse, 0x8e ;  /* 0x0000008e05117836 */ /* 0x040fe20000000000 */
[----:B------:R0:W-:Y:S01]  /*b9e0*/  STL [R1+0x1cc], R0 ;  /* 0x0001cc0001007387 */ /* 0x0001e20000100800 */
[----:B------:R-:W-:Y:S01]  /*b9f0*/  ISETP.GT.U32.AND P3, PT, R4, R14, PT ;  /* 0x0000000e0400720c */ /* 0x000fe20003f64070 */
[----:B------:R-:W-:-:S02]  /*ba00*/  VIADD R10, R5, 0x8a ;  /* 0x0000008a050a7836 */ /* 0x000fc40000000000 */
[----:B------:R-:W-:Y:S01]  /*ba10*/  IMAD.HI.U32 R9, R6, R13, RZ ;  /* 0x0000000d06097227 */ /* 0x000fe200078e00ff */
[----:B------:R-:W-:Y:S02]  /*ba20*/  IABS R19, R17 ;  /* 0x0000001100137213 */ /* 0x000fe40000000000 */
[----:B------:R-:W-:Y:S01]  /*ba30*/  IABS R18, R10 ;  /* 0x0000000a00127213 */ /* 0x000fe20000000000 */
[----:B------:R-:W-:Y:S02]  /*ba40*/  IMAD.MOV R9, RZ, RZ, -R9 ;  /* 0x000000ffff097224 */ /* 0x000fe400078e0a09 */
[----:B0-----:R-:W-:Y:S02]  /*ba50*/  IMAD.MOV.U32 R0, RZ, RZ, R7 ;  /* 0x000000ffff007224 */ /* 0x001fe400078e0007 */
[C---:B------:R-:W-:Y:S02]  /*ba60*/  IMAD R13, R4.reuse, R9, R13 ;  /* 0x00000009040d7224 */ /* 0x040fe400078e020d */
[----:B------:R-:W-:Y:S01]  /*ba70*/  @!P2 IMAD.MOV R0, RZ, RZ, -R0 ;  /* 0x000000ffff00a224 */ /* 0x000fe200078e0a00 */
[----:B------:R-:W-:Y:S01]  /*ba80*/  ISETP.GT.U32.AND P2, PT, R4, R20, PT ;  /* 0x000000140400720c */ /* 0x000fe20003f44070 */
[----:B------:R-:W-:-:S03]  /*ba90*/  IMAD.HI.U32 R7, R6, R12, RZ ;  /* 0x0000000c06077227 */ /* 0x000fc600078e00ff */
[----:B------:R0:W-:Y:S01]  /*baa0*/  STL [R1+0x1c0], R0 ;  /* 0x0001c00001007387 */ /* 0x0001e20000100800 */
[----:B------:R-:W-:Y:S02]  /*bab0*/  @!P3 IMAD.IADD R14, R14, 0x1, -R4 ;  /* 0x000000010e0eb824 */ /* 0x000fe400078e0a04 */
[----:B------:R-:W-:Y:S02]  /*bac0*/  IMAD.MOV R7, RZ, RZ, -R7 ;  /* 0x000000ffff077224 */ /* 0x000fe400078e0a07 */
[----:B------:R-:W-:Y:S01]  /*bad0*/  IMAD.HI.U32 R11, R6, R19, RZ ;  /* 0x00000013060b7227 */ /* 0x000fe200078e00ff */
[----:B------:R-:W-:-:S03]  /*bae0*/  ISETP.GT.U32.AND P3, PT, R4, R14, PT ;  /* 0x0000000e0400720c */ /* 0x000fc60003f64070 */
[----:B------:R-:W-:Y:S02]  /*baf0*/  @!P2 IMAD.IADD R20, R20, 0x1, -R4 ;  /* 0x000000011414a824 */ /* 0x000fe400078e0a04 */
[----:B0-----:R-:W-:Y:S01]  /*bb00*/  IMAD.MOV.U32 R0, RZ, RZ, R8 ;  /* 0x000000ffff007224 */ /* 0x001fe200078e0008 */
[----:B------:R-:W-:Y:S01]  /*bb10*/  IABS R8, R21 ;  /* 0x0000001500087213 */ /* 0x000fe20000000000 */
[C---:B------:R-:W-:Y:S01]  /*bb20*/  IMAD R12, R4.reuse, R7, R12 ;  /* 0x00000007040c7224 */ /* 0x040fe200078e020c */
[C---:B------:R-:W-:Y:S01]  /*bb30*/  ISETP.GT.U32.AND P2, PT, R4.reuse, R20, PT ;  /* 0x000000140400720c */ /* 0x040fe20003f44070 */
[----:B------:R-:W-:Y:S01]  /*bb40*/  @!P6 IMAD.MOV R0, RZ, RZ, -R0 ;  /* 0x000000ffff00e224 */ /* 0x000fe200078e0a00 */
[----:B------:R-:W-:Y:S01]  /*bb50*/  ISETP.GT.U32.AND P6, PT, R4, R13, PT ;  /* 0x0000000d0400720c */ /* 0x000fe20003fc4070 */
[----:B------:R-:W-:-:S03]  /*bb60*/  IMAD.HI.U32 R15, R6, R8, RZ ;  /* 0x00000008060f7227 */ /* 0x000fc600078e00ff */
[----:B------:R0:W-:Y:S01]  /*bb70*/  STL [R1+0x1c4], R0 ;  /* 0x0001c40001007387 */ /* 0x0001e20000100800 */
[----:B------:R-:W-:Y:S02]  /*bb80*/  IMAD.MOV R15, RZ, RZ, -R15 ;  /* 0x000000ffff0f7224 */ /* 0x000fe400078e0a0f */
[----:B------:R-:W-:Y:S02]  /*bb90*/  IMAD.MOV R11, RZ, RZ, -R11 ;  /* 0x000000ffff0b7224 */ /* 0x000fe400078e0a0b */
[----:B------:R-:W-:Y:S02]  /*bba0*/  IMAD R8, R4, R15, R8 ;  /* 0x0000000f04087224 */ /* 0x000fe400078e0208 */
[--C-:B------:R-:W-:Y:S01]  /*bbb0*/  @!P2 IMAD.IADD R20, R20, 0x1, -R4.reuse ;  /* 0x000000011414a824 */ /* 0x100fe200078e0a04 */
[C---:B------:R-:W-:Y:S01]  /*bbc0*/  ISETP.GT.U32.AND P2, PT, R4.reuse, R12, PT ;  /* 0x0000000c0400720c */ /* 0x040fe20003f44070 */
[----:B------:R-:W-:Y:S02]  /*bbd0*/  @!P6 IMAD.IADD R13, R13, 0x1, -R4 ;  /* 0x000000010d0de824 */ /* 0x000fe400078e0a04 */
[----:B------:R-:W-:-:S02]  /*bbe0*/  IMAD R19, R4, R11, R19 ;  /* 0x0000000b04137224 */ /* 0x000fc400078e0213 */
[----:B------:R-:W-:Y:S01]  /*bbf0*/  @!P3 IMAD.IADD R14, R14, 0x1, -R4 ;  /* 0x000000010e0eb824 */ /* 0x000fe200078e0a04 */
[C---:B------:R-:W-:Y:S01]  /*bc00*/  ISETP.GT.U32.AND P6, PT, R4.reuse, R13, PT ;  /* 0x0000000d0400720c */ /* 0x040fe20003fc4070 */
[C---:B------:R-:W-:Y:S01]  /*bc10*/  VIADD R7, R5.reuse, 0x8c ;  /* 0x0000008c05077836 */ /* 0x040fe20000000000 */
[----:B------:R-:W-:Y:S01]  /*bc20*/  ISETP.GT.U32.AND P3, PT, R4, R8, PT ;  /* 0x000000080400720c */ /* 0x000fe20003f64070 */
[----:B------:R-:W-:Y:S02]  /*bc30*/  VIADD R11, R5, 0x88 ;  /* 0x00000088050b7836 */ /* 0x000fe40000000000 */
[----:B0-----:R-:W-:Y:S01]  /*bc40*/  IMAD.MOV.U32 R0, RZ, RZ, R20 ;  /* 0x000000ffff007224 */ /* 0x001fe200078e0014 */
[----:B------:R-:W-:Y:S01]  /*bc50*/  IABS R9, R7 ;  /* 0x0000000700097213 */ /* 0x000fe20000000000 */
[----:B------:R-:W-:Y:S01]  /*bc60*/  @!P2 IMAD.IADD R12, R12, 0x1, -R4 ;  /* 0x000000010c0ca824 */ /* 0x000fe200078e0a04 */
[----:B------:R-:W-:Y:S01]  /*bc70*/  IABS R20, R11 ;  /* 0x0000000b00147213 */ /* 0x000fe20000000000 */
[----:B------:R-:W-:Y:S01]  /*bc80*/  @!P1 IMAD.MOV R0, RZ, RZ, -R0 ;  /* 0x000000ffff009224 */ /* 0x000fe200078e0a00 */
[----:B------:R-:W-:Y:S01]  /*bc90*/  ISETP.GE.AND P1, PT, R21, RZ, PT ;  /* 0x000000ff1500720c */ /* 0x000fe20003f26270 */
[----:B------:R-:W-:Y:S01]  /*bca0*/  IMAD.HI.U32 R16, R6, R9, RZ ;  /* 0x0000000906107227 */ /* 0x000fe200078e00ff */
[----:B------:R-:W-:-:S02]  /*bcb0*/  ISETP.GT.U32.AND P2, PT, R4, R12, PT ;  /* 0x0000000c0400720c */ /* 0x000fc40003f44070 */
[----:B------:R0:W-:Y:S01]  /*bcc0*/  STL [R1+0x1a8], R0 ;  /* 0x0001a80001007387 */ /* 0x0001e20000100800 */
[--C-:B------:R-:W-:Y:S01]  /*bcd0*/  @!P6 IMAD.IADD R13, R13, 0x1, -R4.reuse ;  /* 0x000000010d0de824 */ /* 0x100fe200078e0a04 */
[----:B------:R-:W-:Y:S01]  /*bce0*/  ISETP.GT.U32.AND P6, PT, R4, R19, PT ;  /* 0x000000130400720c */ /* 0x000fe20003fc4070 */
[----:B------:R-:W-:Y:S01]  /*bcf0*/  @!P3 IMAD.IADD R8, R8, 0x1, -R4 ;  /* 0x000000010808b824 */ /* 0x000fe200078e0a04 */
[----:B------:R-:W-:Y:S01]  /*bd00*/  ISETP.GE.AND P3, PT, R17, RZ, PT ;  /* 0x000000ff1100720c */ /* 0x000fe20003f66270 */
[----:B------:R-:W-:Y:S02]  /*bd10*/  IMAD.MOV.U32 R17, RZ, RZ, R20 ;  /* 0x000000ffff117224 */ /* 0x000fe400078e0014 */
[----:B------:R-:W-:Y:S02]  /*bd20*/  IMAD.MOV R16, RZ, RZ, -R16 ;  /* 0x000000ffff107224 */ /* 0x000fe400078e0a10 */
[----:B------:R-:W-:-:S04]  /*bd30*/  IMAD.HI.U32 R15, R6, R18, RZ ;  /* 0x00000012060f7227 */ /* 0x000fc800078e00ff */
[----:B0-----:R-:W-:Y:S02]  /*bd40*/  IMAD.MOV.U32 R0, RZ, RZ, R14 ;  /* 0x000000ffff007224 */ /* 0x001fe400078e000e */
[----:B------:R-:W-:Y:S02]  /*bd50*/  @!P6 IMAD.IADD R19, R19, 0x1, -R4 ;  /* 0x000000011313e824 */ /* 0x000fe400078e0a04 */
[----:B------:R-:W-:-:S03]  /*bd60*/  IMAD.HI.U32 R14, R6, R17, RZ ;  /* 0x00000011060e7227 */ /* 0x000fc600078e00ff */
[C---:B------:R-:W-:Y:S01]  /*bd70*/  ISETP.GT.U32.AND P6, PT, R4.reuse, R19, PT ;  /* 0x000000130400720c */ /* 0x040fe20003fc4070 */
[----:B------:R-:W-:Y:S01]  /*bd80*/  @!P5 IMAD.MOV R0, RZ, RZ, -R0 ;  /* 0x000000ffff00d224 */ /* 0x000fe200078e0a00 */
[C---:B------:R-:W-:Y:S01]  /*bd90*/  ISETP.GT.U32.AND P5, PT, R4.reuse, R8, PT ;  /* 0x000000080400720c */ /* 0x040fe20003fa4070 */
[----:B------:R-:W-:Y:S02]  /*bda0*/  IMAD R9, R4, R16, R9 ;  /* 0x0000001004097224 */ /* 0x000fe400078e0209 */
[----:B------:R-:W-:Y:S01]  /*bdb0*/  IMAD.MOV R15, RZ, RZ, -R15 ;  /* 0x000000ffff0f7224 */ /* 0x000fe200078e0a0f */
[----:B------:R0:W-:Y:S01]  /*bdc0*/  STL [R1+0x1a4], R0 ;  /* 0x0001a40001007387 */ /* 0x0001e20000100800 */
[----:B------:R-:W-:Y:S01]  /*bdd0*/  @!P2 IMAD.IADD R12, R12, 0x1, -R4 ;  /* 0x000000010c0ca824 */ /* 0x000fe200078e0a04 */
[C---:B------:R-:W-:Y:S01]  /*bde0*/  ISETP.GT.U32.AND P2, PT, R4.reuse, R9, PT ;  /* 0x000000090400720c */ /* 0x040fe20003f44070 */
[----:B------:R-:W-:Y:S02]  /*bdf0*/  IMAD.MOV R14, RZ, RZ, -R14 ;  /* 0x000000ffff0e7224 */ /* 0x000fe400078e0a0e */
[----:B------:R-:W-:-:S02]  /*be00*/  IMAD R18, R4, R15, R18 ;  /* 0x0000000f04127224 */ /* 0x000fc400078e0212 */
[C---:B------:R-:W-:Y:S02]  /*be10*/  IMAD R17, R4.reuse, R14, R17 ;  /* 0x0000000e04117224 */ /* 0x040fe400078e0211 */
[----:B------:R-:W-:Y:S02]  /*be20*/  IMAD.MOV.U32 R3, RZ, RZ, R13 ;  /* 0x000000ffff037224 */ /* 0x000fe400078e000d */
[----:B0-----:R-:W-:Y:S02]  /*be30*/  IMAD.MOV.U32 R0, RZ, RZ, R12 ;  /* 0x000000ffff007224 */ /* 0x001fe400078e000c */
[----:B------:R-:W-:Y:S01]  /*be40*/  @!P6 IMAD.IADD R19, R19, 0x1, -R4 ;  /* 0x000000011313e824 */ /* 0x000fe200078e0a04 */
[C---:B------:R-:W-:Y:S01]  /*be50*/  ISETP.GT.U32.AND P6, PT, R4.reuse, R17, PT ;  /* 0x000000110400720c */ /* 0x040fe20003fc4070 */
[----:B------:R-:W-:Y:S01]  /*be60*/  @!P0 IMAD.MOV R0, RZ, RZ, -R0 ;  /* 0x000000ffff008224 */ /* 0x000fe200078e0a00 */
[----:B------:R-:W-:Y:S01]  /*be70*/  ISETP.GT.U32.AND P0, PT, R4, R18, PT ;  /* 0x000000120400720c */ /* 0x000fe20003f04070 */
[----:B------:R-:W-:Y:S01]  /*be80*/  @!P4 IMAD.MOV R3, RZ, RZ, -R3 ;  /* 0x000000ffff03c224 */ /* 0x000fe200078e0a03 */
[----:B------:R-:W-:Y:S01]  /*be90*/  ISETP.GE.AND P4, PT, R7, RZ, PT ;  /* 0x000000ff0700720c */ /* 0x000fe20003f86270 */
[----:B------:R-:W-:Y:S01]  /*bea0*/  @!P5 IMAD.IADD R8, R8, 0x1, -R4 ;  /* 0x000000010808d824 */ /* 0x000fe200078e0a04 */
[----:B------:R-:W-:Y:S01]  /*beb0*/  ISETP.GE.AND P5, PT, R10, RZ, PT ;  /* 0x000000ff0a00720c */ /* 0x000fe20003fa6270 */
[C---:B------:R-:W-:Y:S01]  /*bec0*/  VIADD R7, R5.reuse, 0x86 ;  /* 0x0000008605077836 */ /* 0x040fe20000000000 */
[----:B------:R-:W-:Y:S01]  /*bed0*/  STL [R1+0x144], R3 ;  /* 0x0001440301007387 */ /* 0x000fe20000100800 */
[----:B------:R-:W-:-:S02]  /*bee0*/  VIADD R10, R5, 0x84 ;  /* 0x00000084050a7836 */ /* 0x000fc40000000000 */
[--C-:B------:R-:W-:Y:S01]  /*bef0*/  @!P2 IMAD.IADD R9, R9, 0x1, -R4.reuse ;  /* 0x000000010909a824 */ /* 0x100fe200078e0a04 */
[----:B------:R-:W-:Y:S01]  /*bf00*/  ISETP.GE.AND P2, PT, R11, RZ, PT ;  /* 0x000000ff0b00720c */ /* 0x000fe20003f46270 */
[----:B------:R0:W-:Y:S01]  /*bf10*/  STL [R1+0x198], R0 ;  /* 0x0001980001007387 */ /* 0x0001e20000100800 */
[----:B------:R-:W-:Y:S01]  /*bf20*/  IABS R13, R7 ;  /* 0x00000007000d7213 */ /* 0x000fe20000000000 */
[--C-:B------:R-:W-:Y:S01]  /*bf30*/  @!P0 IMAD.IADD R18, R18, 0x1, -R4.reuse ;  /* 0x0000000112128824 */ /* 0x100fe200078e0a04 */
[----:B------:R-:W-:Y:S01]  /*bf40*/  IABS R11, R10 ;  /* 0x0000000a000b7213 */ /* 0x000fe20000000000 */
[----:B------:R-:W-:Y:S01]  /*bf50*/  @!P6 IMAD.IADD R17, R17, 0x1, -R4 ;  /* 0x000000011111e824 */ /* 0x000fe200078e0a04 */
[----:B------:R-:W-:Y:S01]  /*bf60*/  ISETP.GT.U32.AND P0, PT, R4, R9, PT ;  /* 0x000000090400720c */ /* 0x000fe20003f04070 */
[----:B------:R-:W-:Y:S01]  /*bf70*/  IMAD.HI.U32 R12, R6, R13, RZ ;  /* 0x0000000d060c7227 */ /* 0x000fe200078e00ff */
[----:B------:R-:W-:-:S03]  /*bf80*/  ISETP.GT.U32.AND P6, PT, R4, R18, PT ;  /* 0x000000120400720c */ /* 0x000fc60003fc4070 */
[----:B0-----:R-:W-:Y:S02]  /*bf90*/  IMAD.MOV.U32 R0, RZ, RZ, R8 ;  /* 0x000000ffff007224 */ /* 0x001fe400078e0008 */
[----:B------:R-:W-:Y:S02]  /*bfa0*/  IMAD.MOV.U32 R8, RZ, RZ, R11 ;  /* 0x000000ffff087224 */ /* 0x000fe400078e000b */
[----:B------:R-:W-:Y:S01]  /*bfb0*/  @!P1 IMAD.MOV R0, RZ, RZ, -R0 ;  /* 0x000000ffff009224 */ /* 0x000fe200078e0a00 */
[----:B------:R-:W-:Y:S01]  /*bfc0*/  ISETP.GT.U32.AND P1, PT, R4, R17, PT ;  /* 0x000000110400720c */ /* 0x000fe20003f24070 */
[----:B------:R-:W-:Y:S02]  /*bfd0*/  IMAD.MOV R12, RZ, RZ, -R12 ;  /* 0x000000ffff0c7224 */ /* 0x000fe400078e0a0c */
[----:B------:R-:W-:Y:S01]  /*bfe0*/  IMAD.HI.U32 R11, R6, R8, RZ ;  /* 0x00000008060b7227 */ /* 0x000fe200078e00ff */
[----:B------:R0:W-:Y:S03]  /*bff0*/  STL [R1+0x19c], R0 ;  /* 0x00019c0001007387 */ /* 0x0001e60000100800 */
[----:B------:R-:W-:-:S02]  /*c000*/  IMAD R13, R4, R12, R13 ;  /* 0x0000000c040d7224 */ /* 0x000fc400078e020d */
[----:B------:R-:W-:Y:S02]  /*c010*/  IMAD.MOV R11, RZ, RZ, -R11 ;  /* 0x000000ffff0b7224 */ /* 0x000fe400078e0a0b */
[----:B------:R-:W-:Y:S02]  /*c020*/  VIADD R15, R5, 0x82 ;  /* 0x00000082050f7836 */ /* 0x000fe40000000000 */
[----:B------:R-:W-:Y:S01]  /*c030*/  @!P0 IMAD.IADD R9, R9, 0x1, -R4 ;  /* 0x0000000109098824 */ /* 0x000fe200078e0a04 */
[C---:B------:R-:W-:Y:S01]  /*c040*/  ISETP.GT.U32.AND P0, PT, R4.reuse, R13, PT ;  /* 0x0000000d0400720c */ /* 0x040fe20003f04070 */
[C---:B------:R-:W-:Y:S01]  /*c050*/  IMAD R8, R4.reuse, R11, R8 ;  /* 0x0000000b04087224 */ /* 0x040fe200078e0208 */
[----:B------:R-:W-:Y:S01]  /*c060*/  IABS R16, R15 ;  /* 0x0000000f00107213 */ /* 0x000fe20000000000 */
[----:B------:R-:W-:Y:S02]  /*c070*/  @!P1 IMAD.IADD R17, R17, 0x1, -R4 ;  /* 0x0000000111119824 */ /* 0x000fe400078e0a04 */
[----:B------:R-:W-:Y:S01]  /*c080*/  VIADD R14, R5, 0x80 ;  /* 0x00000080050e7836 */ /* 0x000fe20000000000 */
[----:B------:R-:W-:Y:S01]  /*c090*/  ISETP.GT.U32.AND P1, PT, R4, R8, PT ;  /* 0x000000080400720c */ /* 0x000fe20003f24070 */
[----:B------:R-:W-:-:S03]  /*c0a0*/  IMAD.HI.U32 R11, R6, R16, RZ ;  /* 0x00000010060b7227 */ /* 0x000fc600078e00ff */
[----:B------:R-:W-:Y:S01]  /*c0b0*/  IABS R21, R14 ;  /* 0x0000000e00157213 */ /* 0x000fe20000000000 */
[----:B------:R-:W-:Y:S02]  /*c0c0*/  IMAD.MOV R11, RZ, RZ, -R11 ;  /* 0x000000ffff0b7224 */ /* 0x000fe400078e0a0b */
[--C-:B------:R-:W-:Y:S01]  /*c0d0*/  @!P0 IMAD.IADD R13, R13, 0x1, -R4.reuse ;  /* 0x000000010d0d8824 */ /* 0x100fe200078e0a04 */
[----:B------:R-:W-:Y:S01]  /*c0e0*/  ISETP.GE.AND P0, PT, R10, RZ, PT ;  /* 0x000000ff0a00720c */ /* 0x000fe20003f06270 */
[----:B------:R-:W-:Y:S01]  /*c0f0*/  @!P6 IMAD.IADD R18, R18, 0x1, -R4 ;  /* 0x000000011212e824 */ /* 0x000fe200078e0a04 */
[----:B------:R-:W-:Y:S01]  /*c100*/  ISETP.GE.AND P6, PT, R7, RZ, PT ;  /* 0x000000ff0700720c */ /* 0x000fe20003fc6270 */
[----:B------:R-:W-:Y:S02]  /*c110*/  IMAD.MOV.U32 R3, RZ, RZ, R19 ;  /* 0x000000ffff037224 */ /* 0x000fe400078e0013 */
[----:B------:R-:W-:-:S04]  /*c120*/  IMAD.HI.U32 R12, R6, R21, RZ ;  /* 0x00000015060c7227 */ /* 0x000fc800078e00ff */
[----:B------:R-:W-:Y:S02]  /*c130*/  VIADD R7, R5, 0x7e ;  /* 0x0000007e05077836 */ /* 0x000fe40000000000 */
[----:B------:R-:W-:Y:S02]  /*c140*/  IMAD R16, R4, R11, R16 ;  /* 0x0000000b04107224 */ /* 0x000fe400078e0210 */
[----:B------:R-:W-:Y:S01]  /*c150*/  @!P1 IMAD.IADD R8, R8, 0x1, -R4 ;  /* 0x0000000108089824 */ /* 0x000fe200078e0a04 */
[C---:B------:R-:W-:Y:S01]  /*c160*/  ISETP.GT.U32.AND P1, PT, R4.reuse, R13, PT ;  /* 0x0000000d0400720c */ /* 0x040fe20003f24070 */
[----:B0-----:R-:W-:Y:S01]  /*c170*/  IMAD.MOV.U32 R0, RZ, RZ, R9 ;  /* 0x000000ffff007224 */ /* 0x001fe200078e0009 */
[----:B------:R-:W-:Y:S01]  /*c180*/  IABS R11, R7 ;  /* 0x00000007000b7213 */ /* 0x000fe20000000000 */
[----:B------:R-:W-:Y:S01]  /*c190*/  @!P3 IMAD.MOV R3, RZ, RZ, -R3 ;  /* 0x000000ffff03b224 */ /* 0x000fe200078e0a03 */
[----:B------:R-:W-:Y:S01]  /*c1a0*/  ISETP.GT.U32.AND P3, PT, R4, R8, PT ;  /* 0x000000080400720c */ /* 0x000fe20003f64070 */
[----:B------:R-:W-:-:S02]  /*c1b0*/  IMAD.MOV R12, RZ, RZ, -R12 ;  /* 0x000000ffff0c7224 */ /* 0x000fc400078e0a0c */
[----:B------:R-:W-:Y:S01]  /*c1c0*/  VIADD R10, R5, 0x7c ;  /* 0x0000007c050a7836 */ /* 0x000fe20000000000 */
[----:B------:R0:W-:Y:S01]  /*c1d0*/  STL [R1+0x14c], R3 ;  /* 0x00014c0301007387 */ /* 0x0001e20000100800 */
[----:B------:R-:W-:Y:S01]  /*c1e0*/  @!P4 IMAD.MOV R0, RZ, RZ, -R0 ;  /* 0x000000ffff00c224 */ /* 0x000fe200078e0a00 */
[C---:B------:R-:W-:Y:S01]  /*c1f0*/  ISETP.GT.U32.AND P4, PT, R4.reuse, R16, PT ;  /* 0x000000100400720c */ /* 0x040fe20003f84070 */
[----:B------:R-:W-:Y:S01]  /*c200*/  IMAD R21, R4, R12, R21 ;  /* 0x0000000c04157224 */ /* 0x000fe200078e0215 */
[----:B------:R-:W-:Y:S01]  /*c210*/  IABS R12, R10 ;  /* 0x0000000a000c7213 */ /* 0x000fe20000000000 */
[----:B------:R-:W-:Y:S01]  /*c220*/  IMAD.HI.U32 R9, R6, R11, RZ ;  /* 0x0000000b06097227 */ /* 0x000fe200078e00ff */
[----:B------:R1:W-:Y:S03]  /*c230*/  STL [R1+0x194], R0 ;  /* 0x0001940001007387 */ /* 0x0003e60000100800 */
[----:B------:R-:W-:Y:S01]  /*c240*/  @!P1 IMAD.IADD R13, R13, 0x1, -R4 ;  /* 0x000000010d0d9824 */ /* 0x000fe200078e0a04 */
[----:B------:R-:W-:Y:S01]  /*c250*/  ISETP.GE.AND P1, PT, R14, RZ, PT ;  /* 0x000000ff0e00720c */ /* 0x000fe20003f26270 */
[----:B0-----:R-:W-:-:S02]  /*c260*/  IMAD.MOV.U32 R3, RZ, RZ, R18 ;  /* 0x000000ffff037224 */ /* 0x001fc400078e0012 */
[----:B------:R-:W-:Y:S02]  /*c270*/  IMAD.MOV R9, RZ, RZ, -R9 ;  /* 0x000000ffff097224 */ /* 0x000fe400078e0a09 */
[----:B------:R-:W-:Y:S01]  /*c280*/  @!P5 IMAD.MOV R3, RZ, RZ, -R3 ;  /* 0x000000ffff03d224 */ /* 0x000fe200078e0a03 */
[----:B------:R-:W-:Y:S01]  /*c290*/  ISETP.GT.U32.AND P5, PT, R4, R21, PT ;  /* 0x000000150400720c */ /* 0x000fe20003fa4070 */
[----:B-1----:R-:W-:Y:S02]  /*c2a0*/  IMAD.MOV.U32 R0, RZ, RZ, R17 ;  /* 0x000000ffff007224 */ /* 0x002fe400078e0011 */
[----:B------:R-:W-:Y:S01]  /*c2b0*/  IMAD.HI.U32 R17, R6, R12, RZ ;  /* 0x0000000c06117227 */ /* 0x000fe200078e00ff */
[----:B------:R0:W-:Y:S03]  /*c2c0*/  STL [R1+0x154], R3 ;  /* 0x0001540301007387 */ /* 0x0001e60000100800 */
[----:B------:R-:W-:Y:S01]  /*c2d0*/  @!P2 IMAD.MOV R0, RZ, RZ, -R0 ;  /* 0x000000ffff00a224 */ /* 0x000fe200078e0a00 */
[----:B------:R-:W-:Y:S01]  /*c2e0*/  ISETP.GE.AND P2, PT, R15, RZ, PT ;  /* 0x000000ff0f00720c */ /* 0x000fe20003f46270 */
[----:B------:R-:W-:-:S02]  /*c2f0*/  IMAD.MOV R17, RZ, RZ, -R17 ;  /* 0x000000ffff117224 */ /* 0x000fc400078e0a11 */
[--C-:B------:R-:W-:Y:S01]  /*c300*/  @!P3 IMAD.IADD R8, R8, 0x1, -R4.reuse ;  /* 0x000000010808b824 */ /* 0x100fe200078e0a04 */
[----:B------:R1:W-:Y:S01]  /*c310*/  STL [R1+0x190], R0 ;  /* 0x0001900001007387 */ /* 0x0003e20000100800 */
[----:B------:R-:W-:Y:S01]  /*c320*/  @!P4 IMAD.IADD R16, R16, 0x1, -R4 ;  /* 0x000000011010c824 */ /* 0x000fe200078e0a04 */
[----:B------:R-:W-:Y:S01]  /*c330*/  ISETP.GE.AND P3, PT, R7, RZ, PT ;  /* 0x000000ff0700720c */ /* 0x000fe20003f66270 */
[C---:B------:R-:W-:Y:S02]  /*c340*/  IMAD R11, R4.reuse, R9, R11 ;  /* 0x00000009040b7224 */ /* 0x040fe400078e020b */
[----:B0-----:R-:W-:Y:S01]  /*c350*/  IMAD.MOV.U32 R3, RZ, RZ, R13 ;  /* 0x000000ffff037224 */ /* 0x001fe200078e000d */
[C---:B------:R-:W-:Y:S01]  /*c360*/  ISETP.GT.U32.AND P4, PT, R4.reuse, R16, PT ;  /* 0x000000100400720c */ /* 0x040fe20003f84070 */
[C---:B------:R-:W-:Y:S02]  /*c370*/  IMAD R12, R4.reuse, R17, R12 ;  /* 0x00000011040c7224 */ /* 0x040fe400078e020c */
[----:B------:R-:W-:Y:S01]  /*c380*/  @!P6 IMAD.MOV R3, RZ, RZ, -R3 ;  /* 0x000000ffff03e224 */ /* 0x000fe200078e0a03 */
[----:B------:R-:W-:Y:S01]  /*c390*/  ISETP.GT.U32.AND P6, PT, R4, R11, PT ;  /* 0x0000000b0400720c */ /* 0x000fe20003fc4070 */
[----:B-1----:R-:W-:-:S02]  /*c3a0*/  IMAD.MOV.U32 R0, RZ, RZ, R8 ;  /* 0x000000ffff007224 */ /* 0x002fc400078e0008 */
[----:B------:R-:W-:Y:S01]  /*c3b0*/  @!P5 IMAD.IADD R21, R21, 0x1, -R4 ;  /* 0x000000011515d824 */ /* 0x000fe200078e0a04 */
[----:B------:R-:W-:Y:S01]  /*c3c0*/  STL [R1+0x178], R3 ;  /* 0x0001780301007387 */ /* 0x000fe20000100800 */
[----:B------:R-:W-:Y:S01]  /*c3d0*/  @!P0 IMAD.MOV R0, RZ, RZ, -R0 ;  /* 0x000000ffff008224 */ /* 0x000fe200078e0a00 */
[C---:B------:R-:W-:Y:S01]  /*c3e0*/  ISETP.GT.U32.AND P0, PT, R4.reuse, R12, PT ;  /* 0x0000000c0400720c */ /* 0x040fe20003f04070 */
[C---:B------:R-:W-:Y:S01]  /*c3f0*/  VIADD R7, R5.reuse, 0x7a ;  /* 0x0000007a05077836 */ /* 0x040fe20000000000 */
[----:B------:R-:W-:Y:S01]  /*c400*/  ISETP.GT.U32.AND P5, PT, R4, R21, PT ;  /* 0x000000150400720c */ /* 0x000fe20003fa4070 */
[----:B------:R-:W-:Y:S01]  /*c410*/  VIADD R9, R5, 0x78 ;  /* 0x0000007805097836 */ /* 0x000fe20000000000 */
[----:B------:R0:W-:Y:S01]  /*c420*/  STL [R1+0x18c], R0 ;  /* 0x00018c0001007387 */ /* 0x0001e20000100800 */
[--C-:B------:R-:W-:Y:S01]  /*c430*/  @!P4 IMAD.IADD R16, R16, 0x1, -R4.reuse ;  /* 0x000000011010c824 */ /* 0x100fe200078e0a04 */
[----:B------:R-:W-:Y:S01]  /*c440*/  IABS R13, R7 ;  /* 0x00000007000d7213 */ /* 0x000fe20000000000 */
[----:B------:R-:W-:Y:S01]  /*c450*/  @!P6 IMAD.IADD R11, R11, 0x1, -R4 ;  /* 0x000000010b0be824 */ /* 0x000fe200078e0a04 */
[----:B------:R-:W-:Y:S01]  /*c460*/  IABS R8, R9 ;  /* 0x0000000900087213 */ /* 0x000fe20000000000 */
[----:B------:R-:W-:Y:S01]  /*c470*/  VIADD R23, R5, 0x52 ;  /* 0x0000005205177836 */ /* 0x000fe20000000000 */
[----:B------:R-:W-:Y:S01]  /*c480*/  ISETP.GE.AND P4, PT, R10, RZ, PT ;  /* 0x000000ff0a00720c */ /* 0x000fe20003f86270 */
[----:B------:R-:W-:Y:S01]  /*c490*/  IMAD.HI.U32 R14, R6, R13, RZ ;  /* 0x0000000d060e7227 */ /* 0x000fe200078e00ff */
[----:B------:R-:W-:-:S03]  /*c4a0*/  ISETP.GT.U32.AND P6, PT, R4, R11, PT ;  /* 0x0000000b0400720c */ /* 0x000fc60003fc4070 */
[----:B0-----:R-:W-:Y:S02]  /*c4b0*/  IMAD.MOV.U32 R0, RZ, RZ, R16 ;  /* 0x000000ffff007224 */ /* 0x001fe400078e0010 */
[--C-:B------:R-:W-:Y:S01]  /*c4c0*/  @!P0 IMAD.IADD R12, R12, 0x1, -R4.reuse ;  /* 0x000000010c0c8824 */ /* 0x100fe200078e0a04 */
[----:B------:R-:W-:Y:S01]  /*c4d0*/  ISETP.GE.AND P0, PT, R9, RZ, PT ;  /* 0x000000ff0900720c */ /* 0x000fe20003f06270 */
[----:B------:R-:W-:Y:S01]  /*c4e0*/  @!P5 IMAD.IADD R21, R21, 0x1, -R4 ;  /* 0x000000011515d824 */ /* 0x000fe200078e0a04 */
[----:B------:R-:W-:Y:S01]  /*c4f0*/  ISETP.GE.AND P5, PT, R7, RZ, PT ;  /* 0x000000ff0700720c */ /* 0x000fe20003fa6270 */
[----:B------:R-:W-:Y:S01]  /*c500*/  @!P2 IMAD.MOV R0, RZ, RZ, -R0 ;  /* 0x000000ffff00a224 */ /* 0x000fe200078e0a00 */
[----:B------:R-:W-:Y:S01]  /*c510*/  ISETP.GT.U32.AND P2, PT, R4, R12, PT ;  /* 0x0000000c0400720c */ /* 0x000fe20003f44070 */
[----:B------:R-:W-:-:S03]  /*c520*/  IMAD.HI.U32 R7, R6, R8, RZ ;  /* 0x0000000806077227 */ /* 0x000fc600078e00ff */
[----:B------:R0:W-:Y:S01]  /*c530*/  STL [R1+0x188], R0 ;  /* 0x0001880001007387 */ /* 0x0001e20000100800 */
        /* <DEDUP_REMOVED lines=8> */
[----:B------:R-:W-:-:S02]  /*c5c0*/  VIADD R10, R5, 0x76 ;  /* 0x00000076050a7836 */ /* 0x000fc40000000000 */
[C---:B------:R-:W-:Y:S02]  /*c5d0*/  VIADD R14, R5.reuse, 0x74 ;  /* 0x00000074050e7836 */ /* 0x040fe40000000000 */
[----:B0-----:R-:W-:Y:S01]  /*c5e0*/  IMAD.MOV.U32 R0, RZ, RZ, R21 ;  /* 0x000000ffff007224 */ /* 0x001fe200078e0015 */
[----:B------:R-:W-:Y:S01]  /*c5f0*/  IABS R15, R10 ;  /* 0x0000000a000f7213 */ /* 0x000fe20000000000 */
[----:B------:R-:W-:Y:S01]  /*c600*/  VIADD R16, R5, 0x72 ;  /* 0x0000007205107836 */ /* 0x000fe20000000000 */
[----:B------:R-:W-:Y:S01]  /*c610*/  IABS R18, R14 ;  /* 0x0000000e00127213 */ /* 0x000fe20000000000 */
[----:B------:R-:W-:Y:S01]  /*c620*/  @!P1 IMAD.MOV R0, RZ, RZ, -R0 ;  /* 0x000000ffff009224 */ /* 0x000fe200078e0a00 */
[----:B------:R-:W-:Y:S01]  /*c630*/  ISETP.GE.AND P1, PT, R10, RZ, PT ;  /* 0x000000ff0a00720c */ /* 0x000fe20003f26270 */
[--C-:B------:R-:W-:Y:S01]  /*c640*/  @!P6 IMAD.IADD R13, R13, 0x1, -R4.reuse ;  /* 0x000000010d0de824 */ /* 0x100fe200078e0a04 */
[----:B------:R-:W-:Y:S01]  /*c650*/  IABS R20, R16 ;  /* 0x0000001000147213 */ /* 0x000fe20000000000 */
[----:B------:R-:W-:Y:S01]  /*c660*/  IMAD.HI.U32 R7, R6, R15, RZ ;  /* 0x0000000f06077227 */ /* 0x000fe200078e00ff */
[----:B------:R0:W-:Y:S03]  /*c670*/  STL [R1+0x150], R0 ;  /* 0x0001500001007387 */ /* 0x0001e60000100800 */
[----:B------:R-:W-:Y:S01]  /*c680*/  @!P2 IMAD.IADD R8, R8, 0x1, -R4 ;  /* 0x000000010808a824 */ /* 0x000fe200078e0a04 */
[----:B------:R-:W-:Y:S01]  /*c690*/  ISETP.GT.U32.AND P2, PT, R4, R13, PT ;  /* 0x0000000d0400720c */ /* 0x000fe20003f44070 */
[----:B------:R-:W-:-:S02]  /*c6a0*/  IMAD.MOV R7, RZ, RZ, -R7 ;  /* 0x000000ffff077224 */ /* 0x000fc400078e0a07 */
[----:B------:R-:W-:-:S04]  /*c6b0*/  IMAD.HI.U32 R22, R6, R18, RZ ;  /* 0x0000001206167227 */ /* 0x000fc800078e00ff */
[C---:B------:R-:W-:Y:S02]  /*c6c0*/  IMAD R15, R4.reuse, R7, R15 ;  /* 0x00000007040f7224 */ /* 0x040fe400078e020f */
[----:B------:R-:W-:Y:S02]  /*c6d0*/  VIADD R9, R5, 0x70 ;  /* 0x0000007005097836 */ /* 0x000fe40000000000 */
[----:B------:R-:W-:Y:S01]  /*c6e0*/  IMAD.MOV R22, RZ, RZ, -R22 ;  /* 0x000000ffff167224 */ /* 0x000fe200078e0a16 */
[----:B------:R-:W-:Y:S01]  /*c6f0*/  ISETP.GT.U32.AND P6, PT, R4, R15, PT ;  /* 0x0000000f0400720c */ /* 0x000fe20003fc4070 */
[----:B0-----:R-:W-:Y:S01]  /*c700*/  IMAD.MOV.U32 R0, RZ, RZ, R11 ;  /* 0x000000ffff007224 */ /* 0x001fe200078e000b */
[----:B------:R-:W-:Y:S01]  /*c710*/  IABS R17, R9 ;  /* 0x0000000900117213 */ /* 0x000fe20000000000 */
[----:B------:R-:W-:-:S04]  /*c720*/  IMAD.HI.U32 R19, R6, R20, RZ ;  /* 0x0000001406137227 */ /* 0x000fc800078e00ff */
[C---:B------:R-:W-:Y:S02]  /*c730*/  IMAD R10, R4.reuse, R22, R18 ;  /* 0x00000016040a7224 */ /* 0x040fe400078e0212 */
[----:B------:R-:W-:Y:S01]  /*c740*/  @!P3 IMAD.MOV R0, RZ, RZ, -R0 ;  /* 0x000000ffff00b224 */ /* 0x000fe200078e0a00 */
[C---:B------:R-:W-:Y:S01]  /*c750*/  ISETP.GT.U32.AND P3, PT, R4.reuse, R8, PT ;  /* 0x000000080400720c */ /* 0x040fe20003f64070 */
[----:B------:R-:W-:Y:S02]  /*c760*/  IMAD.MOV R19, RZ, RZ, -R19 ;  /* 0x000000ffff137224 */ /* 0x000fe400078e0a13 */
[----:B------:R-:W-:Y:S01]  /*c770*/  @!P2 IMAD.IADD R13, R13, 0x1, -R4 ;  /* 0x000000010d0da824 */ /* 0x000fe200078e0a04 */
[----:B------:R-:W-:Y:S01]  /*c780*/  ISETP.GT.U32.AND P2, PT, R4, R10, PT ;  /* 0x0000000a0400720c */ /* 0x000fe20003f44070 */
[----:B------:R-:W-:Y:S01]  /*c790*/  IMAD.HI.U32 R11, R6, R17, RZ ;  /* 0x00000011060b7227 */ /* 0x000fe200078e00ff */
[----:B------:R0:W-:Y:S03]  /*c7a0*/  STL [R1+0x148], R0 ;  /* 0x0001480001007387 */ /* 0x0001e60000100800 */
[----:B------:R-:W-:-:S02]  /*c7b0*/  IMAD R20, R4, R19, R20 ;  /* 0x0000001304147224 */ /* 0x000fc400078e0214 */
[----:B------:R-:W-:Y:S02]  /*c7c0*/  VIADD R7, R5, 0x6e ;  /* 0x0000006e05077836 */ /* 0x000fe40000000000 */
[----:B------:R-:W-:Y:S02]  /*c7d0*/  IMAD.MOV R11, RZ, RZ, -R11 ;  /* 0x000000ffff0b7224 */ /* 0x000fe400078e0a0b */
[----:B------:R-:W-:Y:S01]  /*c7e0*/  @!P6 IMAD.IADD R15, R15, 0x1, -R4 ;  /* 0x000000010f0fe824 */ /* 0x000fe200078e0a04 */
[----:B------:R-:W-:Y:S01]  /*c7f0*/  IABS R18, R7 ;  /* 0x0000000700127213 */ /* 0x000fe20000000000 */
[----:B0-----:R-:W-:Y:S02]  /*c800*/  IMAD.MOV.U32 R0, RZ, RZ, R13 ;  /* 0x000000ffff007224 */ /* 0x001fe400078e000d */
[C---:B------:R-:W-:Y:S01]  /*c810*/  IMAD R17, R4.reuse, R11, R17 ;  /* 0x0000000b04117224 */ /* 0x040fe200078e0211 */
[C---:B------:R-:W-:Y:S01]  /*c820*/  ISETP.GT.U32.AND P6, PT, R4.reuse, R15, PT ;  /* 0x0000000f0400720c */ /* 0x040fe20003fc4070 */
[----:B------:R-:W-:Y:S01]  /*c830*/  @!P5 IMAD.MOV R0, RZ, RZ, -R0 ;  /* 0x000000ffff00d224 */ /* 0x000fe200078e0a00 */
[----:B------:R-:W-:Y:S01]  /*c840*/  ISETP.GT.U32.AND P5, PT, R4, R20, PT ;  /* 0x000000140400720c */ /* 0x000fe20003fa4070 */
[----:B------:R-:W-:-:S02]  /*c850*/  IMAD.MOV.U32 R3, RZ, RZ, R12 ;  /* 0x000000ffff037224 */ /* 0x000fc400078e000c */
[----:B------:R-:W-:Y:S01]  /*c860*/  @!P2 IMAD.IADD R10, R10, 0x1, -R4 ;  /* 0x000000010a0aa824 */ /* 0x000fe200078e0a04 */
[----:B------:R-:W-:Y:S01]  /*c870*/  ISETP.GT.U32.AND P2, PT, R4, R17, PT ;  /* 0x000000110400720c */ /* 0x000fe20003f44070 */
[----:B------:R-:W-:-:S04]  /*c880*/  IMAD.HI.U32 R12, R6, R18, RZ ;  /* 0x00000012060c7227 */ /* 0x000fc800078e00ff */
[----:B------:R-:W-:Y:S02]  /*c890*/  IMAD.MOV R12, RZ, RZ, -R12 ;  /* 0x000000ffff0c7224 */ /* 0x000fe400078e0a0c */
[----:B------:R-:W-:Y:S01]  /*c8a0*/  @!P4 IMAD.MOV R3, RZ, RZ, -R3 ;  /* 0x000000ffff03c224 */ /* 0x000fe200078e0a03 */
[----:B------:R-:W-:Y:S01]  /*c8b0*/  ISETP.GE.AND P4, PT, R14, RZ, PT ;  /* 0x000000ff0e00720c */ /* 0x000fe20003f86270 */
[----:B------:R-:W-:Y:S01]  /*c8c0*/  @!P5 IMAD.IADD R20, R20, 0x1, -R4 ;  /* 0x000000011414d824 */ /* 0x000fe200078e0a04 */
[C---:B------:R-:W-:Y:S01]  /*c8d0*/  ISETP.GT.U32.AND P5, PT, R4.reuse, R10, PT ;  /* 0x0000000a0400720c */ /* 0x040fe20003fa4070 */
[----:B------:R-:W-:Y:S01]  /*c8e0*/  IMAD R11, R4, R12, R18 ;  /* 0x0000000c040b7224 */ /* 0x000fe200078e0212 */
[----:B------:R-:W-:Y:S01]  /*c8f0*/  STL [R1+0x140], R3 ;  /* 0x0001400301007387 */ /* 0x000fe20000100800 */
[----:B------:R-:W-:Y:S02]  /*c900*/  VIADD R18, R5, 0x6c ;  /* 0x0000006c05127836 */ /* 0x000fe40000000000 */
[--C-:B------:R-:W-:Y:S01]  /*c910*/  @!P6 IMAD.IADD R15, R15, 0x1, -R4.reuse ;  /* 0x000000010f0fe824 */ /* 0x100fe200078e0a04 */
[----:B------:R-:W-:Y:S01]  /*c920*/  ISETP.GE.AND P6, PT, R9, RZ, PT ;  /* 0x000000ff0900720c */ /* 0x000fe20003fc6270 */
[--C-:B------:R-:W-:Y:S01]  /*c930*/  @!P3 IMAD.IADD R8, R8, 0x1, -R4.reuse ;  /* 0x000000010808b824 */ /* 0x100fe200078e0a04 */
[----:B------:R-:W-:Y:S01]  /*c940*/  IABS R9, R18 ;  /* 0x0000001200097213 */ /* 0x000fe20000000000 */
[----:B------:R-:W-:Y:S01]  /*c950*/  @!P2 IMAD.IADD R17, R17, 0x1, -R4 ;  /* 0x000000011111a824 */ /* 0x000fe200078e0a04 */
[----:B------:R0:W-:Y:S01]  /*c960*/  STL [R1+0x13c], R0 ;  /* 0x00013c0001007387 */ /* 0x0001e20000100800 */
[----:B------:R-:W-:Y:S01]  /*c970*/  VIADD R19, R5, 0x6a ;  /* 0x0000006a05137836 */ /* 0x000fe20000000000 */
[----:B------:R-:W-:Y:S01]  /*c980*/  ISETP.GE.AND P3, PT, R16, RZ, PT ;  /* 0x000000ff1000720c */ /* 0x000fe20003f66270 */
[----:B------:R-:W-:Y:S01]  /*c990*/  IMAD.HI.U32 R12, R6, R9, RZ ;  /* 0x00000009060c7227 */ /* 0x000fe200078e00ff */
[----:B------:R-:W-:-:S02]  /*c9a0*/  ISETP.GT.U32.AND P2, PT, R4, R17, PT ;  /* 0x000000110400720c */ /* 0x000fc40003f44070 */
[----:B------:R-:W-:Y:S01]  /*c9b0*/  IABS R21, R19 ;  /* 0x0000001300157213 */ /* 0x000fe20000000000 */
[----:B------:R-:W-:Y:S01]  /*c9c0*/  @!P5 IMAD.IADD R10, R10, 0x1, -R4 ;  /* 0x000000010a0ad824 */ /* 0x000fe200078e0a04 */
[C---:B------:R-:W-:Y:S01]  /*c9d0*/  ISETP.GT.U32.AND P5, PT, R4.reuse, R11, PT ;  /* 0x0000000b0400720c */ /* 0x040fe20003fa4070 */
[----:B------:R-:W-:Y:S02]  /*c9e0*/  IMAD.MOV R12, RZ, RZ, -R12 ;  /* 0x000000ffff0c7224 */ /* 0x000fe400078e0a0c */
[----:B0-----:R-:W-:Y:S02]  /*c9f0*/  IMAD.MOV.U32 R0, RZ, RZ, R8 ;  /* 0x000000ffff007224 */ /* 0x001fe400078e0008 */
[C---:B------:R-:W-:Y:S02]  /*ca00*/  VIADD R8, R5.reuse, 0x68 ;  /* 0x0000006805087836 */ /* 0x040fe40000000000 */
[----:B------:R-:W-:Y:S01]  /*ca10*/  @!P0 IMAD.MOV R0, RZ, RZ, -R0 ;  /* 0x000000ffff008224 */ /* 0x000fe200078e0a00 */
[C---:B------:R-:W-:Y:S01]  /*ca20*/  ISETP.GT.U32.AND P0, PT, R4.reuse, R20, PT ;  /* 0x000000140400720c */ /* 0x040fe20003f04070 */
[C---:B------:R-:W-:Y:S01]  /*ca30*/  IMAD R9, R4.reuse, R12, R9 ;  /* 0x0000000c04097224 */ /* 0x040fe200078e0209 */
[----:B------:R-:W-:Y:S01]  /*ca40*/  IABS R16, R8 ;  /* 0x0000000800107213 */ /* 0x000fe20000000000 */
[----:B------:R-:W-:Y:S01]  /*ca50*/  VIADD R13, R5, 0x66 ;  /* 0x00000066050d7836 */ /* 0x000fe20000000000 */
[----:B------:R0:W-:Y:S01]  /*ca60*/  STL [R1+0x138], R0 ;  /* 0x0001380001007387 */ /* 0x0001e20000100800 */
[--C-:B------:R-:W-:Y:S01]  /*ca70*/  @!P2 IMAD.IADD R17, R17, 0x1, -R4.reuse ;  /* 0x000000011111a824 */ /* 0x100fe200078e0a04 */
[----:B------:R-:W-:Y:S01]  /*ca80*/  ISETP.GT.U32.AND P2, PT, R4, R9, PT ;  /* 0x000000090400720c */ /* 0x000fe20003f44070 */
[----:B------:R-:W-:Y:S01]  /*ca90*/  @!P5 IMAD.IADD R11, R11, 0x1, -R4 ;  /* 0x000000010b0bd824 */ /* 0x000fe200078e0a04 */
[----:B------:R-:W-:Y:S01]  /*caa0*/  IABS R14, R13 ;  /* 0x0000000d000e7213 */ /* 0x000fe20000000000 */
[----:B------:R-:W-:Y:S01]  /*cab0*/  IMAD.MOV.U32 R3, RZ, RZ, R15 ;  /* 0x000000ffff037224 */ /* 0x000fe200078e000f */
[----:B------:R-:W-:Y:S01]  /*cac0*/  ISETP.GE.AND P5, PT, R18, RZ, PT ;  /* 0x000000ff1200720c */ /* 0x000fe20003fa6270 */
[----:B------:R-:W-:-:S04]  /*cad0*/  IMAD.HI.U32 R22, R6, R21, RZ ;  /* 0x0000001506167227 */ /* 0x000fc800078e00ff */
[----:B------:R-:W-:Y:S01]  /*cae0*/  @!P0 IMAD.IADD R20, R20, 0x1, -R4 ;  /* 0x0000000114148824 */ /* 0x000fe200078e0a04 */
[----:B------:R-:W-:Y:S01]  /*caf0*/  ISETP.GE.AND P0, PT, R7, RZ, PT ;  /* 0x000000ff0700720c */ /* 0x000fe20003f06270 */
[----:B------:R-:W-:-:S04]  /*cb00*/  IMAD.HI.U32 R7, R6, R16, RZ ;  /* 0x0000001006077227 */ /* 0x000fc800078e00ff */
[----:B0-----:R-:W-:Y:S02]  /*cb10*/  IMAD.MOV.U32 R0, RZ, RZ, R10 ;  /* 0x000000ffff007224 */ /* 0x001fe400078e000a */
[----:B------:R-:W-:Y:S01]  /*cb20*/  @!P1 IMAD.MOV R3, RZ, RZ, -R3 ;  /* 0x000000ffff039224 */ /* 0x000fe200078e0a03 */
[----:B------:R-:W-:Y:S01]  /*cb30*/  ISETP.GT.U32.AND P1, PT, R4, R11, PT ;  /* 0x0000000b0400720c */ /* 0x000fe20003f24070 */
[----:B------:R-:W-:-:S03]  /*cb40*/  IMAD.HI.U32 R12, R6, R14, RZ ;  /* 0x0000000e060c7227 */ /* 0x000fc600078e00ff */
[----:B------:R0:W-:Y:S01]  /*cb50*/  STL [R1+0x88], R3 ;  /* 0x0000880301007387 */ /* 0x0001e20000100800 */
[----:B------:R-:W-:Y:S02]  /*cb60*/  IMAD.MOV R22, RZ, RZ, -R22 ;  /* 0x000000ffff167224 */ /* 0x000fe400078e0a16 */
[----:B------:R-:W-:Y:S02]  /*cb70*/  IMAD.MOV R7, RZ, RZ, -R7 ;  /* 0x000000ffff077224 */ /* 0x000fe400078e0a07 */
[----:B------:R-:W-:Y:S02]  /*cb80*/  @!P4 IMAD.MOV R0, RZ, RZ, -R0 ;  /* 0x000000ffff00c224 */ /* 0x000fe400078e0a00 */
[----:B------:R-:W-:Y:S02]  /*cb90*/  IMAD.MOV R12, RZ, RZ, -R12 ;  /* 0x000000ffff0c7224 */ /* 0x000fe400078e0a0c */
[C---:B------:R-:W-:Y:S01]  /*cba0*/  IMAD R18, R4.reuse, R22, R21 ;  /* 0x0000001604127224 */ /* 0x040fe200078e0215 */
[----:B------:R1:W-:Y:S01]  /*cbb0*/  STL [R1+0xf0], R0 ;  /* 0x0000f00001007387 */ /* 0x0003e20000100800 */
[----:B------:R-:W-:-:S02]  /*cbc0*/  IMAD R16, R4, R7, R16 ;  /* 0x0000000704107224 */ /* 0x000fc400078e0210 */
[----:B------:R-:W-:Y:S01]  /*cbd0*/  @!P2 IMAD.IADD R9, R9, 0x1, -R4 ;  /* 0x000000010909a824 */ /* 0x000fe200078e0a04 */
[C---:B------:R-:W-:Y:S01]  /*cbe0*/  ISETP.GT.U32.AND P4, PT, R4.reuse, R18, PT ;  /* 0x000000120400720c */ /* 0x040fe20003f84070 */
[----:B0-----:R-:W-:Y:S02]  /*cbf0*/  IMAD.MOV.U32 R3, RZ, RZ, R20 ;  /* 0x000000ffff037224 */ /* 0x001fe400078e0014 */
[----:B------:R-:W-:Y:S01]  /*cc00*/  VIADD R7, R5, 0x64 ;  /* 0x0000006405077836 */ /* 0x000fe20000000000 */
[C---:B------:R-:W-:Y:S01]  /*cc10*/  ISETP.GT.U32.AND P2, PT, R4.reuse, R9, PT ;  /* 0x000000090400720c */ /* 0x040fe20003f44070 */
[C---:B------:R-:W-:Y:S02]  /*cc20*/  IMAD R14, R4.reuse, R12, R14 ;  /* 0x0000000c040e7224 */ /* 0x040fe400078e020e */
[----:B-1----:R-:W-:Y:S01]  /*cc30*/  IMAD.MOV.U32 R0, RZ, RZ, R17 ;  /* 0x000000ffff007224 */ /* 0x002fe200078e0011 */
[----:B------:R-:W-:Y:S01]  /*cc40*/  IABS R15, R7 ;  /* 0x00000007000f7213 */ /* 0x000fe20000000000 */
[----:B------:R-:W-:Y:S01]  /*cc50*/  @!P3 IMAD.MOV R3, RZ, RZ, -R3 ;  /* 0x000000ffff03b224 */ /* 0x000fe200078e0a03 */
[C---:B------:R-:W-:Y:S01]  /*cc60*/  ISETP.GT.U32.AND P3, PT, R4.reuse, R16, PT ;  /* 0x000000100400720c */ /* 0x040fe20003f64070 */
[----:B------:R-:W-:Y:S01]  /*cc70*/  @!P6 IMAD.MOV R0, RZ, RZ, -R0 ;  /* 0x000000ffff00e224 */ /* 0x000fe200078e0a00 */
[----:B------:R-:W-:Y:S01]  /*cc80*/  ISETP.GE.AND P6, PT, R19, RZ, PT ;  /* 0x000000ff1300720c */ /* 0x000fe20003fc6270 */
[----:B------:R-:W-:Y:S01]  /*cc90*/  @!P1 IMAD.IADD R11, R11, 0x1, -R4 ;  /* 0x000000010b0b9824 */ /* 0x000fe200078e0a04 */
[----:B------:R-:W-:Y:S01]  /*cca0*/  ISETP.GT.U32.AND P1, PT, R4, R14, PT ;  /* 0x0000000e0400720c */ /* 0x000fe20003f24070 */
[----:B------:R-:W-:Y:S01]  /*ccb0*/  STL [R1+0xf4], R3 ;  /* 0x0000f40301007387 */ /* 0x000fe20000100800 */
[----:B------:R-:W-:-:S02]  /*ccc0*/  VIADD R12, R5, 0x62 ;  /* 0x00000062050c7836 */ /* 0x000fc40000000000 */
[----:B------:R-:W-:Y:S01]  /*ccd0*/  IMAD.HI.U32 R17, R6, R15, RZ ;  /* 0x0000000f06117227 */ /* 0x000fe200078e00ff */
[----:B------:R0:W-:Y:S02]  /*cce0*/  STL [R1+0x134], R0 ;  /* 0x0001340001007387 */ /* 0x0001e40000100800 */
[----:B------:R-:W-:Y:S01]  /*ccf0*/  IABS R10, R12 ;  /* 0x0000000c000a7213 */ /* 0x000fe20000000000 */
[----:B------:R-:W-:Y:S02]  /*cd00*/  IMAD.MOV R17, RZ, RZ, -R17 ;  /* 0x000000ffff117224 */ /* 0x000fe400078e0a11 */
[--C-:B------:R-:W-:Y:S01]  /*cd10*/  @!P2 IMAD.IADD R9, R9, 0x1, -R4.reuse ;  /* 0x000000010909a824 */ /* 0x100fe200078e0a04 */
[----:B------:R-:W-:Y:S01]  /*cd20*/  ISETP.GE.AND P2, PT, R8, RZ, PT ;  /* 0x000000ff0800720c */ /* 0x000fe20003f46270 */
[--C-:B------:R-:W-:Y:S01]  /*cd30*/  @!P4 IMAD.IADD R18, R18, 0x1, -R4.reuse ;  /* 0x000000011212c824 */ /* 0x100fe200078e0a04 */
[----:B------:R-:W-:Y:S01]  /*cd40*/  ISETP.GE.AND P4, PT, R13, RZ, PT ;  /* 0x000000ff0d00720c */ /* 0x000fe20003f86270 */
[----:B------:R-:W-:-:S02]  /*cd50*/  @!P3 IMAD.IADD R16, R16, 0x1, -R4 ;  /* 0x000000011010b824 */ /* 0x000fc400078e0a04 */
[----:B0-----:R-:W-:Y:S01]  /*cd60*/  IMAD.MOV.U32 R0, RZ, RZ, R11 ;  /* 0x000000ffff007224 */ /* 0x001fe200078e000b */
[C---:B------:R-:W-:Y:S01]  /*cd70*/  ISETP.GT.U32.AND P3, PT, R4.reuse, R18, PT ;  /* 0x000000120400720c */ /* 0x040fe20003f64070 */
[----:B------:R-:W-:Y:S02]  /*cd80*/  IMAD R8, R4, R17, R15 ;  /* 0x0000001104087224 */ /* 0x000fe400078e020f */
[----:B------:R-:W-:Y:S02]  /*cd90*/  @!P0 IMAD.MOV R0, RZ, RZ, -R0 ;  /* 0x000000ffff008224 */ /* 0x000fe400078e0a00 */
[----:B------:R-:W-:Y:S01]  /*cda0*/  @!P1 IMAD.IADD R14, R14, 0x1, -R4 ;  /* 0x000000010e0e9824 */ /* 0x000fe200078e0a04 */
[----:B------:R-:W-:Y:S01]  /*cdb0*/  ISETP.GT.U32.AND P1, PT, R4, R16, PT ;  /* 0x000000100400720c */ /* 0x000fe20003f24070 */
[----:B------:R-:W-:Y:S01]  /*cdc0*/  IMAD.HI.U32 R13, R6, R10, RZ ;  /* 0x0000000a060d7227 */ /* 0x000fe200078e00ff */
[----:B------:R0:W-:Y:S02]  /*cdd0*/  STL [R1+0xf8], R0 ;  /* 0x0000f80001007387 */ /* 0x0001e40000100800 */
[----:B------:R-:W-:Y:S01]  /*cde0*/  ISETP.GT.U32.AND P0, PT, R4, R14, PT ;  /* 0x0000000e0400720c */ /* 0x000fe20003f04070 */
[----:B------:R-:W-:-:S02]  /*cdf0*/  IMAD.MOV R11, RZ, RZ, -R13 ;  /* 0x000000ffff0b7224 */ /* 0x000fc400078e0a0d */
[----:B------:R-:W-:Y:S02]  /*ce00*/  VIADD R13, R5, 0x60 ;  /* 0x00000060050d7836 */ /* 0x000fe40000000000 */
[----:B------:R-:W-:Y:S02]  /*ce10*/  IMAD R10, R4, R11, R10 ;  /* 0x0000000b040a7224 */ /* 0x000fe400078e020a */
[--C-:B------:R-:W-:Y:S01]  /*ce20*/  @!P3 IMAD.IADD R18, R18, 0x1, -R4.reuse ;  /* 0x000000011212b824 */ /* 0x100fe200078e0a04 */
[----:B------:R-:W-:Y:S01]  /*ce30*/  ISETP.GE.AND P3, PT, R7, RZ, PT ;  /* 0x000000ff0700720c */ /* 0x000fe20003f66270 */
[----:B0-----:R-:W-:Y:S01]  /*ce40*/  IMAD.MOV.U32 R0, RZ, RZ, R9 ;  /* 0x000000ffff007224 */ /* 0x001fe200078e0009 */
[----:B------:R-:W-:Y:S01]  /*ce50*/  IABS R9, R13 ;  /* 0x0000000d00097213 */ /* 0x000fe20000000000 */
[----:B------:R-:W-:Y:S01]  /*ce60*/  @!P1 IMAD.IADD R16, R16, 0x1, -R4 ;  /* 0x0000000110109824 */ /* 0x000fe200078e0a04 */
[C---:B------:R-:W-:Y:S01]  /*ce70*/  ISETP.GT.U32.AND P1, PT, R4.reuse, R10, PT ;  /* 0x0000000a0400720c */ /* 0x040fe20003f24070 */
[----:B------:R-:W-:Y:S01]  /*ce80*/  @!P5 IMAD.MOV R0, RZ, RZ, -R0 ;  /* 0x000000ffff00d224 */ /* 0x000fe200078e0a00 */
[----:B------:R-:W-:Y:S01]  /*ce90*/  ISETP.GT.U32.AND P5, PT, R4, R8, PT ;  /* 0x000000080400720c */ /* 0x000fe20003fa4070 */
[----:B------:R-:W-:-:S02]  /*cea0*/  VIADD R11, R5, 0x5e ;  /* 0x0000005e050b7836 */ /* 0x000fc40000000000 */
[----:B------:R-:W-:Y:S01]  /*ceb0*/  IMAD.HI.U32 R17, R6, R9, RZ ;  /* 0x0000000906117227 */ /* 0x000fe200078e00ff */
[----:B------:R0:W-:Y:S02]  /*cec0*/  STL [R1+0x130], R0 ;  /* 0x0001300001007387 */ /* 0x0001e40000100800 */
[----:B------:R-:W-:Y:S01]  /*ced0*/  IABS R7, R11 ;  /* 0x0000000b00077213 */ /* 0x000fe20000000000 */
[----:B------:R-:W-:Y:S01]  /*cee0*/  @!P0 IMAD.IADD R14, R14, 0x1, -R4 ;  /* 0x000000010e0e8824 */ /* 0x000fe200078e0a04 */
[----:B------:R-:W-:Y:S01]  /*cef0*/  ISETP.GE.AND P0, PT, R12, RZ, PT ;  /* 0x000000ff0c00720c */ /* 0x000fe20003f06270 */
[----:B------:R-:W-:Y:S02]  /*cf00*/  IMAD.MOV R17, RZ, RZ, -R17 ;  /* 0x000000ffff117224 */ /* 0x000fe400078e0a11 */
[----:B------:R-:W-:-:S04]  /*cf10*/  IMAD.HI.U32 R15, R6, R7, RZ ;  /* 0x00000007060f7227 */ /* 0x000fc800078e00ff */
[----:B------:R-:W-:Y:S01]  /*cf20*/  @!P5 IMAD.IADD R8, R8, 0x1, -R4 ;  /* 0x000000010808d824 */ /* 0x000fe200078e0a04 */
[----:B------:R-:W-:Y:S01]  /*cf30*/  ISETP.GE.AND P5, PT, R13, RZ, PT ;  /* 0x000000ff0d00720c */ /* 0x000fe20003fa6270 */
[----:B0-----:R-:W-:Y:S01]  /*cf40*/  IMAD.MOV.U32 R0, RZ, RZ, R18 ;  /* 0x000000ffff007224 */ /* 0x001fe200078e0012 */
[----:B------:R-:W-:Y:S01]  /*cf50*/  IABS R18, R23 ;  /* 0x0000001700127213 */ /* 0x000fe20000000000 */
[----:B------:R-:W-:Y:S02]  /*cf60*/  @!P1 IMAD.IADD R10, R10, 0x1, -R4 ;  /* 0x000000010a0a9824 */ /* 0x000fe400078e0a04 */
[----:B------:R-:W-:Y:S01]  /*cf70*/  @!P6 IMAD.MOV R0, RZ, RZ, -R0 ;  /* 0x000000ffff00e224 */ /* 0x000fe200078e0a00 */
[C---:B------:R-:W-:Y:S01]  /*cf80*/  ISETP.GT.U32.AND P6, PT, R4.reuse, R8, PT ;  /* 0x000000080400720c */ /* 0x040fe20003fc4070 */
[----:B------:R-:W-:Y:S01]  /*cf90*/  IMAD.MOV R15, RZ, RZ, -R15 ;  /* 0x000000ffff0f7224 */ /* 0x000fe200078e0a0f */
[C---:B------:R-:W-:Y:S01]  /*cfa0*/  ISETP.GT.U32.AND P1, PT, R4.reuse, R10, PT ;  /* 0x0000000a0400720c */ /* 0x040fe20003f24070 */
[----:B------:R-:W-:Y:S01]  /*cfb0*/  IMAD.MOV.U32 R3, RZ, RZ, R16 ;  /* 0x000000ffff037224 */ /* 0x000fe200078e0010 */
[----:B------:R0:W-:Y:S01]  /*cfc0*/  STL [R1+0xfc], R0 ;  /* 0x0000fc0001007387 */ /* 0x0001e20000100800 */
[----:B------:R-:W-:-:S02]  /*cfd0*/  IMAD R9, R4, R17, R9 ;  /* 0x0000001104097224 */ /* 0x000fc400078e0209 */
[----:B------:R-:W-:Y:S02]  /*cfe0*/  VIADD R12, R5, 0x5c ;  /* 0x0000005c050c7836 */ /* 0x000fe40000000000 */
[C---:B------:R-:W-:Y:S02]  /*cff0*/  IMAD R7, R4.reuse, R15, R7 ;  /* 0x0000000f04077224 */ /* 0x040fe400078e0207 */
[----:B------:R-:W-:Y:S01]  /*d000*/  @!P2 IMAD.MOV R3, RZ, RZ, -R3 ;  /* 0x000000ffff03a224 */ /* 0x000fe200078e0a03 */
[----:B------:R-:W-:Y:S01]  /*d010*/  ISETP.GT.U32.AND P2, PT, R4, R9, PT ;  /* 0x000000090400720c */ /* 0x000fe20003f44070 */
[----:B------:R-:W-:Y:S01]  /*d020*/  @!P6 IMAD.IADD R8, R8, 0x1, -R4 ;  /* 0x000000010808e824 */ /* 0x000fe200078e0a04 */
[----:B------:R-:W-:Y:S01]  /*d030*/  IABS R13, R12 ;  /* 0x0000000c000d7213 */ /* 0x000fe20000000000 */
[----:B0-----:R-:W-:Y:S01]  /*d040*/  IMAD.MOV.U32 R0, RZ, RZ, R14 ;  /* 0x000000ffff007224 */ /* 0x001fe200078e000e */
[----:B------:R-:W-:Y:S01]  /*d050*/  STL [R1+0x120], R3 ;  /* 0x0001200301007387 */ /* 0x000fe20000100800 */
[----:B------:R-:W-:Y:S01]  /*d060*/  ISETP.GT.U32.AND P6, PT, R4, R7, PT ;  /* 0x000000070400720c */ /* 0x000fe20003fc4070 */
[----:B------:R-:W-:Y:S01]  /*d070*/  @!P1 IMAD.IADD R10, R10, 0x1, -R4 ;  /* 0x000000010a0a9824 */ /* 0x000fe200078e0a04 */
[----:B------:R-:W-:Y:S01]  /*d080*/  ISETP.GE.AND P1, PT, R12, RZ, PT ;  /* 0x000000ff0c00720c */ /* 0x000fe20003f26270 */
[----:B------:R-:W-:Y:S01]  /*d090*/  @!P4 IMAD.MOV R0, RZ, RZ, -R0 ;  /* 0x000000ffff00c224 */ /* 0x000fe200078e0a00 */
[----:B------:R-:W-:Y:S01]  /*d0a0*/  ISETP.GE.AND P4, PT, R11, RZ, PT ;  /* 0x000000ff0b00720c */ /* 0x000fe20003f86270 */
[----:B------:R-:W-:-:S03]  /*d0b0*/  IMAD.HI.U32 R14, R6, R13, RZ ;  /* 0x0000000d060e7227 */ /* 0x000fc600078e00ff */
[----:B------:R0:W-:Y:S01]  /*d0c0*/  STL [R1+0x124], R0 ;  /* 0x0001240001007387 */ /* 0x0001e20000100800 */
[----:B------:R-:W-:Y:S02]  /*d0d0*/  IMAD.MOV R14, RZ, RZ, -R14 ;  /* 0x000000ffff0e7224 */ /* 0x000fe400078e0a0e */
[--C-:B------:R-:W-:Y:S02]  /*d0e0*/  @!P2 IMAD.IADD R9, R9, 0x1, -R4.reuse ;  /* 0x000000010909a824 */ /* 0x100fe400078e0a04 */
[C---:B------:R-:W-:Y:S02]  /*d0f0*/  IMAD R11, R4.reuse, R14, R13 ;  /* 0x0000000e040b7224 */ /* 0x040fe400078e020d */
[----:B------:R-:W-:Y:S01]  /*d100*/  @!P6 IMAD.IADD R7, R7, 0x1, -R4 ;  /* 0x000000010707e824 */ /* 0x000fe200078e0a04 */
[C---:B------:R-:W-:Y:S01]  /*d110*/  ISETP.GT.U32.AND P2, PT, R4.reuse, R9, PT ;  /* 0x000000090400720c */ /* 0x040fe20003f44070 */
[C---:B------:R-:W-:Y:S02]  /*d120*/  VIADD R13, R5.reuse, 0x5a ;  /* 0x0000005a050d7836 */ /* 0x040fe40000000000 */
[----:B0-----:R-:W-:Y:S01]  /*d130*/  IMAD.MOV.U32 R0, RZ, RZ, R8 ;  /* 0x000000ffff007224 */ /* 0x001fe200078e0008 */
[----:B------:R-:W-:Y:S01]  /*d140*/  ISETP.GT.U32.AND P6, PT, R4, R7, PT ;  /* 0x000000070400720c */ /* 0x000fe20003fc4070 */
[----:B------:R-:W-:-:S02]  /*d150*/  VIADD R14, R5, 0x58 ;  /* 0x00000058050e7836 */ /* 0x000fc40000000000 */
[----:B------:R-:W-:Y:S01]  /*d160*/  @!P3 IMAD.MOV R0, RZ, RZ, -R0 ;  /* 0x000000ffff00b224 */ /* 0x000fe200078e0a00 */
[----:B------:R-:W-:Y:S01]  /*d170*/  ISETP.GE.AND P3, PT, R13, RZ, PT ;  /* 0x000000ff0d00720c */ /* 0x000fe20003f66270 */
[C---:B------:R-:W-:Y:S01]  /*d180*/  VIADD R8, R5.reuse, 0x56 ;  /* 0x0000005605087836 */ /* 0x040fe20000000000 */
[----:B------:R-:W-:Y:S01]  /*d190*/  IABS R13, R13 ;  /* 0x0000000d000d7213 */ /* 0x000fe20000000000 */
[----:B------:R-:W-:Y:S01]  /*d1a0*/  VIADD R19, R5, 0x54 ;  /* 0x0000005405137836 */ /* 0x000fe20000000000 */
[----:B------:R0:W-:Y:S01]  /*d1b0*/  STL [R1+0x12c], R0 ;  /* 0x00012c0001007387 */ /* 0x0001e20000100800 */
[----:B------:R-:W-:Y:S01]  /*d1c0*/  @!P2 IMAD.IADD R9, R9, 0x1, -R4 ;  /* 0x000000010909a824 */ /* 0x000fe200078e0a04 */
[----:B------:R-:W-:Y:S01]  /*d1d0*/  IABS R22, R14 ;  /* 0x0000000e00167213 */ /* 0x000fe20000000000 */
[----:B------:R-:W-:Y:S01]  /*d1e0*/  IMAD.HI.U32 R15, R6, R13, RZ ;  /* 0x0000000d060f7227 */ /* 0x000fe200078e00ff */
[----:B------:R-:W-:Y:S02]  /*d1f0*/  ISETP.GE.AND P2, PT, R14, RZ, PT ;  /* 0x000000ff0e00720c */ /* 0x000fe40003f46270 */
[----:B------:R-:W-:Y:S01]  /*d200*/  IABS R20, R8 ;  /* 0x0000000800147213 */ /* 0x000fe20000000000 */
[----:B------:R-:W-:-:S02]  /*d210*/  IMAD.MOV R14, RZ, RZ, -R15 ;  /* 0x000000ffff0e7224 */ /* 0x000fc400078e0a0f */
[----:B------:R-:W-:Y:S01]  /*d220*/  @!P6 IMAD.IADD R7, R7, 0x1, -R4 ;  /* 0x000000010707e824 */ /* 0x000fe200078e0a04 */
[----:B------:R-:W-:Y:S01]  /*d230*/  ISETP.GE.AND P6, PT, R8, RZ, PT ;  /* 0x000000ff0800720c */ /* 0x000fe20003fc6270 */
[----:B0-----:R-:W-:Y:S02]  /*d240*/  IMAD.MOV.U32 R0, RZ, RZ, R10 ;  /* 0x000000ffff007224 */ /* 0x001fe400078e000a */
[C---:B------:R-:W-:Y:S02]  /*d250*/  IMAD R8, R4.reuse, R14, R13 ;  /* 0x0000000e04087224 */ /* 0x040fe400078e020d */
[----:B------:R-:W-:Y:S01]  /*d260*/  @!P0 IMAD.MOV R0, RZ, RZ, -R0 ;  /* 0x000000ffff008224 */ /* 0x000fe200078e0a00 */
[----:B------:R-:W-:Y:S01]  /*d270*/  ISETP.GT.U32.AND P0, PT, R4, R11, PT ;  /* 0x0000000b0400720c */ /* 0x000fe20003f04070 */
[----:B------:R-:W-:-:S03]  /*d280*/  IMAD.HI.U32 R12, R6, R22, RZ ;  /* 0x00000016060c7227 */ /* 0x000fc600078e00ff */
[----:B------:R0:W-:Y:S01]  /*d290*/  STL [R1+0x128], R0 ;  /* 0x0001280001007387 */ /* 0x0001e20000100800 */
[----:B------:R-:W-:Y:S02]  /*d2a0*/  IMAD.MOV R12, RZ, RZ, -R12 ;  /* 0x000000ffff0c7224 */ /* 0x000fe400078e0a0c */
[----:B------:R-:W-:Y:S02]  /*d2b0*/  IMAD.MOV.U32 R3, RZ, RZ, R9 ;  /* 0x000000ffff037224 */ /* 0x000fe400078e0009 */
[----:B------:R-:W-:Y:S02]  /*d2c0*/  IMAD R22, R4, R12, R22 ;  /* 0x0000000c04167224 */ /* 0x000fe400078e0216 */
[----:B------:R-:W-:Y:S01]  /*d2d0*/  @!P5 IMAD.MOV R3, RZ, RZ, -R3 ;  /* 0x000000ffff03d224 */ /* 0x000fe200078e0a03 */
[----:B------:R-:W-:Y:S01]  /*d2e0*/  ISETP.GE.AND P5, PT, R19, RZ, PT ;  /* 0x000000ff1300720c */ /* 0x000fe20003fa6270 */
[----:B------:R-:W-:Y:S01]  /*d2f0*/  @!P0 IMAD.IADD R11, R11, 0x1, -R4 ;  /* 0x000000010b0b8824 */ /* 0x000fe200078e0a04 */
[----:B------:R-:W-:Y:S01]  /*d300*/  IABS R19, R19 ;  /* 0x0000001300137213 */ /* 0x000fe20000000000 */
[----:B0-----:R-:W-:Y:S01]  /*d310*/  IMAD.MOV.U32 R0, RZ, RZ, R7 ;  /* 0x000000ffff007224 */ /* 0x001fe200078e0007 */
[----:B------:R-:W-:Y:S01]  /*d320*/  STL [R1+0x114], R3 ;  /* 0x0001140301007387 */ /* 0x000fe20000100800 */
[----:B------:R-:W-:Y:S01]  /*d330*/  IMAD.HI.U32 R10, R6, R20, RZ ;  /* 0x00000014060a7227 */ /* 0x000fe200078e00ff */
[----:B------:R-:W-:-:S03]  /*d340*/  ISETP.GT.U32.AND P0, PT, R4, R11, PT ;  /* 0x0000000b0400720c */ /* 0x000fc60003f04070 */
[----:B------:R-:W-:Y:S01]  /*d350*/  @!P4 IMAD.MOV R0, RZ, RZ, -R0 ;  /* 0x000000ffff00c224 */ /* 0x000fe200078e0a00 */
[----:B------:R-:W-:Y:S01]  /*d360*/  ISETP.GT.U32.AND P4, PT, R4, R8, PT ;  /* 0x000000080400720c */ /* 0x000fe20003f84070 */
[----:B------:R-:W-:Y:S02]  /*d370*/  IMAD.MOV R10, RZ, RZ, -R10 ;  /* 0x000000ffff0a7224 */ /* 0x000fe400078e0a0a */
[----:B------:R-:W-:Y:S01]  /*d380*/  VIADD R16, R5, 0x50 ;  /* 0x0000005005107836 */ /* 0x000fe20000000000 */
[----:B------:R0:W-:Y:S01]  /*d390*/  STL [R1+0x11c], R0 ;  /* 0x00011c0001007387 */ /* 0x0001e20000100800 */
[----:B------:R-:W-:-:S03]  /*d3a0*/  IMAD.HI.U32 R12, R6, R19, RZ ;  /* 0x00000013060c7227 */ /* 0x000fc600078e00ff */
[----:B------:R-:W-:Y:S01]  /*d3b0*/  IABS R17, R16 ;  /* 0x0000001000117213 */ /* 0x000fe20000000000 */
[----:B------:R-:W-:Y:S01]  /*d3c0*/  @!P0 IMAD.IADD R11, R11, 0x1, -R4 ;  /* 0x000000010b0b8824 */ /* 0x000fe200078e0a04 */
[C---:B------:R-:W-:Y:S01]  /*d3d0*/  ISETP.GT.U32.AND P0, PT, R4.reuse, R22, PT ;  /* 0x000000160400720c */ /* 0x040fe20003f04070 */
[----:B------:R-:W-:Y:S02]  /*d3e0*/  IMAD R20, R4, R10, R20 ;  /* 0x0000000a04147224 */ /* 0x000fe400078e0214 */
[----:B------:R-:W-:Y:S02]  /*d3f0*/  @!P4 IMAD.IADD R8, R8, 0x1, -R4 ;  /* 0x000000010808c824 */ /* 0x000fe400078e0a04 */
[----:B0-----:R-:W-:Y:S02]  /*d400*/  IMAD.MOV.U32 R0, RZ, RZ, R11 ;  /* 0x000000ffff007224 */ /* 0x001fe400078e000b */
[----:B------:R-:W-:Y:S01]  /*d410*/  IMAD.HI.U32 R10, R6, R18, RZ ;  /* 0x00000012060a7227 */ /* 0x000fe200078e00ff */
[----:B------:R-:W-:-:S03]  /*d420*/  ISETP.GT.U32.AND P4, PT, R4, R8, PT ;  /* 0x000000080400720c */ /* 0x000fc60003f84070 */
[----:B------:R-:W-:Y:S02]  /*d430*/  IMAD.MOV R12, RZ, RZ, -R12 ;  /* 0x000000ffff0c7224 */ /* 0x000fe400078e0a0c */
[----:B------:R-:W-:Y:S02]  /*d440*/  @!P0 IMAD.IADD R22, R22, 0x1, -R4 ;  /* 0x0000000116168824 */ /* 0x000fe400078e0a04 */
[----:B------:R-:W-:Y:S01]  /*d450*/  @!P1 IMAD.MOV R0, RZ, RZ, -R0 ;  /* 0x000000ffff009224 */ /* 0x000fe200078e0a00 */
[C---:B------:R-:W-:Y:S01]  /*d460*/  ISETP.GT.U32.AND P1, PT, R4.reuse, R20, PT ;  /* 0x000000140400720c */ /* 0x040fe20003f24070 */
[----:B------:R-:W-:Y:S01]  /*d470*/  IMAD.MOV R10, RZ, RZ, -R10 ;  /* 0x000000ffff0a7224 */ /* 0x000fe200078e0a0a */
[C---:B------:R-:W-:Y:S01]  /*d480*/  ISETP.GT.U32.AND P0, PT, R4.reuse, R22, PT ;  /* 0x000000160400720c */ /* 0x040fe20003f04070 */
[----:B------:R-:W-:Y:S01]  /*d490*/  IMAD R19, R4, R12, R19 ;  /* 0x0000000c04137224 */ /* 0x000fe200078e0213 */
[----:B------:R0:W-:Y:S01]  /*d4a0*/  STL [R1+0x100], R0 ;  /* 0x0001000001007387 */ /* 0x0001e20000100800 */
[----:B------:R-:W-:-:S04]  /*d4b0*/  IMAD.HI.U32 R9, R6, R17, RZ ;  /* 0x0000001106097227 */ /* 0x000fc800078e00ff */
[----:B------:R-:W-:Y:S02]  /*d4c0*/  IMAD R18, R4, R10, R18 ;  /* 0x0000000a04127224 */ /* 0x000fe400078e0212 */
[--C-:B------:R-:W-:Y:S01]  /*d4d0*/  @!P4 IMAD.IADD R8, R8, 0x1, -R4.reuse ;  /* 0x000000010808c824 */ /* 0x100fe200078e0a04 */
[C---:B------:R-:W-:Y:S01]  /*d4e0*/  ISETP.GT.U32.AND P4, PT, R4.reuse, R19, PT ;  /* 0x000000130400720c */ /* 0x040fe20003f84070 */
[----:B------:R-:W-:Y:S02]  /*d4f0*/  IMAD.MOV R10, RZ, RZ, -R9 ;  /* 0x000000ffff0a7224 */ /* 0x000fe400078e0a09 */
[C---:B------:R-:W-:Y:S02]  /*d500*/  VIADD R21, R5.reuse, 0x4e ;  /* 0x0000004e05157836 */ /* 0x040fe40000000000 */
[----:B------:R-:W-:Y:S02]  /*d510*/  IMAD R17, R4, R10, R17 ;  /* 0x0000000a04117224 */ /* 0x000fe400078e0211 */
[--C-:B------:R-:W-:Y:S01]  /*d520*/  @!P0 IMAD.IADD R22, R22, 0x1, -R4.reuse ;  /* 0x0000000116168824 */ /* 0x100fe200078e0a04 */
[----:B------:R-:W-:Y:S01]  /*d530*/  ISETP.GT.U32.AND P0, PT, R4, R18, PT ;  /* 0x000000120400720c */ /* 0x000fe20003f04070 */
[--C-:B------:R-:W-:Y:S01]  /*d540*/  @!P1 IMAD.IADD R20, R20, 0x1, -R4.reuse ;  /* 0x0000000114149824 */ /* 0x100fe200078e0a04 */
[C---:B------:R-:W-:Y:S01]  /*d550*/  ISETP.GT.U32.AND P1, PT, R4.reuse, R17, PT ;  /* 0x000000110400720c */ /* 0x040fe20003f24070 */
[----:B------:R-:W-:Y:S01]  /*d560*/  VIADD R7, R5, 0x4c ;  /* 0x0000004c05077836 */ /* 0x000fe20000000000 */
[----:B------:R-:W-:Y:S01]  /*d570*/  IABS R14, R21 ;  /* 0x00000015000e7213 */ /* 0x000fe20000000000 */
[----:B------:R-:W-:Y:S01]  /*d580*/  @!P4 IMAD.IADD R19, R19, 0x1, -R4 ;  /* 0x000000011313c824 */ /* 0x000fe200078e0a04 */
[----:B------:R-:W-:Y:S01]  /*d590*/  ISETP.GT.U32.AND P4, PT, R4, R20, PT ;  /* 0x000000140400720c */ /* 0x000fe20003f84070 */
[----:B------:R-:W-:Y:S01]  /*d5a0*/  VIADD R10, R5, 0x4a ;  /* 0x0000004a050a7836 */ /* 0x000fe20000000000 */
[----:B------:R-:W-:Y:S01]  /*d5b0*/  IABS R15, R7 ;  /* 0x00000007000f7213 */ /* 0x000fe20000000000 */
[----:B------:R-:W-:-:S03]  /*d5c0*/  IMAD.HI.U32 R11, R6, R14, RZ ;  /* 0x0000000e060b7227 */ /* 0x000fc600078e00ff */
[----:B------:R-:W-:Y:S01]  /*d5d0*/  IABS R12, R10 ;  /* 0x0000000a000c7213 */ /* 0x000fe20000000000 */
[----:B------:R-:W-:Y:S02]  /*d5e0*/  IMAD.MOV R11, RZ, RZ, -R11 ;  /* 0x000000ffff0b7224 */ /* 0x000fe400078e0a0b */
[----:B0-----:R-:W-:Y:S02]  /*d5f0*/  IMAD.MOV.U32 R0, RZ, RZ, R8 ;  /* 0x000000ffff007224 */ /* 0x001fe400078e0008 */
[--C-:B------:R-:W-:Y:S01]  /*d600*/  @!P0 IMAD.IADD R18, R18, 0x1, -R4.reuse ;  /* 0x0000000112128824 */ /* 0x100fe200078e0a04 */
[C---:B------:R-:W-:Y:S01]  /*d610*/  ISETP.GT.U32.AND P0, PT, R4.reuse, R19, PT ;  /* 0x000000130400720c */ /* 0x040fe20003f04070 */
[----:B------:R-:W-:Y:S02]  /*d620*/  @!P1 IMAD.IADD R17, R17, 0x1, -R4 ;  /* 0x0000000111119824 */ /* 0x000fe400078e0a04 */
[----:B------:R-:W-:Y:S02]  /*d630*/  IMAD R14, R4, R11, R14 ;  /* 0x0000000b040e7224 */ /* 0x000fe400078e020e */
[----:B------:R-:W-:Y:S01]  /*d640*/  IMAD.HI.U32 R9, R6, R15, RZ ;  /* 0x0000000f06097227 */ /* 0x000fe200078e00ff */
[----:B------:R-:W-:-:S03]  /*d650*/  ISETP.GT.U32.AND P1, PT, R4, R17, PT ;  /* 0x000000110400720c */ /* 0x000fc60003f24070 */
[----:B------:R-:W-:Y:S01]  /*d660*/  @!P3 IMAD.MOV R0, RZ, RZ, -R0 ;  /* 0x000000ffff00b224 */ /* 0x000fe200078e0a00 */
[----:B------:R-:W-:Y:S01]  /*d670*/  ISETP.GT.U32.AND P3, PT, R4, R18, PT ;  /* 0x000000120400720c */ /* 0x000fe20003f64070 */
[----:B------:R-:W-:Y:S01]  /*d680*/  @!P4 IMAD.IADD R20, R20, 0x1, -R4 ;  /* 0x000000011414c824 */ /* 0x000fe200078e0a04 */
[----:B------:R-:W-:Y:S01]  /*d690*/  ISETP.GT.U32.AND P4, PT, R4, R14, PT ;  /* 0x0000000e0400720c */ /* 0x000fe20003f84070 */
[----:B------:R-:W-:Y:S01]  /*d6a0*/  IMAD.MOV R9, RZ, RZ, -R9 ;  /* 0x000000ffff097224 */ /* 0x000fe200078e0a09 */
[----:B------:R0:W-:Y:S01]  /*d6b0*/  STL [R1+0xec], R0 ;  /* 0x0000ec0001007387 */ /* 0x0001e20000100800 */
[----:B------:R-:W-:-:S04]  /*d6c0*/  IMAD.HI.U32 R24, R6, R12, RZ ;  /* 0x0000000c06187227 */ /* 0x000fc800078e00ff */
[C---:B------:R-:W-:Y:S02]  /*d6d0*/  IMAD R15, R4.reuse, R9, R15 ;  /* 0x00000009040f7224 */ /* 0x040fe400078e020f */
[----:B------:R-:W-:Y:S02]  /*d6e0*/  IMAD.MOV R24, RZ, RZ, -R24 ;  /* 0x000000ffff187224 */ /* 0x000fe400078e0a18 */
[----:B------:R-:W-:Y:S02]  /*d6f0*/  VIADD R13, R5, 0x46 ;  /* 0x00000046050d7836 */ /* 0x000fe40000000000 */
[----:B0-----:R-:W-:Y:S02]  /*d700*/  IMAD.MOV.U32 R0, RZ, RZ, R22 ;  /* 0x000000ffff007224 */ /* 0x001fe400078e0016 */
[----:B------:R-:W-:Y:S01]  /*d710*/  @!P0 IMAD.IADD R19, R19, 0x1, -R4 ;  /* 0x0000000113138824 */ /* 0x000fe200078e0a04 */
[C---:B------:R-:W-:Y:S01]  /*d720*/  ISETP.GT.U32.AND P0, PT, R4.reuse, R15, PT ;  /* 0x0000000f0400720c */ /* 0x040fe20003f04070 */
[----:B------:R-:W-:Y:S01]  /*d730*/  @!P2 IMAD.MOV R0, RZ, RZ, -R0 ;  /* 0x000000ffff00a224 */ /* 0x000fe200078e0a00 */
[----:B------:R-:W-:Y:S01]  /*d740*/  IABS R8, R13 ;  /* 0x0000000d00087213 */ /* 0x000fe20000000000 */
[----:B------:R-:W-:-:S02]  /*d750*/  IMAD R12, R4, R24, R12 ;  /* 0x00000018040c7224 */ /* 0x000fc400078e020c */
[----:B------:R-:W-:Y:S01]  /*d760*/  @!P1 IMAD.IADD R17, R17, 0x1, -R4 ;  /* 0x0000000111119824 */ /* 0x000fe200078e0a04 */
[----:B------:R0:W-:Y:S01]  /*d770*/  STL [R1+0x80], R0 ;  /* 0x0000800001007387 */ /* 0x0001e20000100800 */
[----:B------:R-:W-:Y:S01]  /*d780*/  IMAD.MOV.U32 R3, RZ, RZ, R20 ;  /* 0x000000ffff037224 */ /* 0x000fe200078e0014 */
[----:B------:R-:W-:Y:S01]  /*d790*/  ISETP.GT.U32.AND P1, PT, R4, R12, PT ;  /* 0x0000000c0400720c */ /* 0x000fe20003f24070 */
[--C-:B------:R-:W-:Y:S01]  /*d7a0*/  @!P3 IMAD.IADD R18, R18, 0x1, -R4.reuse ;  /* 0x000000011212b824 */ /* 0x100fe200078e0a04 */
[----:B------:R-:W-:Y:S01]  /*d7b0*/  ISETP.GE.AND P3, PT, R23, RZ, PT ;  /* 0x000000ff1700720c */ /* 0x000fe20003f66270 */
[----:B------:R-:W-:Y:S01]  /*d7c0*/  @!P4 IMAD.IADD R14, R14, 0x1, -R4 ;  /* 0x000000010e0ec824 */ /* 0x000fe200078e0a04 */
[----:B------:R-:W-:Y:S01]  /*d7d0*/  ISETP.GE.AND P4, PT, R16, RZ, PT ;  /* 0x000000ff1000720c */ /* 0x000fe20003f86270 */
[----:B------:R-:W-:Y:S02]  /*d7e0*/  VIADD R11, R5, 0x48 ;  /* 0x00000048050b7836 */ /* 0x000fe40000000000 */
[----:B------:R-:W-:-:S03]  /*d7f0*/  IMAD.HI.U32 R23, R6, R8, RZ ;  /* 0x0000000806177227 */ /* 0x000fc600078e00ff */
[----:B------:R-:W-:Y:S01]  /*d800*/  IABS R9, R11 ;  /* 0x0000000b00097213 */ /* 0x000fe20000000000 */
[----:B0-----:R-:W-:Y:S02]  /*d810*/  IMAD.MOV.U32 R0, RZ, RZ, R19 ;  /* 0x000000ffff007224 */ /* 0x001fe400078e0013 */
[----:B------:R-:W-:Y:S02]  /*d820*/  @!P6 IMAD.MOV R3, RZ, RZ, -R3 ;  /* 0x000000ffff03e224 */ /* 0x000fe400078e0a03 */
[----:B------:R-:W-:Y:S02]  /*d830*/  @!P5 IMAD.MOV R0, RZ, RZ, -R0 ;  /* 0x000000ffff00d224 */ /* 0x000fe400078e0a00 */
[----:B------:R-:W-:Y:S01]  /*d840*/  VIADD R16, R5, 0x44 ;  /* 0x0000004405107836 */ /* 0x000fe20000000000 */
[----:B------:R0:W-:Y:S01]  /*d850*/  STL [R1+0x70], R3 ;  /* 0x0000700301007387 */ /* 0x0001e20000100800 */
[----:B------:R-:W-:Y:S02]  /*d860*/  IMAD.MOV R23, RZ, RZ, -R23 ;  /* 0x000000ffff177224 */ /* 0x000fe400078e0a17 */
[----:B------:R-:W-:Y:S01]  /*d870*/  @!P0 IMAD.IADD R15, R15, 0x1, -R4 ;  /* 0x000000010f0f8824 */ /* 0x000fe200078e0a04 */
[----:B------:R1:W-:Y:S01]  /*d880*/  STL [R1+0x90], R0 ;  /* 0x0000900001007387 */ /* 0x0003e20000100800 */
[----:B------:R-:W-:Y:S01]  /*d890*/  ISETP.GE.AND P0, PT, R21, RZ, PT ;  /* 0x000000ff1500720c */ /* 0x000fe20003f06270 */
[----:B------:R-:W-:Y:S01]  /*d8a0*/  IMAD R8, R4, R23, R8 ;  /* 0x0000001704087224 */ /* 0x000fe200078e0208 */
[----:B------:R-:W-:Y:S01]  /*d8b0*/  IABS R21, R16 ;  /* 0x0000001000157213 */ /* 0x000fe20000000000 */
[----:B------:R-:W-:Y:S01]  /*d8c0*/  IMAD.HI.U32 R24, R6, R9, RZ ;  /* 0x0000000906187227 */ /* 0x000fe200078e00ff */
[----:B------:R-:W-:-:S03]  /*d8d0*/  ISETP.GT.U32.AND P2, PT, R4, R15, PT ;  /* 0x0000000f0400720c */ /* 0x000fc60003f44070 */
[----:B0-----:R-:W-:Y:S02]  /*d8e0*/  IMAD.MOV.U32 R3, RZ, RZ, R18 ;  /* 0x000000ffff037224 */ /* 0x001fe400078e0012 */
[----:B-1----:R-:W-:Y:S02]  /*d8f0*/  IMAD.MOV.U32 R0, RZ, RZ, R17 ;  /* 0x000000ffff007224 */ /* 0x002fe400078e0011 */
[----:B------:R-:W-:Y:S01]  /*d900*/  @!P1 IMAD.IADD R12, R12, 0x1, -R4 ;  /* 0x000000010c0c9824 */ /* 0x000fe200078e0a04 */
[C---:B------:R-:W-:Y:S01]  /*d910*/  ISETP.GT.U32.AND P1, PT, R4.reuse, R14, PT ;  /* 0x0000000e0400720c */ /* 0x040fe20003f24070 */
[----:B------:R-:W-:Y:S01]  /*d920*/  @!P3 IMAD.MOV R3, RZ, RZ, -R3 ;  /* 0x000000ffff03b224 */ /* 0x000fe200078e0a03 */
[----:B------:R-:W-:Y:S01]  /*d930*/  ISETP.GE.AND P3, PT, R7, RZ, PT ;  /* 0x000000ff0700720c */ /* 0x000fe20003f66270 */
[----:B------:R-:W-:Y:S01]  /*d940*/  @!P4 IMAD.MOV R0, RZ, RZ, -R0 ;  /* 0x000000ffff00c224 */ /* 0x000fe200078e0a00 */
[C---:B------:R-:W-:Y:S01]  /*d950*/  ISETP.GT.U32.AND P4, PT, R4.reuse, R8, PT ;  /* 0x000000080400720c */ /* 0x040fe20003f84070 */
[----:B------:R-:W-:Y:S01]  /*d960*/  IMAD.MOV R24, RZ, RZ, -R24 ;  /* 0x000000ffff187224 */ /* 0x000fe200078e0a18 */
[----:B------:R-:W-:Y:S01]  /*d970*/  ISETP.GT.U32.AND P6, PT, R4, R12, PT ;  /* 0x0000000c0400720c */ /* 0x000fe20003fc4070 */
[----:B------:R-:W-:Y:S01]  /*d980*/  IMAD.HI.U32 R7, R6, R21, RZ ;  /* 0x0000001506077227 */ /* 0x000fe200078e00ff */
[----:B------:R0:W-:Y:S03]  /*d990*/  STL [R1+0x98], R3 ;  /* 0x0000980301007387 */ /* 0x0001e60000100800 */
[----:B------:R-:W-:Y:S01]  /*d9a0*/  IMAD R9, R4, R24, R9 ;  /* 0x0000001804097224 */ /* 0x000fe200078e0209 */
[----:B------:R1:W-:Y:S01]  /*d9b0*/  STL [R1+0xd8], R0 ;  /* 0x0000d80001007387 */ /* 0x0003e20000100800 */
[----:B------:R-:W-:-:S02]  /*d9c0*/  IMAD.MOV R7, RZ, RZ, -R7 ;  /* 0x000000ffff077224 */ /* 0x000fc400078e0a07 */
[--C-:B------:R-:W-:Y:S01]  /*d9d0*/  @!P1 IMAD.IADD R14, R14, 0x1, -R4.reuse ;  /* 0x000000010e0e9824 */ /* 0x100fe200078e0a04 */
[C---:B------:R-:W-:Y:S01]  /*d9e0*/  ISETP.GT.U32.AND P5, PT, R4.reuse, R9, PT ;  /* 0x000000090400720c */ /* 0x040fe20003fa4070 */
[----:B------:R-:W-:Y:S01]  /*d9f0*/  IMAD R21, R4, R7, R21 ;  /* 0x0000000704157224 */ /* 0x000fe200078e0215 */
[----:B------:R-:W-:Y:S01]  /*da00*/  ISETP.GE.AND P1, PT, R10, RZ, PT ;  /* 0x000000ff0a00720c */ /* 0x000fe20003f26270 */
[--C-:B------:R-:W-:Y:S02]  /*da10*/  @!P4 IMAD.IADD R8, R8, 0x1, -R4.reuse ;  /* 0x000000010808c824 */ /* 0x100fe400078e0a04 */
[--C-:B------:R-:W-:Y:S01]  /*da20*/  @!P6 IMAD.IADD R12, R12, 0x1, -R4.reuse ;  /* 0x000000010c0ce824 */ /* 0x100fe200078e0a04 */
[----:B------:R-:W-:Y:S01]  /*da30*/  ISETP.GT.U32.AND P4, PT, R4, R21, PT ;  /* 0x000000150400720c */ /* 0x000fe20003f84070 */
[----:B------:R-:W-:Y:S01]  /*da40*/  @!P2 IMAD.IADD R15, R15, 0x1, -R4 ;  /* 0x000000010f0fa824 */ /* 0x000fe200078e0a04 */
[----:B------:R-:W-:Y:S01]  /*da50*/  ISETP.GE.AND P6, PT, R13, RZ, PT ;  /* 0x000000ff0d00720c */ /* 0x000fe20003fc6270 */
[----:B------:R-:W-:Y:S01]  /*da60*/  VIADD R13, R5, 0x42 ;  /* 0x00000042050d7836 */ /* 0x000fe20000000000 */
[----:B------:R-:W-:Y:S01]  /*da70*/  ISETP.GE.AND P2, PT, R11, RZ, PT ;  /* 0x000000ff0b00720c */ /* 0x000fe20003f46270 */
[----:B0-----:R-:W-:-:S02]  /*da80*/  IMAD.MOV.U32 R3, RZ, RZ, R14 ;  /* 0x000000ffff037224 */ /* 0x001fc400078e000e */
[----:B-1----:R-:W-:Y:S01]  /*da90*/  IMAD.MOV.U32 R0, RZ, RZ, R15 ;  /* 0x000000ffff007224 */ /* 0x002fe200078e000f */
[----:B------:R-:W-:Y:S01]  /*daa0*/  IABS R20, R13 ;  /* 0x0000000d00147213 */ /* 0x000fe20000000000 */
[----:B------:R-:W-:Y:S01]  /*dab0*/  @!P5 IMAD.IADD R9, R9, 0x1, -R4 ;  /* 0x000000010909d824 */ /* 0x000fe200078e0a04 */
[----:B------:R-:W-:Y:S01]  /*dac0*/  ISETP.GE.AND P5, PT, R16, RZ, PT ;  /* 0x000000ff1000720c */ /* 0x000fe20003fa6270 */
[----:B------:R-:W-:Y:S02]  /*dad0*/  VIADD R7, R5, 0x40 ;  /* 0x0000004005077836 */ /* 0x000fe40000000000 */
[----:B------:R-:W-:Y:S01]  /*dae0*/  @!P0 IMAD.MOV R3, RZ, RZ, -R3 ;  /* 0x000000ffff038224 */ /* 0x000fe200078e0a03 */
[----:B------:R-:W-:Y:S01]  /*daf0*/  ISETP.GT.U32.AND P0, PT, R4, R9, PT ;  /* 0x000000090400720c */ /* 0x000fe20003f04070 */
[----:B------:R-:W-:Y:S01]  /*db00*/  @!P3 IMAD.MOV R0, RZ, RZ, -R0 ;  /* 0x000000ffff00b224 */ /* 0x000fe200078e0a00 */
[----:B------:R-:W-:Y:S01]  /*db10*/  IABS R19, R7 ;  /* 0x0000000700137213 */ /* 0x000fe20000000000 */
[----:B------:R-:W-:Y:S01]  /*db20*/  @!P4 IMAD.IADD R21, R21, 0x1, -R4 ;  /* 0x000000011515c824 */ /* 0x000fe200078e0a04 */
[----:B------:R-:W-:Y:S01]  /*db30*/  STL [R1+0xcc], R3 ;  /* 0x0000cc0301007387 */ /* 0x000fe20000100800 */
[----:B------:R-:W-:Y:S01]  /*db40*/  IMAD.HI.U32 R14, R6, R20, RZ ;  /* 0x00000014060e7227 */ /* 0x000fe200078e00ff */
[----:B------:R-:W-:-:S02]  /*db50*/  ISETP.GT.U32.AND P4, PT, R4, R8, PT ;  /* 0x000000080400720c */ /* 0x000fc40003f84070 */
[----:B------:R0:W-:Y:S01]  /*db60*/  STL [R1+0xb4], R0 ;  /* 0x0000b40001007387 */ /* 0x0001e20000100800 */
[----:B------:R-:W-:Y:S01]  /*db70*/  IMAD.MOV R14, RZ, RZ, -R14 ;  /* 0x000000ffff0e7224 */ /* 0x000fe200078e0a0e */
[C---:B------:R-:W-:Y:S01]  /*db80*/  ISETP.GT.U32.AND P3, PT, R4.reuse, R21, PT ;  /* 0x000000150400720c */ /* 0x040fe20003f64070 */
        /* <DEDUP_REMOVED lines=13> */
[----:B------:R-:W-:Y:S01]  /*dc60*/  IMAD.HI.U32 R13, R6, R17, RZ ;  /* 0x00000011060d7227 */ /* 0x000fe200078e00ff */
[----:B------:R0:W-:Y:S03]  /*dc70*/  STL [R1+0xbc], R0 ;  /* 0x0000bc0001007387 */ /* 0x0001e60000100800 */
[----:B------:R-:W-:Y:S01]  /*dc80*/  @!P3 IMAD.IADD R21, R21, 0x1, -R4 ;  /* 0x000000011515b824 */ /* 0x000fe200078e0a04 */
[----:B------:R-:W-:Y:S01]  /*dc90*/  ISETP.GT.U32.AND P3, PT, R4, R19, PT ;  /* 0x000000130400720c */ /* 0x000fe20003f64070 */
[----:B------:R-:W-:-:S03]  /*dca0*/  IMAD.HI.U32 R12, R6, R18, RZ ;  /* 0x00000012060c7227 */ /* 0x000fc600078e00ff */
[----:B------:R-:W-:Y:S01]  /*dcb0*/  STL [R1+0x1714], R21 ;  /* 0x0017141501007387 */ /* 0x000fe20000100800 */
[----:B------:R-:W-:Y:S02]  /*dcc0*/  IMAD.MOV R13, RZ, RZ, -R13 ;  /* 0x000000ffff0d7224 */ /* 0x000fe400078e0a0d */
[C---:B0-----:R-:W-:Y:S01]  /*dcd0*/  VIADD R0, R5.reuse, 0x38 ;  /* 0x0000003805007836 */ /* 0x041fe20000000000 */
[----:B------:R-:W-:Y:S01]  /*dce0*/  STL [R1+0x1710], R2 ;  /* 0x0017100201007387 */ /* 0x000fe20000100800 */
[----:B------:R-:W-:Y:S02]  /*dcf0*/  IMAD.MOV R12, RZ, RZ, -R12 ;  /* 0x000000ffff0c7224 */ /* 0x000fe400078e0a0c */
[C---:B------:R-:W-:Y:S01]  /*dd00*/  IMAD R17, R4.reuse, R13, R17 ;  /* 0x0000000d04117224 */ /* 0x040fe200078e0211 */
[----:B------:R-:W-:Y:S01]  /*dd10*/  IABS R13, R0 ;  /* 0x00000000000d7213 */ /* 0x000fe20000000000 */
[----:B------:R-:W-:Y:S02]  /*dd20*/  VIADD R0, R5, 0x36 ;  /* 0x0000003605007836 */ /* 0x000fe40000000000 */
[----:B------:R-:W-:-:S02]  /*dd30*/  IMAD R18, R4, R12, R18 ;  /* 0x0000000c04127224 */ /* 0x000fc400078e0212 */
[--C-:B------:R-:W-:Y:S01]  /*dd40*/  @!P0 IMAD.IADD R20, R20, 0x1, -R4.reuse ;  /* 0x0000000114148824 */ /* 0x100fe200078e0a04 */
[----:B------:R-:W-:Y:S01]  /*dd50*/  IABS R12, R0 ;  /* 0x00000000000c7213 */ /* 0x000fe20000000000 */
[----:B------:R-:W-:Y:S01]  /*dd60*/  VIADD R14, R5, 0x3a ;  /* 0x0000003a050e7836 */ /* 0x000fe20000000000 */
[C---:B------:R-:W-:Y:S01]  /*dd70*/  ISETP.GT.U32.AND P0, PT, R4.reuse, R18, PT ;  /* 0x000000120400720c */ /* 0x040fe20003f04070 */
[----:B------:R-:W-:Y:S01]  /*dd80*/  @!P3 IMAD.IADD R19, R19, 0x1, -R4 ;  /* 0x000000011313b824 */ /* 0x000fe200078e0a04 */
[----:B------:R-:W-:Y:S01]  /*dd90*/  ISETP.GT.U32.AND P3, PT, R4, R20, PT ;  /* 0x000000140400720c */ /* 0x000fe20003f64070 */
[----:B------:R-:W-:Y:S01]  /*dda0*/  IMAD.MOV.U32 R0, RZ, RZ, R9 ;  /* 0x000000ffff007224 */ /* 0x000fe200078e0009 */
[----:B------:R-:W-:Y:S01]  /*ddb0*/  IABS R16, R14 ;  /* 0x0000000e00107213 */ /* 0x000fe20000000000 */
[----:B------:R-:W-:-:S04]  /*ddc0*/  IMAD.HI.U32 R15, R6, R13, RZ ;  /* 0x0000000d060f7227 */ /* 0x000fc800078e00ff */
[----:B------:R-:W-:Y:S01]  /*ddd0*/  @!P2 IMAD.MOV R0, RZ, RZ, -R0 ;  /* 0x000000ffff00a224 */ /* 0x000fe200078e0a00 */
[----:B------:R-:W-:Y:S01]  /*dde0*/  ISETP.GT.U32.AND P2, PT, R4, R19, PT ;  /* 0x000000130400720c */ /* 0x000fe20003f44070 */
[----:B------:R-:W-:-:S03]  /*ddf0*/  IMAD.HI.U32 R22, R6, R16, RZ ;  /* 0x0000001006167227 */ /* 0x000fc600078e00ff */
[----:B------:R0:W-:Y:S01]  /*de00*/  STL [R1+0xa8], R0 ;  /* 0x0000a80001007387 */ /* 0x0001e20000100800 */
[----:B------:R-:W-:Y:S01]  /*de10*/  @!P4 IMAD.IADD R8, R8, 0x1, -R4 ;  /* 0x000000010808c824 */ /* 0x000fe200078e0a04 */
[----:B------:R-:W-:Y:S01]  /*de20*/  ISETP.GE.AND P4, PT, R7, RZ, PT ;  /* 0x000000ff0700720c */ /* 0x000fe20003f86270 */
[----:B------:R-:W-:Y:S01]  /*de30*/  IMAD.MOV R15, RZ, RZ, -R15 ;  /* 0x000000ffff0f7224 */ /* 0x000fe200078e0a0f */
[----:B------:R-:W-:Y:S01]  /*de40*/  IABS R7, R2 ;  /* 0x0000000200077213 */ /* 0x000fe20000000000 */
[----:B------:R-:W-:Y:S02]  /*de50*/  IMAD.MOV R22, RZ, RZ, -R22 ;  /* 0x000000ffff167224 */ /* 0x000fe400078e0a16 */
[--C-:B------:R-:W-:Y:S02]  /*de60*/  @!P0 IMAD.IADD R18, R18, 0x1, -R4.reuse ;  /* 0x0000000112128824 */ /* 0x100fe400078e0a04 */
[----:B------:R-:W-:Y:S01]  /*de70*/  @!P3 IMAD.IADD R20, R20, 0x1, -R4 ;  /* 0x000000011414b824 */ /* 0x000fe200078e0a04 */
[C---:B------:R-:W-:Y:S01]  /*de80*/  ISETP.GT.U32.AND P3, PT, R4.reuse, R17, PT ;  /* 0x000000110400720c */ /* 0x040fe20003f64070 */
[C---:B------:R-:W-:Y:S01]  /*de90*/  IMAD R13, R4.reuse, R15, R13 ;  /* 0x0000000f040d7224 */ /* 0x040fe200078e020d */
[C---:B------:R-:W-:Y:S01]  /*dea0*/  ISETP.GT.U32.AND P0, PT, R4.reuse, R18, PT ;  /* 0x000000120400720c */ /* 0x040fe20003f04070 */
[C---:B------:R-:W-:Y:S01]  /*deb0*/  IMAD R16, R4.reuse, R22, R16 ;  /* 0x0000001604107224 */ /* 0x040fe200078e0210 */
[----:B------:R-:W1:Y:S01]  /*dec0*/  I2F.RP R15, R7 ;  /* 0x00000007000f7306 */ /* 0x000e620000209400 */
[----:B------:R-:W-:Y:S01]  /*ded0*/  @!P2 IMAD.IADD R19, R19, 0x1, -R4 ;  /* 0x000000011313a824 */ /* 0x000fe200078e0a04 */
[----:B------:R2:W-:Y:S01]  /*dee0*/  STL [R1+0x1718], R20 ;  /* 0x0017181401007387 */ /* 0x0005e20000100800 */
[----:B0-----:R-:W-:Y:S01]  /*def0*/  VIADD R0, R5, 0x34 ;  /* 0x0000003405007836 */ /* 0x001fe20000000000 */
[----:B------:R-:W-:Y:S01]  /*df00*/  ISETP.GT.U32.AND P2, PT, R4, R16, PT ;  /* 0x000000100400720c */ /* 0x000fe20003f44070 */
[----:B------:R-:W-:-:S02]  /*df10*/  IMAD.MOV.U32 R3, RZ, RZ, R8 ;  /* 0x000000ffff037224 */ /* 0x000fc400078e0008 */
[----:B------:R-:W-:-:S04]  /*df20*/  IMAD.HI.U32 R9, R6, R12, RZ ;  /* 0x0000000c06097227 */ /* 0x000fc800078e00ff */
[--C-:B------:R-:W-:Y:S01]  /*df30*/  @!P3 IMAD.IADD R17, R17, 0x1, -R4.reuse ;  /* 0x000000011111b824 */ /* 0x100fe200078e0a04 */
[----:B------:R-:W-:Y:S01]  /*df40*/  ISETP.GT.U32.AND P3, PT, R4, R13, PT ;  /* 0x0000000d0400720c */ /* 0x000fe20003f64070 */
[--C-:B------:R-:W-:Y:S01]  /*df50*/  @!P0 IMAD.IADD R18, R18, 0x1, -R4.reuse ;  /* 0x0000000112128824 */ /* 0x100fe200078e0a04 */
[----:B------:R-:W-:Y:S01]  /*df60*/  ISETP.GE.AND P0, PT, R11, RZ, PT ;  /* 0x000000ff0b00720c */ /* 0x000fe20003f06270 */
[----:B-1----:R-:W0:Y:S01]  /*df70*/  MUFU.RCP R15, R15 ;  /* 0x0000000f000f7308 */ /* 0x002e220000001000 */
[----:B------:R-:W-:Y:S01]  /*df80*/  IABS R11, R0 ;  /* 0x00000000000b7213 */ /* 0x000fe20000000000 */
[----:B------:R-:W-:Y:S02]  /*df90*/  @!P2 IMAD.IADD R16, R16, 0x1, -R4 ;  /* 0x000000011010a824 */ /* 0x000fe400078e0a04 */
[----:B------:R-:W-:Y:S02]  /*dfa0*/  VIADD R0, R5, 0x32 ;  /* 0x0000003205007836 */ /* 0x000fe40000000000 */
[----:B------:R-:W-:Y:S01]  /*dfb0*/  IMAD.HI.U32 R8, R6, R11, RZ ;  /* 0x0000000b06087227 */ /* 0x000fe200078e00ff */
[----:B------:R-:W-:-:S03]  /*dfc0*/  ISETP.GT.U32.AND P2, PT, R4, R16, PT ;  /* 0x000000100400720c */ /* 0x000fc60003f44070 */
[----:B------:R-:W-:Y:S02]  /*dfd0*/  @!P3 IMAD.IADD R13, R13, 0x1, -R4 ;  /* 0x000000010d0db824 */ /* 0x000fe400078e0a04 */
[----:B------:R-:W-:Y:S01]  /*dfe0*/  IMAD.MOV R8, RZ, RZ, -R8 ;  /* 0x000000ffff087224 */ /* 0x000fe200078e0a08 */
[----:B------:R-:W-:Y:S01]  /*dff0*/  IABS R23, R0 ;  /* 0x0000000000177213 */ /* 0x000fe20000000000 */
[----:B------:R-:W-:Y:S01]  /*e000*/  IMAD.MOV R9, RZ, RZ, -R9 ;  /* 0x000000ffff097224 */ /* 0x000fe200078e0a09 */
[C---:B------:R-:W-:Y:S01]  /*e010*/  ISETP.GT.U32.AND P3, PT, R4.reuse, R13, PT ;  /* 0x0000000d0400720c */ /* 0x040fe20003f64070 */
[----:B------:R-:W-:Y:S02]  /*e020*/  IMAD R11, R4, R8, R11 ;  /* 0x00000008040b7224 */ /* 0x000fe400078e020b */
[----:B0-----:R-:W-:Y:S02]  /*e030*/  VIADD R15, R15, 0xffffffe ;  /* 0x0ffffffe0f0f7836 */ /* 0x001fe40000000000 */
[----:B------:R-:W-:-:S02]  /*e040*/  VIADD R2, R5, 0x30 ;  /* 0x0000003005027836 */ /* 0x000fc40000000000 */
[----:B------:R-:W-:Y:S01]  /*e050*/  @!P2 IMAD.IADD R16, R16, 0x1, -R4 ;  /* 0x000000011010a824 */ /* 0x000fe200078e0a04 */
[C---:B------:R-:W-:Y:S01]  /*e060*/  ISETP.GT.U32.AND P2, PT, R4.reuse, R11, PT ;  /* 0x0000000b0400720c */ /* 0x040fe20003f44070 */
[----:B------:R-:W-:Y:S01]  /*e070*/  IMAD R12, R4, R9, R12 ;  /* 0x00000009040c7224 */ /* 0x000fe200078e020c */
[----:B------:R-:W0:Y:S01]  /*e080*/  F2I.FTZ.U32.TRUNC.NTZ R15, R15 ;  /* 0x0000000f000f7305 */ /* 0x000e22000021f000 */
[----:B------:R-:W-:Y:S01]  /*e090*/  VIADD R0, R5, 0x2e ;  /* 0x0000002e05007836 */ /* 0x000fe20000000000 */
[----:B------:R-:W-:Y:S01]  /*e0a0*/  IABS R9, R2 ;  /* 0x0000000200097213 */ /* 0x000fe20000000000 */
[----:B------:R-:W-:-:S03]  /*e0b0*/  IMAD.HI.U32 R24, R6, R23, RZ ;  /* 0x0000001706187227 */ /* 0x000fc600078e00ff */
[----:B------:R-:W-:Y:S01]  /*e0c0*/  IABS R8, R0 ;  /* 0x0000000000087213 */ /* 0x000fe20000000000 */
[----:B------:R-:W-:Y:S02]  /*e0d0*/  IMAD.MOV R24, RZ, RZ, -R24 ;  /* 0x000000ffff187224 */ /* 0x000fe400078e0a18 */
[----:B------:R-:W-:-:S04]  /*e0e0*/  IMAD.HI.U32 R22, R6, R9, RZ ;  /* 0x0000000906167227 */ /* 0x000fc800078e00ff */
[----:B------:R-:W-:Y:S01]  /*e0f0*/  @!P3 IMAD.IADD R13, R13, 0x1, -R4 ;  /* 0x000000010d0db824 */ /* 0x000fe200078e0a04 */
[----:B------:R-:W-:Y:S01]  /*e100*/  ISETP.GE.AND P3, PT, R10, RZ, PT ;  /* 0x000000ff0a00720c */ /* 0x000fe20003f66270 */
[----:B------:R-:W-:Y:S02]  /*e110*/  IMAD R10, R4, R24, R23 ;  /* 0x00000018040a7224 */ /* 0x000fe400078e0217 */
[----:B------:R-:W-:-:S04]  /*e120*/  IMAD.HI.U32 R23, R6, R8, RZ ;  /* 0x0000000806177227 */ /* 0x000fc800078e00ff */
[----:B------:R-:W-:Y:S02]  /*e130*/  IMAD.MOV R22, RZ, RZ, -R22 ;  /* 0x000000ffff167224 */ /* 0x000fe400078e0a16 */
[----:B------:R-:W-:Y:S02]  /*e140*/  VIADD R2, R5, 0x2a ;  /* 0x0000002a05027836 */ /* 0x000fe40000000000 */
[----:B------:R-:W-:Y:S01]  /*e150*/  @!P2 IMAD.IADD R11, R11, 0x1, -R4 ;  /* 0x000000010b0ba824 */ /* 0x000fe200078e0a04 */
[----:B------:R-:W-:Y:S01]  /*e160*/  ISETP.GE.AND P2, PT, R14, RZ, PT ;  /* 0x000000ff0e00720c */ /* 0x000fe20003f46270 */
[----:B------:R-:W-:Y:S02]  /*e170*/  IMAD.MOV R14, RZ, RZ, -R23 ;  /* 0x000000ffff0e7224 */ /* 0x000fe400078e0a17 */
[----:B------:R-:W-:Y:S01]  /*e180*/  IMAD R9, R4, R22, R9 ;  /* 0x0000001604097224 */ /* 0x000fe200078e0209 */
[----:B------:R-:W-:Y:S01]  /*e190*/  IABS R22, R2 ;  /* 0x0000000200167213 */ /* 0x000fe20000000000 */
[----:B0-----:R-:W-:-:S02]  /*e1a0*/  IMAD.MOV R28, RZ, RZ, -R15 ;  /* 0x000000ffff1c7224 */ /* 0x001fc400078e0a0f */
[----:B--2---:R-:W-:Y:S02]  /*e1b0*/  VIADD R20, R5, 0x2c ;  /* 0x0000002c05147836 */ /* 0x004fe40000000000 */
[----:B------:R-:W-:Y:S02]  /*e1c0*/  IMAD R8, R4, R14, R8 ;  /* 0x0000000e04087224 */ /* 0x000fe400078e0208 */
[----:B------:R-:W-:Y:S02]  /*e1d0*/  IMAD.MOV.U32 R14, RZ, RZ, RZ ;  /* 0x000000ffff0e7224 */ /* 0x000fe400078e00ff */
[----:B------:R-:W-:Y:S02]  /*e1e0*/  IMAD R28, R28, R7, RZ ;  /* 0x000000071c1c7224 */ /* 0x000fe400078e02ff */
[----:B------:R-:W-:Y:S01]  /*e1f0*/  IMAD.HI.U32 R24, R6, R22, RZ ;  /* 0x0000001606187227 */ /* 0x000fe200078e00ff */
[----:B------:R-:W-:-:S03]  /*e200*/  IABS R25, R20 ;  /* 0x0000001400197213 */ /* 0x000fc60000000000 */
[----:B------:R-:W-:Y:S02]  /*e210*/  @!P6 IMAD.MOV R3, RZ, RZ, -R3 ;  /* 0x000000ffff03e224 */ /* 0x000fe400078e0a03 */
[----:B------:R-:W-:-:S03]  /*e220*/  IMAD.HI.U32 R2, R15, R28, R14 ;  /* 0x0000001c0f027227 */ /* 0x000fc600078e000e */
[----:B------:R0:W-:Y:S01]  /*e230*/  STL [R1+0x78], R3 ;  /* 0x0000780301007387 */ /* 0x0001e20000100800 */
[----:B------:R-:W-:Y:S02]  /*e240*/  IMAD.MOV R24, RZ, RZ, -R24 ;  /* 0x000000ffff187224 */ /* 0x000fe400078e0a18 */
[C---:B------:R-:W-:Y:S02]  /*e250*/  VIADD R20, R5.reuse, 0x22 ;  /* 0x0000002205147836 */ /* 0x040fe40000000000 */
[C---:B------:R-:W-:Y:S02]  /*e260*/  VIADD R14, R5.reuse, 0x20 ;  /* 0x00000020050e7836 */ /* 0x040fe40000000000 */
[----:B------:R-:W-:Y:S01]  /*e270*/  IMAD R22, R4, R24, R22 ;  /* 0x0000001804167224 */ /* 0x000fe200078e0216 */
[----:B------:R-:W-:Y:S01]  /*e280*/  IABS R24, R20 ;  /* 0x0000001400187213 */ /* 0x000fe20000000000 */
[----:B0-----:R-:W2:Y:S01]  /*e290*/  LDL R3, [R1+0x15d0] ;  /* 0x0015d00001037983 */ /* 0x001ea20000100800 */
[----:B------:R-:W-:Y:S01]  /*e2a0*/  VIADD R0, R5, 0x28 ;  /* 0x0000002805007836 */ /* 0x000fe20000000000 */
[----:B------:R-:W-:-:S02]  /*e2b0*/  IABS R29, R5 ;  /* 0x00000005001d7213 */ /* 0x000fc40000000000 */
[----:B------:R-:W-:Y:S01]  /*e2c0*/  IMAD.HI.U32 R20, R6, R24, RZ ;  /* 0x0000001806147227 */ /* 0x000fe200078e00ff */
[----:B------:R0:W-:Y:S01]  /*e2d0*/  STL [R1+0x74], R14 ;  /* 0x0000740e01007387 */ /* 0x0001e20000100800 */
[----:B------:R-:W-:Y:S02]  /*e2e0*/  ISETP.GT.U32.AND P6, PT, R4, R17, PT ;  /* 0x000000110400720c */ /* 0x000fe40003fc4070 */
[----:B------:R-:W-:Y:S01]  /*e2f0*/  IMAD.MOV R20, RZ, RZ, -R20 ;  /* 0x000000ffff147224 */ /* 0x000fe200078e0a14 */
[----:B------:R-:W-:Y:S01]  /*e300*/  IABS R26, R0 ;  /* 0x00000000001a7213 */ /* 0x000fe20000000000 */
[----:B------:R-:W-:-:S04]  /*e310*/  IMAD.HI.U32 R27, R6, R25, RZ ;  /* 0x00000019061b7227 */ /* 0x000fc800078e00ff */
[----:B------:R-:W-:Y:S01]  /*e320*/  IMAD R24, R4, R20, R24 ;  /* 0x0000001404187224 */ /* 0x000fe200078e0218 */
[----:B0-----:R-:W-:Y:S01]  /*e330*/  IABS R14, R14 ;  /* 0x0000000e000e7213 */ /* 0x001fe20000000000 */
[----:B------:R-:W3:Y:S01]  /*e340*/  LDL.LU R20, [R1+0x1718] ;  /* 0x0017180001147983 */ /* 0x000ee20000300800 */
[----:B------:R-:W-:Y:S02]  /*e350*/  VIADD R0, R5, 0x26 ;  /* 0x0000002605007836 */ /* 0x000fe40000000000 */
[----:B------:R-:W-:Y:S02]  /*e360*/  IMAD.MOV R27, RZ, RZ, -R27 ;  /* 0x000000ffff1b7224 */ /* 0x000fe400078e0a1b */
[----:B------:R-:W-:-:S04]  /*e370*/  IMAD.HI.U32 R21, R6, R14, RZ ;  /* 0x0000000e06157227 */ /* 0x000fc800078e00ff */
[----:B------:R-:W-:Y:S02]  /*e380*/  IMAD.MOV R21, RZ, RZ, -R21 ;  /* 0x000000ffff157224 */ /* 0x000fe400078e0a15 */
[----:B------:R-:W-:-:S04]  /*e390*/  IMAD.HI.U32 R23, R6, R26, RZ ;  /* 0x0000001a06177227 */ /* 0x000fc800078e00ff */
[C---:B------:R-:W-:Y:S02]  /*e3a0*/  IMAD R14, R4.reuse, R21, R14 ;  /* 0x00000015040e7224 */ /* 0x040fe400078e020e */
[----:B------:R-:W3:Y:S01]  /*e3b0*/  LDL.LU R21, [R1+0x1714] ;  /* 0x0017140001157983 */ /* 0x000ee20000300800 */
[C---:B------:R-:W-:Y:S01]  /*e3c0*/  IMAD R15, R4.reuse, R27, R25 ;  /* 0x0000001b040f7224 */ /* 0x040fe200078e0219 */
[----:B------:R-:W-:Y:S01]  /*e3d0*/  IABS R25, R0 ;  /* 0x0000000000197213 */ /* 0x000fe20000000000 */
[----:B------:R-:W-:Y:S02]  /*e3e0*/  IMAD.MOV R23, RZ, RZ, -R23 ;  /* 0x000000ffff177224 */ /* 0x000fe400078e0a17 */
[----:B------:R-:W-:Y:S02]  /*e3f0*/  VIADD R0, R5, 0x24 ;  /* 0x0000002405007836 */ /* 0x000fe40000000000 */
[----:B------:R-:W-:Y:S02]  /*e400*/  IMAD R26, R4, R23, R26 ;  /* 0x00000017041a7224 */ /* 0x000fe400078e021a */
[----:B------:R-:W-:Y:S01]  /*e410*/  IMAD.HI.U32 R23, R6, R25, RZ ;  /* 0x0000001906177227 */ /* 0x000fe200078e00ff */
[----:B------:R-:W-:-:S03]  /*e420*/  IABS R27, R0 ;  /* 0x00000000001b7213 */ /* 0x000fc60000000000 */
[----:B------:R-:W-:Y:S02]  /*e430*/  IMAD.MOV R23, RZ, RZ, -R23 ;  /* 0x000000ffff177224 */ /* 0x000fe400078e0a17 */
[----:B------:R-:W-:Y:S01]  /*e440*/  @!P6 IMAD.IADD R17, R17, 0x1, -R4 ;  /* 0x000000011111e824 */ /* 0x000fe200078e0a04 */
[C---:B------:R-:W-:Y:S01]  /*e450*/  ISETP.GT.U32.AND P6, PT, R4.reuse, R12, PT ;  /* 0x0000000c0400720c */ /* 0x040fe20003fc4070 */
[----:B------:R-:W-:Y:S02]  /*e460*/  IMAD R25, R4, R23, R25 ;  /* 0x0000001704197224 */ /* 0x000fe400078e0219 */
[----:B------:R-:W-:-:S04]  /*e470*/  IMAD.HI.U32 R23, R6, R27, RZ ;  /* 0x0000001b06177227 */ /* 0x000fc800078e00ff */
[----:B------:R-:W-:-:S04]  /*e480*/  IMAD.MOV R23, RZ, RZ, -R23 ;  /* 0x000000ffff177224 */ /* 0x000fc800078e0a17 */
[----:B------:R-:W-:Y:S02]  /*e490*/  IMAD R27, R4, R23, R27 ;  /* 0x00000017041b7224 */ /* 0x000fe400078e021b */
[----:B------:R-:W-:-:S04]  /*e4a0*/  IMAD.HI.U32 R23, R6, R29, RZ ;  /* 0x0000001d06177227 */ /* 0x000fc800078e00ff */
[----:B------:R-:W-:Y:S02]  /*e4b0*/  IMAD.MOV R23, RZ, RZ, -R23 ;  /* 0x000000ffff177224 */ /* 0x000fe400078e0a17 */
[----:B------:R-:W-:Y:S01]  /*e4c0*/  @!P6 IMAD.IADD R12, R12, 0x1, -R4 ;  /* 0x000000010c0ce824 */ /* 0x000fe200078e0a04 */
[C---:B------:R-:W-:Y:S01]  /*e4d0*/  ISETP.GT.U32.AND P6, PT, R4.reuse, R10, PT ;  /* 0x0000000a0400720c */ /* 0x040fe20003fc4070 */
[----:B------:R-:W-:-:S12]  /*e4e0*/  IMAD R23, R4, R23, R29 ;  /* 0x0000001704177224 */ /* 0x000fd800078e021d */
[----:B------:R-:W-:Y:S01]  /*e4f0*/  @!P6 IMAD.IADD R10, R10, 0x1, -R4 ;  /* 0x000000010a0ae824 */ /* 0x000fe200078e0a04 */
[----:B------:R-:W-:-:S13]  /*e500*/  ISETP.GT.U32.AND P6, PT, R4, R9, PT ;  /* 0x000000090400720c */ /* 0x000fda0003fc4070 */
[----:B------:R-:W-:Y:S01]  /*e510*/  @!P6 IMAD.IADD R9, R9, 0x1, -R4 ;  /* 0x000000010909e824 */ /* 0x000fe200078e0a04 */
[----:B------:R-:W-:Y:S01]  /*e520*/  ISETP.GT.U32.AND P6, PT, R4, R8, PT ;  /* 0x000000080400720c */ /* 0x000fe20003fc4070 */
[----:B------:R-:W-:-:S03]  /*e530*/  @!P0 IMAD.MOV R18, RZ, RZ, -R18 ;  /* 0x000000ffff128224 */ /* 0x000fc600078e0a12 */
[----:B------:R-:W-:-:S09]  /*e540*/  ISETP.GT.U32.AND P0, PT, R4, R9, PT ;  /* 0x000000090400720c */ /* 0x000fd20003f04070 */
[----:B------:R-:W-:Y:S01]  /*e550*/  @!P6 IMAD.IADD R8, R8, 0x1, -R4 ;  /* 0x000000010808e824 */ /* 0x000fe200078e0a04 */
[----:B------:R-:W-:Y:S02]  /*e560*/  ISETP.GT.U32.AND P6, PT, R4, R15, PT ;  /* 0x0000000f0400720c */ /* 0x000fe40003fc4070 */
[----:B--2---:R-:W-:-:S11]  /*e570*/  IABS R28, R3 ;  /* 0x00000003001c7213 */ /* 0x004fd60000000000 */
[----:B------:R-:W-:Y:S01]  /*e580*/  @!P6 IMAD.IADD R15, R15, 0x1, -R4 ;  /* 0x000000010f0fe824 */ /* 0x000fe200078e0a04 */
[----:B------:R-:W-:Y:S01]  /*e590*/  ISETP.GT.U32.AND P6, PT, R4, R22, PT ;  /* 0x000000160400720c */ /* 0x000fe20003fc4070 */
[----:B---3--:R-:W-:Y:S02]  /*e5a0*/  IMAD.MOV.U32 R29, RZ, RZ, R21 ;  /* 0x000000ffff1d7224 */ /* 0x008fe400078e0015 */
[----:B------:R-:W-:Y:S02]  /*e5b0*/  IMAD.HI.U32 R21, R2, R28, RZ ;  /* 0x0000001c02157227 */ /* 0x000fe400078e00ff */
[----:B------:R-:W2:Y:S02]  /*e5c0*/  LDL.LU R2, [R1+0x1710] ;  /* 0x0017100001027983 */ /* 0x000ea40000300800 */
[----:B------:R-:W-:Y:S01]  /*e5d0*/  @!P5 IMAD.MOV R29, RZ, RZ, -R29 ;  /* 0x000000ffff1dd224 */ /* 0x000fe200078e0a1d */
[C---:B------:R-:W-:Y:S01]  /*e5e0*/  ISETP.GT.U32.AND P5, PT, R4.reuse, R12, PT ;  /* 0x0000000c0400720c */ /* 0x040fe20003fa4070 */
[----:B------:R-:W-:Y:S01]  /*e5f0*/  @!P1 IMAD.MOV R20, RZ, RZ, -R20 ;  /* 0x000000ffff149224 */ /* 0x000fe200078e0a14 */
[C---:B------:R-:W-:Y:S01]  /*e600*/  ISETP.GT.U32.AND P1, PT, R4.reuse, R11, PT ;  /* 0x0000000b0400720c */ /* 0x040fe20003f24070 */
[----:B------:R-:W-:Y:S01]  /*e610*/  @!P4 IMAD.MOV R19, RZ, RZ, -R19 ;  /* 0x000000ffff13c224 */ /* 0x000fe200078e0a13 */
[C---:B------:R-:W-:Y:S01]  /*e620*/  ISETP.GT.U32.AND P4, PT, R4.reuse, R10, PT ;  /* 0x0000000a0400720c */ /* 0x040fe20003f84070 */
[----:B------:R-:W-:Y:S01]  /*e630*/  @!P0 IMAD.IADD R9, R9, 0x1, -R4 ;  /* 0x0000000109098824 */ /* 0x000fe200078e0a04 */
[C---:B------:R-:W-:Y:S01]  /*e640*/  ISETP.GT.U32.AND P0, PT, R4.reuse, R24, PT ;  /* 0x000000180400720c */ /* 0x040fe20003f04070 */
[----:B------:R-:W-:Y:S01]  /*e650*/  @!P2 IMAD.MOV R16, RZ, RZ, -R16 ;  /* 0x000000ffff10a224 */ /* 0x000fe200078e0a10 */
[C---:B------:R-:W-:Y:S01]  /*e660*/  ISETP.GT.U32.AND P2, PT, R4.reuse, R15, PT ;  /* 0x0000000f0400720c */ /* 0x040fe20003f44070 */
[----:B------:R-:W-:Y:S01]  /*e670*/  @!P3 IMAD.MOV R17, RZ, RZ, -R17 ;  /* 0x000000ffff11b224 */ /* 0x000fe200078e0a11 */
[----:B------:R-:W-:Y:S01]  /*e680*/  ISETP.GT.U32.AND P3, PT, R4, R8, PT ;  /* 0x000000080400720c */ /* 0x000fe20003f64070 */
[----:B------:R0:W-:Y:S02]  /*e690*/  STL [R1+0x58], R29 ;  /* 0x0000581d01007387 */ /* 0x0001e40000100800 */
[--C-:B------:R-:W-:Y:S01]  /*e6a0*/  @!P5 IMAD.IADD R12, R12, 0x1, -R4.reuse ;  /* 0x000000010c0cd824 */ /* 0x100fe200078e0a04 */
[C---:B------:R-:W-:Y:S01]  /*e6b0*/  ISETP.GT.U32.AND P5, PT, R4.reuse, R26, PT ;  /* 0x0000001a0400720c */ /* 0x040fe20003fa4070 */
[----:B------:R1:W-:Y:S01]  /*e6c0*/  STL [R1+0x54], R20 ;  /* 0x0000541401007387 */ /* 0x0003e20000100800 */
[--C-:B------:R-:W-:Y:S01]  /*e6d0*/  @!P1 IMAD.IADD R11, R11, 0x1, -R4.reuse ;  /* 0x000000010b0b9824 */ /* 0x100fe200078e0a04 */
[----:B------:R-:W-:Y:S01]  /*e6e0*/  ISETP.GT.U32.AND P1, PT, R4, R25, PT ;  /* 0x000000190400720c */ /* 0x000fe20003f24070 */
[----:B------:R-:W-:-:S02]  /*e6f0*/  @!P4 IMAD.IADD R10, R10, 0x1, -R4 ;  /* 0x000000010a0ac824 */ /* 0x000fc400078e0a04 */
[C---:B0-----:R-:W-:Y:S02]  /*e700*/  VIADD R29, R5.reuse, 0x38 ;  /* 0x00000038051d7836 */ /* 0x041fe40000000000 */
[----:B-1----:R-:W-:Y:S01]  /*e710*/  VIADD R20, R5, 0x32 ;  /* 0x0000003205147836 */ /* 0x002fe20000000000 */
[----:B------:R-:W-:Y:S01]  /*e720*/  ISETP.GT.U32.AND P4, PT, R4, R27, PT ;  /* 0x0000001b0400720c */ /* 0x000fe20003f84070 */
[--C-:B------:R-:W-:Y:S02]  /*e730*/  @!P0 IMAD.IADD R24, R24, 0x1, -R4.reuse ;  /* 0x0000000118188824 */ /* 0x100fe400078e0a04 */
[--C-:B------:R-:W-:Y:S01]  /*e740*/  @!P2 IMAD.IADD R15, R15, 0x1, -R4.reuse ;  /* 0x000000010f0fa824 */ /* 0x100fe200078e0a04 */
[----:B------:R-:W-:Y:S01]  /*e750*/  ISETP.GE.AND P0, PT, R20, RZ, PT ;  /* 0x000000ff1400720c */ /* 0x000fe20003f06270 */
[----:B------:R-:W-:Y:S01]  /*e760*/  @!P6 IMAD.IADD R22, R22, 0x1, -R4 ;  /* 0x000000011616e824 */ /* 0x000fe200078e0a04 */
[----:B------:R-:W-:Y:S01]  /*e770*/  ISETP.GE.AND P2, PT, R29, RZ, PT ;  /* 0x000000ff1d00720c */ /* 0x000fe20003f46270 */
[----:B------:R-:W0:Y:S01]  /*e780*/  S2R R20, SR_TID.X ;  /* 0x0000000000147919 */ /* 0x000e220000002100 */
[----:B------:R-:W-:-:S02]  /*e790*/  IMAD.MOV R21, RZ, RZ, -R21 ;  /* 0x000000ffff157224 */ /* 0x000fc400078e0a15 */
[----:B------:R-:W-:Y:S02]  /*e7a0*/  VIADD R29, R5, 0x36 ;  /* 0x00000036051d7836 */ /* 0x000fe40000000000 */
[----:B------:R-:W-:Y:S01]  /*e7b0*/  @!P3 IMAD.IADD R8, R8, 0x1, -R4 ;  /* 0x000000010808b824 */ /* 0x000fe200078e0a04 */
[C---:B------:R-:W-:Y:S01]  /*e7c0*/  ISETP.GT.U32.AND P3, PT, R4.reuse, R14, PT ;  /* 0x0000000e0400720c */ /* 0x040fe20003f64070 */
[----:B------:R-:W-:Y:S01]  /*e7d0*/  IMAD R28, R7, R21, R28 ;  /* 0x00000015071c7224 */ /* 0x000fe200078e021c */
[----:B------:R-:W-:Y:S01]  /*e7e0*/  ISETP.GT.U32.AND P6, PT, R4, R22, PT ;  /* 0x000000160400720c */ /* 0x000fe20003fc4070 */
[--C-:B------:R-:W-:Y:S01]  /*e7f0*/  @!P5 IMAD.IADD R26, R26, 0x1, -R4.reuse ;  /* 0x000000011a1ad824 */ /* 0x100fe200078e0a04 */
[----:B------:R-:W-:Y:S01]  /*e800*/  ISETP.GE.AND P5, PT, R29, RZ, PT ;  /* 0x000000ff1d00720c */ /* 0x000fe20003fa6270 */
[----:B------:R-:W-:Y:S02]  /*e810*/  VIADD R29, R5, 0x34 ;  /* 0x00000034051d7836 */ /* 0x000fe40000000000 */
[--C-:B------:R-:W-:Y:S01]  /*e820*/  @!P1 IMAD.IADD R25, R25, 0x1, -R4.reuse ;  /* 0x0000000119199824 */ /* 0x100fe200078e0a04 */
[----:B------:R-:W-:Y:S01]  /*e830*/  ISETP.GT.U32.AND P1, PT, R7, R28, PT ;  /* 0x0000001c0700720c */ /* 0x000fe20003f24070 */
[--C-:B------:R-:W-:Y:S01]  /*e840*/  @!P4 IMAD.IADD R27, R27, 0x1, -R4.reuse ;  /* 0x000000011b1bc824 */ /* 0x100fe200078e0a04 */
[----:B------:R-:W-:Y:S01]  /*e850*/  ISETP.GE.AND P4, PT, R29, RZ, PT ;  /* 0x000000ff1d00720c */ /* 0x000fe20003f86270 */
[----:B------:R-:W-:Y:S01]  /*e860*/  VIADD R29, R5, 0x30 ;  /* 0x00000030051d7836 */ /* 0x000fe20000000000 */
[----:B------:R-:W-:Y:S01]  /*e870*/  STL [R1+0x50], R19 ;  /* 0x0000501301007387 */ /* 0x000fe20000100800 */
[----:B------:R-:W-:-:S02]  /*e880*/  @!P3 IMAD.IADD R14, R14, 0x1, -R4 ;  /* 0x000000010e0eb824 */ /* 0x000fc400078e0a04 */
[----:B------:R-:W-:Y:S01]  /*e890*/  @!P6 IMAD.IADD R22, R22, 0x1, -R4 ;  /* 0x000000011616e824 */ /* 0x000fe200078e0a04 */
[----:B------:R-:W-:Y:S01]  /*e8a0*/  ISETP.GE.AND P3, PT, R29, RZ, PT ;  /* 0x000000ff1d00720c */ /* 0x000fe20003f66270 */
[----:B------:R1:W-:Y:S01]  /*e8b0*/  STL [R1+0x4c], R18 ;  /* 0x00004c1201007387 */ /* 0x0003e20000100800 */
[----:B------:R-:W-:-:S03]  /*e8c0*/  ISETP.GT.U32.AND P6, PT, R4, R23, PT ;  /* 0x000000170400720c */ /* 0x000fc60003fc4070 */
[----:B------:R-:W-:Y:S01]  /*e8d0*/  @!P1 IMAD.IADD R28, R28, 0x1, -R7 ;  /* 0x000000011c1c9824 */ /* 0x000fe200078e0a07 */
[----:B------:R-:W-:Y:S01]  /*e8e0*/  ISETP.GT.U32.AND P1, PT, R4, R26, PT ;  /* 0x0000001a0400720c */ /* 0x000fe20003f24070 */
[----:B-1----:R-:W-:-:S04]  /*e8f0*/  IMAD.MOV.U32 R18, RZ, RZ, R13 ;  /* 0x000000ffff127224 */ /* 0x002fc800078e000d */
[----:B------:R-:W-:Y:S01]  /*e900*/  @!P2 IMAD.MOV R18, RZ, RZ, -R18 ;  /* 0x000000ffff12a224 */ /* 0x000fe200078e0a12 */
[C---:B------:R-:W-:Y:S01]  /*e910*/  ISETP.GT.U32.AND P2, PT, R4.reuse, R25, PT ;  /* 0x000000190400720c */ /* 0x040fe20003f44070 */
[----:B------:R-:W-:Y:S01]  /*e920*/  VIADD R29, R5, 0x2e ;  /* 0x0000002e051d7836 */ /* 0x000fe20000000000 */
[----:B------:R0:W-:Y:S01]  /*e930*/  STL [R1+0x44], R17 ;  /* 0x0000441101007387 */ /* 0x0001e20000100800 */
[----:B------:R-:W-:Y:S01]  /*e940*/  @!P3 IMAD.MOV R9, RZ, RZ, -R9 ;  /* 0x000000ffff09b224 */ /* 0x000fe200078e0a09 */
[----:B------:R-:W-:Y:S01]  /*e950*/  ISETP.GT.U32.AND P3, PT, R4, R14, PT ;  /* 0x0000000e0400720c */ /* 0x000fe20003f64070 */
[----:B------:R-:W-:Y:S01]  /*e960*/  @!P6 IMAD.IADD R23, R23, 0x1, -R4 ;  /* 0x000000011717e824 */ /* 0x000fe200078e0a04 */
[----:B------:R1:W-:Y:S01]  /*e970*/  STL [R1+0x3c], R16 ;  /* 0x00003c1001007387 */ /* 0x0003e20000100800 */
[----:B------:R-:W-:Y:S01]  /*e980*/  ISETP.GE.AND P6, PT, R29, RZ, PT ;  /* 0x000000ff1d00720c */ /* 0x000fe20003fc6270 */
[----:B------:R-:W-:Y:S01]  /*e990*/  VIADD R29, R5, 0x2a ;  /* 0x0000002a051d7836 */ /* 0x000fe20000000000 */
[----:B0-----:R-:W-:-:S02]  /*e9a0*/  LOP3.LUT R17, R20, 0x3, RZ, 0xc0, !PT ;  /* 0x0000000314117812 */ /* 0x001fc400078ec0ff */
[----:B-1----:R-:W-:Y:S01]  /*e9b0*/  SHF.R.U32.HI R16, RZ, 0x2, R20 ;  /* 0x00000002ff107819 */ /* 0x002fe20000011614 */
[----:B------:R-:W-:Y:S02]  /*e9c0*/  VIADD R20, R5, 0x2c ;  /* 0x0000002c05147836 */ /* 0x000fe40000000000 */
[--C-:B------:R-:W-:Y:S02]  /*e9d0*/  @!P1 IMAD.IADD R26, R26, 0x1, -R4.reuse ;  /* 0x000000011a1a9824 */ /* 0x100fe400078e0a04 */
[----:B------:R-:W-:Y:S01]  /*e9e0*/  @!P2 IMAD.IADD R25, R25, 0x1, -R4 ;  /* 0x000000011919a824 */ /* 0x000fe200078e0a04 */
[----:B------:R-:W-:Y:S02]  /*e9f0*/  ISETP.GE.AND P1, PT, R20, RZ, PT ;  /* 0x000000ff1400720c */ /* 0x000fe40003f26270 */
[----:B------:R-:W-:Y:S01]  /*ea00*/  ISETP.GE.AND P2, PT, R29, RZ, PT ;  /* 0x000000ff1d00720c */ /* 0x000fe20003f46270 */
[----:B------:R-:W-:Y:S01]  /*ea10*/  @!P5 IMAD.MOV R12, RZ, RZ, -R12 ;  /* 0x000000ffff0cd224 */ /* 0x000fe200078e0a0c */
[----:B------:R-:W-:Y:S01]  /*ea20*/  ISETP.GT.U32.AND P5, PT, R7, R28, PT ;  /* 0x0000001c0700720c */ /* 0x000fe20003fa4070 */
[----:B------:R-:W-:Y:S01]  /*ea30*/  @!P4 IMAD.MOV R11, RZ, RZ, -R11 ;  /* 0x000000ffff0bc224 */ /* 0x000fe200078e0a0b */
[----:B------:R-:W-:Y:S01]  /*ea40*/  STL [R1+0x34], R18 ;  /* 0x0000341201007387 */ /* 0x000fe20000100800 */
[----:B------:R-:W-:-:S02]  /*ea50*/  @!P0 IMAD.MOV R10, RZ, RZ, -R10 ;  /* 0x000000ffff0a8224 */ /* 0x000fc400078e0a0a */
[----:B------:R-:W-:Y:S01]  /*ea60*/  @!P3 IMAD.IADD R14, R14, 0x1, -R4 ;  /* 0x000000010e0eb824 */ /* 0x000fe200078e0a04 */
[----:B------:R-:W-:Y:S01]  /*ea70*/  ISETP.GE.AND P3, PT, R0, RZ, PT ;  /* 0x000000ff0000720c */ /* 0x000fe20003f66270 */
[----:B------:R-:W-:Y:S01]  /*ea80*/  IMAD R13, R17, 0x110, RZ ;  /* 0x00000110110d7824 */ /* 0x000fe200078e02ff */
[----:B------:R0:W-:Y:S01]  /*ea90*/  STL [R1+0x30], R12 ;  /* 0x0000300c01007387 */ /* 0x0001e20000100800 */
[----:B------:R-:W-:Y:S01]  /*eaa0*/  IMAD.MOV.U32 R0, RZ, RZ, R15 ;  /* 0x000000ffff007224 */ /* 0x000fe200078e000f */
[----:B------:R-:W-:Y:S02]  /*eab0*/  SGXT.U32 R16, R16, 0x3 ;  /* 0x000000031010781a */ /* 0x000fe40000000000 */
[----:B------:R-:W-:Y:S01]  /*eac0*/  STL [R1+0x28], R11 ;  /* 0x0000280b01007387 */ /* 0x000fe20000100800 */
[----:B------:R-:W-:Y:S01]  /*ead0*/  @!P1 IMAD.MOV R0, RZ, RZ, -R0 ;  /* 0x000000ffff009224 */ /* 0x000fe200078e0a00 */
[----:B------:R-:W-:Y:S02]  /*eae0*/  ISETP.GE.AND P1, PT, R3, RZ, PT ;  /* 0x000000ff0300720c */ /* 0x000fe40003f26270 */
[----:B------:R-:W-:Y:S01]  /*eaf0*/  STL [R1+0x24], R10 ;  /* 0x0000240a01007387 */ /* 0x000fe20000100800 */
[----:B0-----:R-:W-:-:S03]  /*eb00*/  VIADD R12, R5, 0x1e ;  /* 0x0000001e050c7836 */ /* 0x001fc60000000000 */
[----:B------:R0:W-:Y:S01]  /*eb10*/  STL [R1+0x14], R9 ;  /* 0x0000140901007387 */ /* 0x0001e20000100800 */
[----:B------:R-:W-:Y:S01]  /*eb20*/  @!P2 IMAD.MOV R22, RZ, RZ, -R22 ;  /* 0x000000ffff16a224 */ /* 0x000fe200078e0a16 */
[----:B------:R-:W-:Y:S01]  /*eb30*/  ISETP.GT.U32.AND P4, PT, R4, R27, PT ;  /* 0x0000001b0400720c */ /* 0x000fe20003f84070 */
[----:B------:R-:W-:Y:S01]  /*eb40*/  @!P6 IMAD.MOV R8, RZ, RZ, -R8 ;  /* 0x000000ffff08e224 */ /* 0x000fe200078e0a08 */
[----:B------:R-:W-:Y:S02]  /*eb50*/  ISETP.GE.AND P2, PT, R12, RZ, PT ;  /* 0x000000ff0c00720c */ /* 0x000fe40003f46270 */
[----:B------:R-:W-:Y:S02]  /*eb60*/  IABS R12, R12 ;  /* 0x0000000c000c7213 */ /* 0x000fe40000000000 */
[----:B0-----:R-:W-:Y:S01]  /*eb70*/  LOP3.LUT R9, R13, R16, RZ, 0xfc, !PT ;  /* 0x000000100d097212 */ /* 0x001fe200078efcff */
[----:B------:R-:W-:Y:S02]  /*eb80*/  @!P5 IMAD.IADD R28, R28, 0x1, -R7 ;  /* 0x000000011c1cd824 */ /* 0x000fe400078e0a07 */
[----:B------:R-:W-:-:S02]  /*eb90*/  IMAD.HI.U32 R15, R6, R12, RZ ;  /* 0x0000000c060f7227 */ /* 0x000fc400078e00ff */
[----:B------:R-:W-:Y:S01]  /*eba0*/  STL [R1+0xa0], R9 ;  /* 0x0000a00901007387 */ /* 0x000fe20000100800 */
[----:B------:R-:W-:-:S03]  /*ebb0*/  ISETP.GT.U32.AND P0, PT, R4, R24, PT ;  /* 0x000000180400720c */ /* 0x000fc60003f04070 */
[----:B------:R0:W-:Y:S01]  /*ebc0*/  STL [R1+0x10], R8 ;  /* 0x0000100801007387 */ /* 0x0001e20000100800 */
[----:B------:R-:W-:-:S03]  /*ebd0*/  VIADD R7, R5, 0x1a ;  /* 0x0000001a05077836 */ /* 0x000fc60000000000 */
[----:B------:R-:W-:Y:S01]  /*ebe0*/  STL [R1+0x1708], R14 ;  /* 0x0017080e01007387 */ /* 0x000fe20000100800 */
[----:B------:R-:W-:-:S03]  /*ebf0*/  IMAD.MOV R15, RZ, RZ, -R15 ;  /* 0x000000ffff0f7224 */ /* 0x000fc600078e0a0f */
[----:B------:R1:W-:Y:S01]  /*ec00*/  STL [R1+0x8], R0 ;  /* 0x0000080001007387 */ /* 0x0003e20000100800 */
[----:B------:R-:W-:Y:S01]  /*ec10*/  @!P4 IMAD.IADD R27, R27, 0x1, -R4 ;  /* 0x000000011b1bc824 */ /* 0x000fe200078e0a04 */
[----:B0-----:R-:W-:Y:S01]  /*ec20*/  IABS R8, R7 ;  /* 0x0000000700087213 */ /* 0x001fe20000000000 */
[----:B-1----:R-:W-:-:S04]  /*ec30*/  IMAD.MOV.U32 R0, RZ, RZ, R28 ;  /* 0x000000ffff007224 */ /* 0x002fc800078e001c */
[----:B------:R-:W-:Y:S01]  /*ec40*/  @!P1 IMAD.MOV R0, RZ, RZ, -R0 ;  /* 0x000000ffff009224 */ /* 0x000fe200078e0a00 */
[----:B------:R-:W-:Y:S01]  /*ec50*/  ISETP.GE.AND P1, PT, R7, RZ, PT ;  /* 0x000000ff0700720c */ /* 0x000fe20003f26270 */
[C---:B------:R-:W-:Y:S02]  /*ec60*/  IMAD R7, R4.reuse, R15, R12 ;  /* 0x0000000f04077224 */ /* 0x040fe400078e020c */
[----:B------:R-:W-:Y:S02]  /*ec70*/  VIADD R29, R5, 0x26 ;  /* 0x00000026051d7836 */ /* 0x000fe40000000000 */
[----:B------:R-:W-:Y:S01]  /*ec80*/  @!P3 IMAD.MOV R27, RZ, RZ, -R27 ;  /* 0x000000ffff1bb224 */ /* 0x000fe200078e0a1b */
[----:B------:R-:W-:Y:S01]  /*ec90*/  ISETP.GT.U32.AND P3, PT, R4, R7, PT ;  /* 0x000000070400720c */ /* 0x000fe20003f64070 */
[----:B------:R-:W-:Y:S01]  /*eca0*/  @!P0 IMAD.IADD R24, R24, 0x1, -R4 ;  /* 0x0000000118188824 */ /* 0x000fe200078e0a04 */
[----:B------:R-:W-:Y:S02]  /*ecb0*/  ISETP.GT.U32.AND P6, PT, R4, R23, PT ;  /* 0x000000170400720c */ /* 0x000fe40003fc4070 */
[----:B------:R-:W-:Y:S01]  /*ecc0*/  ISETP.GE.AND P0, PT, R29, RZ, PT ;  /* 0x000000ff1d00720c */ /* 0x000fe20003f06270 */
[----:B------:R-:W-:-:S02]  /*ecd0*/  VIADD R20, R5, 0x28 ;  /* 0x0000002805147836 */ /* 0x000fc40000000000 */
[----:B------:R-:W-:-:S03]  /*ece0*/  VIADD R29, R5, 0x22 ;  /* 0x00000022051d7836 */ /* 0x000fc60000000000 */
[----:B------:R-:W-:-:S03]  /*ecf0*/  ISETP.GE.AND P4, PT, R20, RZ, PT ;  /* 0x000000ff1400720c */ /* 0x000fc60003f86270 */
[--C-:B------:R-:W-:Y:S02]  /*ed00*/  @!P3 IMAD.IADD R7, R7, 0x1, -R4.reuse ;  /* 0x000000010707b824 */ /* 0x100fe400078e0a04 */
[----:B------:R-:W-:Y:S01]  /*ed10*/  @!P6 IMAD.IADD R23, R23, 0x1, -R4 ;  /* 0x000000011717e824 */ /* 0x000fe200078e0a04 */
[----:B------:R-:W-:Y:S01]  /*ed20*/  ISETP.GE.AND P6, PT, R29, RZ, PT ;  /* 0x000000ff1d00720c */ /* 0x000fe20003fc6270 */
[----:B------:R-:W-:Y:S01]  /*ed30*/  @!P0 IMAD.MOV R25, RZ, RZ, -R25 ;  /* 0x000000ffff198224 */ /* 0x000fe200078e0a19 */
[----:B------:R-:W-:Y:S02]  /*ed40*/  ISETP.GE.AND P0, PT, R5, RZ, PT ;  /* 0x000000ff0500720c */ /* 0x000fe40003f06270 */
[----:B------:R-:W-:-:S03]  /*ed50*/  ISETP.GT.U32.AND P3, PT, R4, R7, PT ;  /* 0x000000070400720c */ /* 0x000fc60003f64070 */
[----:B------:R-:W-:Y:S01]  /*ed60*/  @!P4 IMAD.MOV R26, RZ, RZ, -R26 ;  /* 0x000000ffff1ac224 */ /* 0x000fe200078e0a1a */
[----:B------:R-:W-:Y:S01]  /*ed70*/  STL [R1+0x164c], R22 ;  /* 0x00164c1601007387 */ /* 0x000fe20000100800 */
[----:B------:R-:W-:-:S03]  /*ed80*/  VIADD R3, R5, 0x14 ;  /* 0x0000001405037836 */ /* 0x000fc60000000000 */
[----:B------:R-:W-:Y:S01]  /*ed90*/  STL [R1+0x1650], R26 ;  /* 0x0016501a01007387 */ /* 0x000fe20000100800 */
[----:B------:R-:W-:Y:S02]  /*eda0*/  @!P6 IMAD.MOV R24, RZ, RZ, -R24 ;  /* 0x000000ffff18e224 */ /* 0x000fe400078e0a18 */
[----:B------:R-:W-:Y:S02]  /*edb0*/  @!P0 IMAD.MOV R23, RZ, RZ, -R23 ;  /* 0x000000ffff178224 */ /* 0x000fe400078e0a17 */
[----:B------:R-:W-:Y:S01]  /*edc0*/  @!P3 IMAD.IADD R7, R7, 0x1, -R4 ;  /* 0x000000010707b824 */ /* 0x000fe200078e0a04 */
[----:B--2---:R-:W-:-:S13]  /*edd0*/  ISETP.NE.AND P5, PT, R2, RZ, PT ;  /* 0x000000ff0200720c */ /* 0x004fda0003fa5270 */
[----:B------:R-:W-:-:S05]  /*ede0*/  @!P5 LOP3.LUT R0, RZ, R2, RZ, 0x33, !PT ;  /* 0x00000002ff00d212 */ /* 0x000fca00078e33ff */
[----:B------:R-:W-:Y:S04]  /*edf0*/  STL [R1+0x1608], R0 ;  /* 0x0016080001007387 */ /* 0x000fe80000100800 */
[----:B------:R-:W-:Y:S04]  /*ee00*/  STL [R1+0x1654], R25 ;  /* 0x0016541901007387 */ /* 0x000fe80000100800 */
[----:B------:R-:W-:Y:S04]  /*ee10*/  STL [R1+0x1658], R27 ;  /* 0x0016581b01007387 */ /* 0x000fe80000100800 */
[----:B------:R-:W-:Y:S04]  /*ee20*/  STL [R1+0x60], R3 ;  /* 0x0000600301007387 */ /* 0x000fe80000100800 */
[----:B------:R-:W-:Y:S04]  /*ee30*/  STL [R1+0x165c], R24 ;  /* 0x00165c1801007387 */ /* 0x000fe80000100800 */
[----:B------:R-:W-:Y:S04]  /*ee40*/  STL [R1+0x1660], R23 ;  /* 0x0016601701007387 */ /* 0x000fe80000100800 */
[----:B------:R0:W-:Y:S04]  /*ee50*/  STL [R1+0x170c], R7 ;  /* 0x00170c0701007387 */ /* 0x0001e80000100800 */
[----:B0-----:R-:W2:Y:S01]  /*ee60*/  LDL.LU R7, [R1+0x60] ;  /* 0x0000600001077983 */ /* 0x001ea20000300800 */
[----:B------:R-:W-:-:S04]  /*ee70*/  IMAD.HI.U32 R10, R6, R8, RZ ;  /* 0x00000008060a7227 */ /* 0x000fc800078e00ff */
[----:B------:R-:W-:-:S04]  /*ee80*/  IMAD.MOV R10, RZ, RZ, -R10 ;  /* 0x000000ffff0a7224 */ /* 0x000fc800078e0a0a */
[----:B------:R-:W-:-:S05]  /*ee90*/  IMAD R8, R4, R10, R8 ;  /* 0x0000000a04087224 */ /* 0x000fca00078e0208 */
[----:B------:R-:W-:Y:S02]  /*eea0*/  ISETP.GT.U32.AND P5, PT, R4, R8, PT ;  /* 0x000000080400720c */ /* 0x000fe40003fa4070 */
[----:B------:R-:W-:-:S05]  /*eeb0*/  IABS R17, R3 ;  /* 0x0000000300117213 */ /* 0x000fca0000000000 */
[----:B------:R-:W-:-:S06]  /*eec0*/  IMAD.HI.U32 R12, R6, R17, RZ ;  /* 0x00000011060c7227 */ /* 0x000fcc00078e00ff */
[----:B------:R-:W-:-:S05]  /*eed0*/  @!P5 IMAD.IADD R8, R8, 0x1, -R4 ;  /* 0x000000010808d824 */ /* 0x000fca00078e0a04 */
[C---:B------:R-:W-:Y:S01]  /*eee0*/  ISETP.GT.U32.AND P5, PT, R4.reuse, R8, PT ;  /* 0x000000080400720c */ /* 0x040fe20003fa4070 */
[----:B------:R-:W-:Y:S02]  /*eef0*/  IMAD.MOV R12, RZ, RZ, -R12 ;  /* 0x000000ffff0c7224 */ /* 0x000fe400078e0a0c */
[C---:B------:R-:W-:Y:S02]  /*ef00*/  VIADD R2, R5.reuse, 0x18 ;  /* 0x0000001805027836 */ /* 0x040fe40000000000 */
[----:B------:R-:W-:Y:S02]  /*ef10*/  IMAD R17, R4, R12, R17 ;  /* 0x0000000c04117224 */ /* 0x000fe400078e0211 */
[----:B------:R-:W-:Y:S01]  /*ef20*/  VIADD R13, R5, 0x1c ;  /* 0x0000001c050d7836 */ /* 0x000fe20000000000 */
[----:B------:R-:W-:-:S05]  /*ef30*/  IABS R15, R2 ;  /* 0x00000002000f7213 */ /* 0x000fca0000000000 */
[----:B------:R-:W-:Y:S01]  /*ef40*/  @!P5 IMAD.IADD R8, R8, 0x1, -R4 ;  /* 0x000000010808d824 */ /* 0x000fe200078e0a04 */
[----:B------:R-:W-:Y:S01]  /*ef50*/  ISETP.GT.U32.AND P5, PT, R4, R17, PT ;  /* 0x000000110400720c */ /* 0x000fe20003fa4070 */
[----:B------:R-:W-:Y:S01]  /*ef60*/  IMAD.HI.U32 R10, R6, R15, RZ ;  /* 0x0000000f060a7227 */ /* 0x000fe200078e00ff */
[----:B------:R-:W-:-:S03]  /*ef70*/  IABS R9, R13 ;  /* 0x0000000d00097213 */ /* 0x000fc60000000000 */
[----:B------:R-:W-:Y:S02]  /*ef80*/  IMAD.MOV R10, RZ, RZ, -R10 ;  /* 0x000000ffff0a7224 */ /* 0x000fe400078e0a0a */
[----:B------:R-:W-:-:S04]  /*ef90*/  IMAD.HI.U32 R11, R6, R9, RZ ;  /* 0x00000009060b7227 */ /* 0x000fc800078e00ff */
[----:B------:R-:W-:Y:S02]  /*efa0*/  VIADD R22, R5, 0x10 ;  /* 0x0000001005167836 */ /* 0x000fe40000000000 */
[C---:B------:R-:W-:Y:S02]  /*efb0*/  IMAD R15, R4.reuse, R10, R15 ;  /* 0x0000000a040f7224 */ /* 0x040fe400078e020f */
[----:B------:R-:W-:Y:S01]  /*efc0*/  IMAD.MOV R11, RZ, RZ, -R11 ;  /* 0x000000ffff0b7224 */ /* 0x000fe200078e0a0b */
[----:B------:R-:W-:Y:S01]  /*efd0*/  IABS R12, R22 ;  /* 0x00000016000c7213 */ /* 0x000fe20000000000 */
[----:B------:R-:W-:Y:S01]  /*efe0*/  @!P5 IMAD.IADD R17, R17, 0x1, -R4 ;  /* 0x000000011111d824 */ /* 0x000fe200078e0a04 */
[C---:B------:R-:W-:Y:S01]  /*eff0*/  ISETP.GT.U32.AND P3, PT, R4.reuse, R15, PT ;  /* 0x0000000f0400720c */ /* 0x040fe20003f64070 */
[C---:B------:R-:W-:Y:S02]  /*f000*/  IMAD R9, R4.reuse, R11, R9 ;  /* 0x0000000b04097224 */ /* 0x040fe400078e0209 */
[----:B------:R-:W-:Y:S01]  /*f010*/  VIADD R11, R5, 0x16 ;  /* 0x00000016050b7836 */ /* 0x000fe20000000000 */
[----:B------:R-:W-:Y:S01]  /*f020*/  ISETP.GT.U32.AND P5, PT, R4, R17, PT ;  /* 0x000000110400720c */ /* 0x000fe20003fa4070 */
[----:B------:R-:W-:-:S03]  /*f030*/  IMAD.HI.U32 R20, R6, R12, RZ ;  /* 0x0000000c06147227 */ /* 0x000fc600078e00ff */
[----:B------:R-:W-:Y:S01]  /*f040*/  IABS R16, R11 ;  /* 0x0000000b00107213 */ /* 0x000fe20000000000 */
[----:B------:R-:W-:Y:S02]  /*f050*/  VIADD R23, R5, 0xc ;  /* 0x0000000c05177836 */ /* 0x000fe40000000000 */
[----:B------:R-:W-:Y:S01]  /*f060*/  IMAD.MOV R20, RZ, RZ, -R20 ;  /* 0x000000ffff147224 */ /* 0x000fe200078e0a14 */
[----:B------:R-:W-:Y:S01]  /*f070*/  ISETP.GE.AND P4, PT, R13, RZ, PT ;  /* 0x000000ff0d00720c */ /* 0x000fe20003f86270 */
[----:B------:R-:W-:Y:S01]  /*f080*/  IMAD.HI.U32 R13, R6, R16, RZ ;  /* 0x00000010060d7227 */ /* 0x000fe200078e00ff */
[----:B------:R-:W-:-:S03]  /*f090*/  IABS R10, R23 ;  /* 0x00000017000a7213 */ /* 0x000fc60000000000 */
[----:B------:R-:W-:Y:S02]  /*f0a0*/  IMAD R12, R4, R20, R12 ;  /* 0x00000014040c7224 */ /* 0x000fe400078e020c */
[--C-:B------:R-:W-:Y:S02]  /*f0b0*/  @!P3 IMAD.IADD R15, R15, 0x1, -R4.reuse ;  /* 0x000000010f0fb824 */ /* 0x100fe400078e0a04 */
[----:B------:R-:W-:Y:S02]  /*f0c0*/  IMAD.MOV R13, RZ, RZ, -R13 ;  /* 0x000000ffff0d7224 */ /* 0x000fe400078e0a0d */
[C---:B------:R-:W-:Y:S02]  /*f0d0*/  VIADD R14, R5.reuse, 0x12 ;  /* 0x00000012050e7836 */ /* 0x040fe40000000000 */
[----:B------:R-:W-:Y:S01]  /*f0e0*/  VIADD R3, R5, 0xe ;  /* 0x0000000e05037836 */ /* 0x000fe20000000000 */
[----:B------:R-:W-:Y:S01]  /*f0f0*/  ISETP.GE.AND P0, PT, R2, RZ, PT ;  /* 0x000000ff0200720c */ /* 0x000fe20003f06270 */
[----:B------:R-:W-:Y:S01]  /*f100*/  @!P5 IMAD.IADD R17, R17, 0x1, -R4 ;  /* 0x000000011111d824 */ /* 0x000fe200078e0a04 */
[----:B------:R-:W-:Y:S01]  /*f110*/  ISETP.GT.U32.AND P5, PT, R4, R12, PT ;  /* 0x0000000c0400720c */ /* 0x000fe20003fa4070 */
[----:B------:R-:W-:Y:S01]  /*f120*/  IMAD.HI.U32 R2, R6, R10, RZ ;  /* 0x0000000a06027227 */ /* 0x000fe200078e00ff */
[----:B------:R-:W-:-:S02]  /*f130*/  ISETP.GT.U32.AND P3, PT, R4, R15, PT ;  /* 0x0000000f0400720c */ /* 0x000fc40003f64070 */
[----:B------:R-:W-:Y:S01]  /*f140*/  IABS R18, R3 ;  /* 0x0000000300127213 */ /* 0x000fe20000000000 */
[----:B------:R-:W-:Y:S01]  /*f150*/  IMAD R16, R4, R13, R16 ;  /* 0x0000000d04107224 */ /* 0x000fe200078e0210 */
[----:B------:R-:W-:Y:S01]  /*f160*/  IABS R13, R14 ;  /* 0x0000000e000d7213 */ /* 0x000fe20000000000 */
[----:B------:R-:W-:Y:S02]  /*f170*/  IMAD.MOV R2, RZ, RZ, -R2 ;  /* 0x000000ffff027224 */ /* 0x000fe400078e0a02 */
[----:B------:R-:W-:Y:S02]  /*f180*/  VIADD R24, R5, 0xa ;  /* 0x0000000a05187836 */ /* 0x000fe40000000000 */
[----:B------:R-:W-:-:S04]  /*f190*/  IMAD.HI.U32 R21, R6, R13, RZ ;  /* 0x0000000d06157227 */ /* 0x000fc800078e00ff */
[----:B------:R-:W-:-:S04]  /*f1a0*/  IMAD.HI.U32 R19, R6, R18, RZ ;  /* 0x0000001206137227 */ /* 0x000fc800078e00ff */
[----:B------:R-:W-:Y:S02]  /*f1b0*/  IMAD R10, R4, R2, R10 ;  /* 0x00000002040a7224 */ /* 0x000fe400078e020a */
[C---:B------:R-:W-:Y:S01]  /*f1c0*/  VIADD R0, R5.reuse, 0x4 ;  /* 0x0000000405007836 */ /* 0x040fe20000000000 */
[----:B------:R-:W-:Y:S01]  /*f1d0*/  IABS R2, R24 ;  /* 0x0000001800027213 */ /* 0x000fe20000000000 */
[----:B------:R-:W-:Y:S02]  /*f1e0*/  IMAD.MOV R21, RZ, RZ, -R21 ;  /* 0x000000ffff157224 */ /* 0x000fe400078e0a15 */
[----:B------:R-:W-:Y:S02]  /*f1f0*/  IMAD.MOV R19, RZ, RZ, -R19 ;  /* 0x000000ffff137224 */ /* 0x000fe400078e0a13 */
[----:B------:R-:W-:Y:S02]  /*f200*/  VIADD R25, R5, 0x6 ;  /* 0x0000000605197836 */ /* 0x000fe40000000000 */
[--C-:B------:R-:W-:Y:S01]  /*f210*/  @!P5 IMAD.IADD R12, R12, 0x1, -R4.reuse ;  /* 0x000000010c0cd824 */ /* 0x100fe200078e0a04 */
[----:B------:R-:W-:Y:S01]  /*f220*/  ISETP.GT.U32.AND P5, PT, R4, R10, PT ;  /* 0x0000000a0400720c */ /* 0x000fe20003fa4070 */
[----:B------:R-:W-:Y:S01]  /*f230*/  @!P3 IMAD.IADD R15, R15, 0x1, -R4 ;  /* 0x000000010f0fb824 */ /* 0x000fe200078e0a04 */
[----:B------:R-:W-:Y:S01]  /*f240*/  ISETP.GE.AND P3, PT, R11, RZ, PT ;  /* 0x000000ff0b00720c */ /* 0x000fe20003f66270 */
[----:B------:R-:W-:-:S02]  /*f250*/  VIADD R27, R5, 0x8 ;  /* 0x00000008051b7836 */ /* 0x000fc40000000000 */
[----:B------:R-:W-:Y:S01]  /*f260*/  VIADD R26, R5, 0x2 ;  /* 0x00000002051a7836 */ /* 0x000fe20000000000 */
[----:B------:R-:W-:Y:S01]  /*f270*/  IABS R5, R0 ;  /* 0x0000000000057213 */ /* 0x000fe20000000000 */
[C---:B------:R-:W-:Y:S02]  /*f280*/  IMAD R13, R4.reuse, R21, R13 ;  /* 0x00000015040d7224 */ /* 0x040fe400078e020d */
[----:B------:R-:W-:Y:S01]  /*f290*/  IMAD R11, R4, R19, R18 ;  /* 0x00000013040b7224 */ /* 0x000fe200078e0212 */
[----:B------:R-:W-:Y:S01]  /*f2a0*/  IABS R19, R25 ;  /* 0x0000001900137213 */ /* 0x000fe20000000000 */
[C---:B------:R-:W-:Y:S01]  /*f2b0*/  IMAD.HI.U32 R21, R6.reuse, R2, RZ ;  /* 0x0000000206157227 */ /* 0x040fe200078e00ff */
[----:B------:R-:W-:Y:S02]  /*f2c0*/  IABS R18, R27 ;  /* 0x0000001b00127213 */ /* 0x000fe40000000000 */
[----:B------:R-:W-:Y:S01]  /*f2d0*/  IABS R20, R26 ;  /* 0x0000001a00147213 */ /* 0x000fe20000000000 */
[----:B------:R-:W-:-:S04]  /*f2e0*/  IMAD.HI.U32 R29, R6, R5, RZ ;  /* 0x00000005061d7227 */ /* 0x000fc800078e00ff */
[----:B------:R-:W-:Y:S02]  /*f2f0*/  IMAD.MOV R21, RZ, RZ, -R21 ;  /* 0x000000ffff157224 */ /* 0x000fe400078e0a15 */
[----:B------:R-:W-:Y:S01]  /*f300*/  IMAD.HI.U32 R28, R6, R19, RZ ;  /* 0x00000013061c7227 */ /* 0x000fe200078e00ff */
[----:B------:R0:W-:Y:S03]  /*f310*/  STL [R1], R29 ;  /* 0x0000001d01007387 */ /* 0x0001e60000100800 */
[----:B------:R-:W-:Y:S02]  /*f320*/  IMAD R2, R4, R21, R2 ;  /* 0x0000001504027224 */ /* 0x000fe400078e0202 */
[----:B------:R-:W-:-:S04]  /*f330*/  IMAD.HI.U32 R21, R6, R18, RZ ;  /* 0x0000001206157227 */ /* 0x000fc800078e00ff */
[----:B------:R-:W-:Y:S02]  /*f340*/  @!P5 IMAD.IADD R10, R10, 0x1, -R4 ;  /* 0x000000010a0ad824 */ /* 0x000fe400078e0a04 */
[----:B0-----:R-:W-:-:S04]  /*f350*/  IMAD.HI.U32 R29, R6, R20, RZ ;  /* 0x00000014061d7227 */ /* 0x001fc800078e00ff */
[----:B------:R-:W-:Y:S02]  /*f360*/  IMAD.MOV R6, RZ, RZ, -R28 ;  /* 0x000000ffff067224 */ /* 0x000fe400078e0a1c */
[----:B------:R-:W3:Y:S01]  /*f370*/  LDL.LU R28, [R1] ;  /* 0x00000000011c7983 */ /* 0x000ee20000300800 */
[----:B--2---:R-:W-:-:S03]  /*f380*/  ISETP.GE.AND P5, PT, R7, RZ, PT ;  /* 0x000000ff0700720c */ /* 0x004fc60003fa6270 */
[----:B------:R-:W2:Y:S01]  /*f390*/  LDL.LU R7, [R1+0x170c] ;  /* 0x00170c0001077983 */ /* 0x000ea20000300800 */
[----:B------:R-:W-:-:S13]  /*f3a0*/  ISETP.GT.U32.AND P6, PT, R4, R9, PT ;  /* 0x000000090400720c */ /* 0x000fda0003fc4070 */
[----:B------:R-:W-:-:S05]  /*f3b0*/  @!P6 IMAD.IADD R9, R9, 0x1, -R4 ;  /* 0x000000010909e824 */ /* 0x000fca00078e0a04 */
[----:B------:R-:W-:-:S13]  /*f3c0*/  ISETP.GT.U32.AND P6, PT, R4, R9, PT ;  /* 0x000000090400720c */ /* 0x000fda0003fc4070 */
[----:B------:R-:W-:Y:S01]  /*f3d0*/  @!P6 IMAD.IADD R9, R9, 0x1, -R4 ;  /* 0x000000010909e824 */ /* 0x000fe200078e0a04 */
[----:B------:R-:W-:-:S13]  /*f3e0*/  ISETP.GT.U32.AND P6, PT, R4, R16, PT ;  /* 0x000000100400720c */ /* 0x000fda0003fc4070 */
[----:B------:R-:W-:-:S05]  /*f3f0*/  @!P6 IMAD.IADD R16, R16, 0x1, -R4 ;  /* 0x000000011010e824 */ /* 0x000fca00078e0a04 */
[----:B------:R-:W-:Y:S01]  /*f400*/  ISETP.GT.U32.AND P6, PT, R4, R16, PT ;  /* 0x000000100400720c */ /* 0x000fe20003fc4070 */
[----:B------:R-:W-:-:S04]  /*f410*/  IMAD.MOV R21, RZ, RZ, -R21 ;  /* 0x000000ffff157224 */ /* 0x000fc800078e0a15 */
[----:B------:R-:W-:Y:S02]  /*f420*/  IMAD R18, R4, R21, R18 ;  /* 0x0000001504127224 */ /* 0x000fe400078e0212 */
[----:B------:R-:W3:Y:S06]  /*f430*/  LDL.LU R21, [R1+0x74] ;  /* 0x0000740001157983 */ /* 0x000eec0000300800 */
[----:B------:R-:W-:Y:S01]  /*f440*/  @!P6 IMAD.IADD R16, R16, 0x1, -R4 ;  /* 0x000000011010e824 */ /* 0x000fe200078e0a04 */
[----:B------:R-:W-:-:S13]  /*f450*/  ISETP.GT.U32.AND P6, PT, R4, R13, PT ;  /* 0x0000000d0400720c */ /* 0x000fda0003fc4070 */
[----:B------:R-:W-:Y:S01]  /*f460*/  @!P6 IMAD.IADD R13, R13, 0x1, -R4 ;  /* 0x000000010d0de824 */ /* 0x000fe200078e0a04 */
[C---:B------:R-:W-:Y:S01]  /*f470*/  ISETP.GT.U32.AND P6, PT, R4.reuse, R11, PT ;  /* 0x0000000b0400720c */ /* 0x040fe20003fc4070 */
[C---:B------:R-:W-:Y:S02]  /*f480*/  IMAD R6, R4.reuse, R6, R19 ;  /* 0x0000000604067224 */ /* 0x040fe400078e0213 */
[----:B------:R-:W-:Y:S02]  /*f490*/  @!P1 IMAD.MOV R8, RZ, RZ, -R8 ;  /* 0x000000ffff089224 */ /* 0x000fe400078e0a08 */
[----:B------:R-:W-:Y:S01]  /*f4a0*/  @!P3 IMAD.MOV R16, RZ, RZ, -R16 ;  /* 0x000000ffff10b224 */ /* 0x000fe200078e0a10 */
[----:B------:R-:W-:-:S07]  /*f4b0*/  ISETP.GT.U32.AND P3, PT, R4, R18, PT ;  /* 0x000000120400720c */ /* 0x000fce0003f64070 */
[----:B------:R-:W-:-:S05]  /*f4c0*/  @!P6 IMAD.IADD R11, R11, 0x1, -R4 ;  /* 0x000000010b0be824 */ /* 0x000fca00078e0a04 */
[----:B------:R-:W-:Y:S01]  /*f4d0*/  ISETP.GT.U32.AND P1, PT, R4, R11, PT ;  /* 0x0000000b0400720c */ /* 0x000fe20003f24070 */
[----:B------:R-:W-:Y:S02]  /*f4e0*/  @!P4 IMAD.MOV R9, RZ, RZ, -R9 ;  /* 0x000000ffff09c224 */ /* 0x000fe400078e0a09 */
[----:B------:R-:W-:Y:S02]  /*f4f0*/  @!P0 IMAD.MOV R15, RZ, RZ, -R15 ;  /* 0x000000ffff0f8224 */ /* 0x000fe400078e0a0f */
[----:B------:R-:W-:Y:S02]  /*f500*/  @!P5 IMAD.MOV R17, RZ, RZ, -R17 ;  /* 0x000000ffff11d224 */ /* 0x000fe400078e0a11 */
[----:B------:R-:W-:Y:S01]  /*f510*/  @!P3 IMAD.IADD R18, R18, 0x1, -R4 ;  /* 0x000000011212b824 */ /* 0x000fe200078e0a04 */
[----:B------:R-:W-:-:S05]  /*f520*/  ISETP.GE.AND P3, PT, R3, RZ, PT ;  /* 0x000000ff0300720c */ /* 0x000fca0003f66270 */
[----:B------:R-:W-:Y:S01]  /*f530*/  @!P1 IMAD.IADD R11, R11, 0x1, -R4 ;  /* 0x000000010b0b9824 */ /* 0x000fe200078e0a04 */
[----:B------:R-:W-:Y:S01]  /*f540*/  ISETP.GE.AND P1, PT, R14, RZ, PT ;  /* 0x000000ff0e00720c */ /* 0x000fe20003f26270 */
[----:B--2---:R-:W-:-:S04]  /*f550*/  IMAD.MOV.U32 R19, RZ, RZ, R7 ;  /* 0x000000ffff137224 */ /* 0x004fc800078e0007 */
[----:B------:R-:W-:-:S05]  /*f560*/  @!P2 IMAD.MOV R19, RZ, RZ, -R19 ;  /* 0x000000ffff13a224 */ /* 0x000fca00078e0a13 */
[----:B------:R-:W-:Y:S04]  /*f570*/  STL [R1+0x1664], R19 ;  /* 0x0016641301007387 */ /* 0x000fe80000100800 */
[----:B------:R-:W-:Y:S04]  /*f580*/  STL [R1+0x1668], R9 ;  /* 0x0016680901007387 */ /* 0x000fe80000100800 */
[----:B------:R-:W-:Y:S04]  /*f590*/  STL [R1+0x166c], R8 ;  /* 0x00166c0801007387 */ /* 0x000fe80000100800 */
[----:B------:R-:W-:Y:S04]  /*f5a0*/  STL [R1+0x1670], R15 ;  /* 0x0016700f01007387 */ /* 0x000fe80000100800 */
[----:B------:R-:W-:Y:S04]  /*f5b0*/  STL [R1+0x1674], R16 ;  /* 0x0016741001007387 */ /* 0x000fe80000100800 */
[----:B------:R-:W-:Y:S04]  /*f5c0*/  STL [R1+0x1678], R17 ;  /* 0x0016781101007387 */ /* 0x000fe80000100800 */
[----:B------:R-:W2:Y:S04]  /*f5d0*/  LDL.LU R14, [R1+0x1708] ;  /* 0x00170800010e7983 */ /* 0x000ea80000300800 */
[----:B------:R-:W2:Y:S01]  /*f5e0*/  LDL.LU R3, [R1+0x1704] ;  /* 0x0017040001037983 */ /* 0x000ea20000300800 */
[----:B------:R-:W-:-:S13]  /*f5f0*/  ISETP.GT.U32.AND P6, PT, R4, R2, PT ;  /* 0x000000020400720c */ /* 0x000fda0003fc4070 */
[----:B------:R-:W-:-:S05]  /*f600*/  @!P6 IMAD.IADD R2, R2, 0x1, -R4 ;  /* 0x000000010202e824 */ /* 0x000fca00078e0a04 */
[----:B------:R-:W-:-:S13]  /*f610*/  ISETP.GT.U32.AND P0, PT, R4, R2, PT ;  /* 0x000000020400720c */ /* 0x000fda0003f04070 */
[----:B------:R-:W-:Y:S01]  /*f620*/  @!P0 IMAD.IADD R2, R2, 0x1, -R4 ;  /* 0x0000000102028824 */ /* 0x000fe200078e0a04 */
[----:B------:R-:W-:Y:S02]  /*f630*/  ISETP.GE.AND P0, PT, R22, RZ, PT ;  /* 0x000000ff1600720c */ /* 0x000fe40003f06270 */
[----:B------:R-:W0:Y:S01]  /*f640*/  S2R R22, SR_TID.X ;  /* 0x0000000000167919 */ /* 0x000e220000002100 */
[C---:B------:R-:W-:Y:S02]  /*f650*/  ISETP.GT.U32.AND P2, PT, R4.reuse, R13, PT ;  /* 0x0000000d0400720c */ /* 0x040fe40003f44070 */
[C---:B------:R-:W-:Y:S02]  /*f660*/  ISETP.GT.U32.AND P4, PT, R4.reuse, R12, PT ;  /* 0x0000000c0400720c */ /* 0x040fe40003f84070 */
[----:B------:R-:W-:Y:S01]  /*f670*/  ISETP.GT.U32.AND P5, PT, R4, R6, PT ;  /* 0x000000060400720c */ /* 0x000fe20003fa4070 */
[----:B---3--:R-:W-:-:S04]  /*f680*/  IMAD.MOV R28, RZ, RZ, -R28 ;  /* 0x000000ffff1c7224 */ /* 0x008fc800078e0a1c */
[C---:B------:R-:W-:Y:S02]  /*f690*/  IMAD R5, R4.reuse, R28, R5 ;  /* 0x0000001c04057224 */ /* 0x040fe400078e0205 */
[----:B------:R-:W-:Y:S02]  /*f6a0*/  IMAD.MOV R29, RZ, RZ, -R29 ;  /* 0x000000ffff1d7224 */ /* 0x000fe400078e0a1d */
[--C-:B------:R-:W-:Y:S01]  /*f6b0*/  @!P2 IMAD.IADD R13, R13, 0x1, -R4.reuse ;  /* 0x000000010d0da824 */ /* 0x100fe200078e0a04 */
[----:B------:R-:W-:Y:S01]  /*f6c0*/  ISETP.GT.U32.AND P2, PT, R4, R5, PT ;  /* 0x000000050400720c */ /* 0x000fe20003f44070 */
[--C-:B------:R-:W-:Y:S02]  /*f6d0*/  @!P4 IMAD.IADD R12, R12, 0x1, -R4.reuse ;  /* 0x000000010c0cc824 */ /* 0x100fe400078e0a04 */
[----:B------:R-:W-:Y:S01]  /*f6e0*/  @!P5 IMAD.IADD R6, R6, 0x1, -R4 ;  /* 0x000000010606d824 */ /* 0x000fe200078e0a04 */
[C---:B------:R-:W-:Y:S01]  /*f6f0*/  ISETP.GT.U32.AND P6, PT, R4.reuse, R10, PT ;  /* 0x0000000a0400720c */ /* 0x040fe20003fc4070 */
[----:B------:R-:W-:-:S02]  /*f700*/  IMAD R7, R4, R29, R20 ;  /* 0x0000001d04077224 */ /* 0x000fc400078e0214 */
[----:B------:R-:W-:Y:S01]  /*f710*/  @!P0 IMAD.MOV R12, RZ, RZ, -R12 ;  /* 0x000000ffff0c8224 */ /* 0x000fe200078e0a0c */
[----:B------:R-:W-:Y:S02]  /*f720*/  ISETP.GT.U32.AND P0, PT, R4, R6, PT ;  /* 0x000000060400720c */ /* 0x000fe40003f04070 */
[----:B------:R-:W-:Y:S02]  /*f730*/  ISETP.GE.AND P5, PT, R23, RZ, PT ;  /* 0x000000ff1700720c */ /* 0x000fe40003fa6270 */
[----:B0-----:R-:W-:Y:S02]  /*f740*/  SHF.R.S32.HI R20, RZ, 0x2, R22 ;  /* 0x00000002ff147819 */ /* 0x001fe40000011416 */
[----:B------:R-:W-:Y:S02]  /*f750*/  ISETP.GE.AND P4, PT, R21, RZ, PT ;  /* 0x000000ff1500720c */ /* 0x000fe40003f86270 */
[----:B------:R-:W-:Y:S01]  /*f760*/  SGXT R20, R20, 0x1 ;  /* 0x000000011414781a */ /* 0x000fe20000000200 */
[----:B------:R-:W-:-:S02]  /*f770*/  IMAD.SHL.U32 R21, R22, 0x20, RZ ;  /* 0x0000002016157824 */ /* 0x000fc400078e00ff */
[--C-:B------:R-:W-:Y:S01]  /*f780*/  @!P2 IMAD.IADD R5, R5, 0x1, -R4.reuse ;  /* 0x000000010505a824 */ /* 0x100fe200078e0a04 */
[----:B------:R-:W-:Y:S02]  /*f790*/  LOP3.LUT R20, R20, 0x90, RZ, 0xc0, !PT ;  /* 0x0000009014147812 */ /* 0x000fe400078ec0ff */
[----:B------:R-:W-:Y:S01]  /*f7a0*/  ISETP.GE.AND P2, PT, R24, RZ, PT ;  /* 0x000000ff1800720c */ /* 0x000fe20003f46270 */
[----:B------:R-:W-:Y:S01]  /*f7b0*/  @!P6 IMAD.IADD R10, R10, 0x1, -R4 ;  /* 0x000000010a0ae824 */ /* 0x000fe200078e0a04 */
[----:B------:R-:W-:Y:S01]  /*f7c0*/  LOP3.LUT R20, R20, 0x260, R21, 0xf8, !PT ;  /* 0x0000026014147812 */ /* 0x000fe200078ef815 */
[----:B------:R-:W-:Y:S02]  /*f7d0*/  IMAD.SHL.U32 R21, R22, 0x2, RZ ;  /* 0x0000000216157824 */ /* 0x000fe400078e00ff */
[----:B------:R-:W-:Y:S02]  /*f7e0*/  @!P1 IMAD.MOV R13, RZ, RZ, -R13 ;  /* 0x000000ffff0d9224 */ /* 0x000fe400078e0a0d */
[----:B------:R-:W-:-:S02]  /*f7f0*/  @!P3 IMAD.MOV R11, RZ, RZ, -R11 ;  /* 0x000000ffff0bb224 */ /* 0x000fc400078e0a0b */
[----:B------:R-:W-:Y:S01]  /*f800*/  @!P0 IMAD.IADD R6, R6, 0x1, -R4 ;  /* 0x0000000106068824 */ /* 0x000fe200078e0a04 */
[----:B------:R-:W-:Y:S01]  /*f810*/  ISETP.GE.AND P0, PT, R0, RZ, PT ;  /* 0x000000ff0000720c */ /* 0x000fe20003f06270 */
[----:B------:R-:W-:Y:S01]  /*f820*/  @!P5 IMAD.MOV R10, RZ, RZ, -R10 ;  /* 0x000000ffff0ad224 */ /* 0x000fe200078e0a0a */
[----:B------:R-:W-:Y:S01]  /*f830*/  LOP3.LUT R0, R20, 0x10, R21, 0x78, !PT ;  /* 0x0000001014007812 */ /* 0x000fe200078e7815 */
[----:B------:R-:W-:Y:S01]  /*f840*/  STL [R1+0x167c], R13 ;  /* 0x00167c0d01007387 */ /* 0x000fe20000100800 */
[----:B------:R-:W-:Y:S02]  /*f850*/  ISETP.GT.U32.AND P6, PT, R4, R7, PT ;  /* 0x000000070400720c */ /* 0x000fe40003fc4070 */
[----:B------:R-:W-:Y:S01]  /*f860*/  LOP3.LUT R22, R22, 0x1f, RZ, 0xc0, !PT ;  /* 0x0000001f16167812 */ /* 0x000fe200078ec0ff */
[----:B------:R-:W-:Y:S01]  /*f870*/  STL [R1+0x1680], R12 ;  /* 0x0016800c01007387 */ /* 0x000fe20000100800 */
[----:B------:R-:W-:-:S03]  /*f880*/  @!P2 IMAD.MOV R2, RZ, RZ, -R2 ;  /* 0x000000ffff02a224 */ /* 0x000fc600078e0a02 */
[----:B------:R-:W-:Y:S04]  /*f890*/  STL [R1+0x1684], R11 ;  /* 0x0016840b01007387 */ /* 0x000fe80000100800 */
[----:B------:R-:W-:Y:S04]  /*f8a0*/  STL [R1+0x1688], R10 ;  /* 0x0016880a01007387 */ /* 0x000fe80000100800 */
[----:B------:R0:W-:Y:S04]  /*f8b0*/  STL [R1+0xa4], R0 ;  /* 0x0000a40001007387 */ /* 0x0001e80000100800 */
[----:B------:R-:W-:Y:S01]  /*f8c0*/  STL [R1+0x168c], R2 ;  /* 0x00168c0201007387 */ /* 0x000fe20000100800 */
[----:B0-----:R-:W-:-:S02]  /*f8d0*/  IMAD R0, R22, UR7, RZ ;  /* 0x0000000716007c24 */ /* 0x001fc4000f8e02ff */
[----:B------:R-:W-:-:S03]  /*f8e0*/  @!P6 IMAD.IADD R7, R7, 0x1, -R4 ;  /* 0x000000010707e824 */ /* 0x000fc600078e0a04 */
[----:B------:R0:W-:Y:S04]  /*f8f0*/  STL [R1+0x3f4], R0 ;  /* 0x0003f40001007387 */ /* 0x0001e80000100800 */
[----:B------:R-:W3:Y:S04]  /*f900*/  LDL.LU R12, [R1+0x64] ;  /* 0x00006400010c7983 */ /* 0x000ee80000300800 */
[----:B------:R-:W4:Y:S04]  /*f910*/  LDL.LU R13, [R1+0x68] ;  /* 0x00006800010d7983 */ /* 0x000f280000300800 */
[----:B------:R-:W4:Y:S04]  /*f920*/  LDL.LU R29, [R1+0x6c] ;  /* 0x00006c00011d7983 */ /* 0x000f280000300800 */
[----:B------:R-:W4:Y:S01]  /*f930*/  LDL.LU R17, [R1+0x7c] ;  /* 0x00007c0001117983 */ /* 0x000f220000300800 */
[----:B------:R-:W-:-:S03]  /*f940*/  ISETP.GT.U32.AND P1, PT, R4, R18, PT ;  /* 0x000000120400720c */ /* 0x000fc60003f24070 */
[----:B------:R-:W4:Y:S01]  /*f950*/  LDL.LU R16, [R1+0x84] ;  /* 0x0000840001107983 */ /* 0x000f220000300800 */
[----:B------:R-:W-:-:S03]  /*f960*/  ISETP.GT.U32.AND P3, PT, R4, R5, PT ;  /* 0x000000050400720c */ /* 0x000fc60003f64070 */
[----:B------:R-:W4:Y:S01]  /*f970*/  LDL.LU R15, [R1+0x8c] ;  /* 0x00008c00010f7983 */ /* 0x000f220000300800 */
[----:B------:R-:W-:-:S03]  /*f980*/  ISETP.GT.U32.AND P6, PT, R4, R7, PT ;  /* 0x000000070400720c */ /* 0x000fc60003fc4070 */
[----:B------:R-:W4:Y:S04]  /*f990*/  LDL.LU R8, [R1+0x94] ;  /* 0x0000940001087983 */ /* 0x000f280000300800 */
[----:B------:R-:W4:Y:S04]  /*f9a0*/  LDL.LU R9, [R1+0x9c] ;  /* 0x00009c0001097983 */ /* 0x000f280000300800 */
[----:B------:R-:W4:Y:S04]  /*f9b0*/  LDL.LU R19, [R1+0xb0] ;  /* 0x0000b00001137983 */ /* 0x000f280000300800 */
[----:B------:R-:W4:Y:S04]  /*f9c0*/  LDL.LU R28, [R1+0x3d4] ;  /* 0x0003d400011c7983 */ /* 0x000f280000300800 */
[----:B------:R-:W4:Y:S01]  /*f9d0*/  LDL.LU R23, [R1+0x3d8] ;  /* 0x0003d80001177983 */ /* 0x000f220000300800 */
[----:B------:R-:W-:-:S03]  /*f9e0*/  ISETP.GE.AND P5, PT, R27, RZ, PT ;  /* 0x000000ff1b00720c */ /* 0x000fc60003fa6270 */
[----:B------:R-:W4:Y:S01]  /*f9f0*/  LDL.LU R24, [R1+0x3e0] ;  /* 0x0003e00001187983 */ /* 0x000f220000300800 */
[--C-:B------:R-:W-:Y:S01]  /*fa00*/  @!P1 IMAD.IADD R18, R18, 0x1, -R4.reuse ;  /* 0x0000000112129824 */ /* 0x100fe200078e0a04 */
[----:B------:R-:W-:Y:S01]  /*fa10*/  ISETP.GE.AND P1, PT, R25, RZ, PT ;  /* 0x000000ff1900720c */ /* 0x000fe20003f26270 */
[--C-:B------:R-:W-:Y:S01]  /*fa20*/  @!P3 IMAD.IADD R5, R5, 0x1, -R4.reuse ;  /* 0x000000010505b824 */ /* 0x100fe200078e0a04 */
[----:B------:R-:W4:Y:S01]  /*fa30*/  LDL.LU R27, [R1+0x3e4] ;  /* 0x0003e400011b7983 */ /* 0x000f220000300800 */
[----:B------:R-:W-:-:S03]  /*fa40*/  @!P6 IMAD.IADD R7, R7, 0x1, -R4 ;  /* 0x000000010707e824 */ /* 0x000fc600078e0a04 */
[----:B------:R-:W4:Y:S01]  /*fa50*/  LDL.LU R25, [R1+0x3dc] ;  /* 0x0003dc0001197983 */ /* 0x000f220000300800 */
[----:B--2---:R-:W-:Y:S02]  /*fa60*/  ISETP.NE.AND P2, PT, R3, RZ, PT ;  /* 0x000000ff0300720c */ /* 0x004fe40003f45270 */
[----:B------:R-:W-:Y:S02]  /*fa70*/  LOP3.LUT R4, RZ, R3, RZ, 0x33, !PT ;  /* 0x00000003ff047212 */ /* 0x000fe400078e33ff */
[----:B------:R-:W-:Y:S02]  /*fa80*/  IADD3 R3, P6, PT, R0, UR8, RZ ;  /* 0x0000000800037c10 */ /* 0x000fe4000ffde0ff */
[----:B0-----:R-:W2:Y:S01]  /*fa90*/  LDL.LU R0, [R1+0xb8] ;  /* 0x0000b80001007983 */ /* 0x001ea20000300800 */
[----:B------:R-:W-:Y:S01]  /*faa0*/  ISETP.GE.AND P3, PT, R26, RZ, PT ;  /* 0x000000ff1a00720c */ /* 0x000fe20003f66270 */
[----:B------:R-:W-:Y:S02]  /*fab0*/  IMAD.MOV.U32 R20, RZ, RZ, R14 ;  /* 0x000000ffff147224 */ /* 0x000fe400078e000e */
[----:B------:R-:W-:Y:S01]  /*fac0*/  @!P5 IMAD.MOV R18, RZ, RZ, -R18 ;  /* 0x000000ffff12d224 */ /* 0x000fe200078e0a12 */
[----:B------:R-:W2:Y:S01]  /*fad0*/  LDL.LU R26, [R1+0x3cc] ;  /* 0x0003cc00011a7983 */ /* 0x000ea20000300800 */
[----:B------:R-:W-:-:S02]  /*fae0*/  @!P1 IMAD.MOV R6, RZ, RZ, -R6 ;  /* 0x000000ffff069224 */ /* 0x000fc400078e0a06 */
[----:B------:R-:W-:Y:S01]  /*faf0*/  @!P0 IMAD.MOV R5, RZ, RZ, -R5 ;  /* 0x000000ffff058224 */ /* 0x000fe200078e0a05 */
[----:B------:R-:W2:Y:S01]  /*fb00*/  LDL.LU R22, [R1+0x3d0] ;  /* 0x0003d00001167983 */ /* 0x000ea20000300800 */
[----:B------:R-:W-:-:S03]  /*fb10*/  @!P4 IMAD.MOV R20, RZ, RZ, -R20 ;  /* 0x000000ffff14c224 */ /* 0x000fc600078e0a14 */
[----:B------:R-:W-:Y:S01]  /*fb20*/  STL [R1+0x15e0], R3 ;  /* 0x0015e00301007387 */ /* 0x000fe20000100800 */
[----:B------:R-:W-:-:S03]  /*fb30*/  @!P3 IMAD.MOV R7, RZ, RZ, -R7 ;  /* 0x000000ffff07b224 */ /* 0x000fc600078e0a07 */
[----:B------:R-:W-:Y:S04]  /*fb40*/  STL [R1+0x1690], R18 ;  /* 0x0016901201007387 */ /* 0x000fe80000100800 */
[----:B------:R-:W-:Y:S04]  /*fb50*/  STL [R1+0x1694], R6 ;  /* 0x0016940601007387 */ /* 0x000fe80000100800 */
[----:B------:R0:W-:Y:S04]  /*fb60*/  STL [R1+0x1698], R5 ;  /* 0x0016980501007387 */ /* 0x0001e80000100800 */
[----:B------:R-:W-:Y:S04]  /*fb70*/  STL [R1+0x169c], R7 ;  /* 0x00169c0701007387 */ /* 0x000fe80000100800 */
[----:B------:R-:W-:Y:S01]  /*fb80*/  STL [R1+0x16a0], R20 ;  /* 0x0016a01401007387 */ /* 0x000fe20000100800 */
[----:B---3--:R-:W-:-:S02]  /*fb90*/  SEL R14, R4, R12, !P2 ;  /* 0x0000000c040e7207 */ /* 0x008fc40005000000 */
[----:B----4-:R-:W-:-:S03]  /*fba0*/  SEL R21, R4, R13, !P2 ;  /* 0x0000000d04157207 */ /* 0x010fc60005000000 */
[----:B------:R-:W-:Y:S01]  /*fbb0*/  STL [R1+0x16a4], R14 ;  /* 0x0016a40e01007387 */ /* 0x000fe20000100800 */
[----:B------:R-:W-:-:S03]  /*fbc0*/  SEL R29, R4, R29, !P2 ;  /* 0x0000001d041d7207 */ /* 0x000fc60005000000 */
[----:B------:R-:W-:Y:S01]  /*fbd0*/  STL [R1+0x16a8], R21 ;  /* 0x0016a81501007387 */ /* 0x000fe20000100800 */
[----:B------:R-:W-:-:S03]  /*fbe0*/  SEL R2, R4, R17, !P2 ;  /* 0x0000001104027207 */ /* 0x000fc60005000000 */
[----:B------:R-:W-:Y:S01]  /*fbf0*/  STL [R1+0x16ac], R29 ;  /* 0x0016ac1d01007387 */ /* 0x000fe20000100800 */
[----:B0-----:R-:W-:-:S03]  /*fc00*/  SEL R5, R4, R16, !P2 ;  /* 0x0000001004057207 */ /* 0x001fc60005000000 */
[----:B------:R0:W-:Y:S01]  /*fc10*/  STL [R1+0x4], R2 ;  /* 0x0000040201007387 */ /* 0x0001e20000100800 */
[----:B------:R-:W-:-:S03]  /*fc20*/  SEL R3, R4, R15, !P2 ;  /* 0x0000000f04037207 */ /* 0x000fc60005000000 */
[----:B------:R1:W-:Y:S04]  /*fc30*/  STL [R1+0xc], R5 ;  /* 0x00000c0501007387 */ /* 0x0003e80000100800 */
[----:B------:R3:W-:Y:S01]  /*fc40*/  STL [R1+0x20], R3 ;  /* 0x0000200301007387 */ /* 0x0007e20000100800 */
[C---:B0-----:R-:W-:Y:S02]  /*fc50*/  SEL R2, R4.reuse, R8, !P2 ;  /* 0x0000000804027207 */ /* 0x041fe40005000000 */
[----:B-1----:R-:W-:-:S03]  /*fc60*/  SEL R5, R4, R9, !P2 ;  /* 0x0000000904057207 */ /* 0x002fc60005000000 */
[----:B------:R0:W-:Y:S01]  /*fc70*/  STL [R1+0x2c], R2 ;  /* 0x00002c0201007387 */ /* 0x0001e20000100800 */
[----:B---3--:R-:W-:-:S03]  /*fc80*/  SEL R3, R4, R19, !P2 ;  /* 0x0000001304037207 */ /* 0x008fc60005000000 */
        /* <DEDUP_REMOVED lines=10> */
[----:B------:R0:W-:Y:S04]  /*fd30*/  STL [R1+0x84], R2 ;  /* 0x0000840201007387 */ /* 0x0001e80000100800 */
[----:B------:R-:W-:Y:S01]  /*fd40*/  STL [R1+0x8c], R5 ;  /* 0x00008c0501007387 */ /* 0x000fe20000100800 */
[----:B--2---:R-:W-:-:S05]  /*fd50*/  SEL R3, R4, R0, !P2 ;  /* 0x0000000004037207 */ /* 0x004fca0005000000 */
[----:B------:R-:W-:Y:S04]  /*fd60*/  STL [R1+0x94], R3 ;  /* 0x0000940301007387 */ /* 0x000fe80000100800 */
[----:B------:R-:W2:Y:S01]  /*fd70*/  LDL.LU R29, [R1+0x38c] ;  /* 0x00038c00011d7983 */ /* 0x000ea20000300800 */
[C---:B0-----:R-:W-:Y:S02]  /*fd80*/  SEL R2, R4.reuse, R26, !P2 ;  /* 0x0000001a04027207 */ /* 0x041fe40005000000 */
[----:B------:R-:W-:-:S03]  /*fd90*/  SEL R0, R4, R22, !P2 ;  /* 0x0000001604007207 */ /* 0x000fc60005000000 */
[----:B------:R-:W-:Y:S04]  /*fda0*/  STL [R1+0x9c], R2 ;  /* 0x00009c0201007387 */ /* 0x000fe80000100800 */
[----:B--2---:R0:W-:Y:S04]  /*fdb0*/  STL [R1+0x16f8], R29 ;  /* 0x0016f81d01007387 */ /* 0x0041e80000100800 */
[----:B------:R-:W-:Y:S04]  /*fdc0*/  STL [R1+0xb0], R0 ;  /* 0x0000b00001007387 */ /* 0x000fe80000100800 */
[----:B0-----:R-:W2:Y:S04]  /*fdd0*/  LDL.LU R29, [R1+0xc8] ;  /* 0x0000c800011d7983 */ /* 0x001ea80000300800 */
[----:B--2---:R0:W-:Y:S04]  /*fde0*/  STL [R1+0x16fc], R29 ;  /* 0x0016fc1d01007387 */ /* 0x0041e80000100800 */
[----:B0-----:R-:W2:Y:S04]  /*fdf0*/  LDL.LU R29, [R1+0xc4] ;  /* 0x0000c400011d7983 */ /* 0x001ea80000300800 */
[----:B--2---:R0:W-:Y:S04]  /*fe00*/  STL [R1+0x1700], R29 ;  /* 0x0017001d01007387 */ /* 0x0041e80000100800 */
[----:B0-----:R-:W2:Y:S04]  /*fe10*/  LDL.LU R29, [R1+0xc0] ;  /* 0x0000c000011d7983 */ /* 0x001ea80000300800 */
[----:B------:R-:W3:Y:S04]  /*fe20*/  LDL.LU R21, [R1+0xd0] ;  /* 0x0000d00001157983 */ /* 0x000ee80000300800 */
[----:B------:R-:W4:Y:S04]  /*fe30*/  LDL.LU R14, [R1+0xd4] ;  /* 0x0000d400010e7983 */ /* 0x000f280000300800 */
[----:B------:R-:W3:Y:S04]  /*fe40*/  LDL.LU R20, [R1+0xdc] ;  /* 0x0000dc0001147983 */ /* 0x000ee80000300800 */
        /* <DEDUP_REMOVED lines=23> */
[----:B------:R-:W3:Y:S01]  /*ffc0*/  LDL.LU R22, [R1+0x210] ;  /* 0x0002100001167983 */ /* 0x000ee20000300800 */
[----:B--2---:R-:W-:-:S05]  /*ffd0*/  SEL R29, R4, R29, !P2 ;  /* 0x0000001d041d7207 */ /* 0x004fca0005000000 */
[----:B------:R0:W-:Y:S04]  /*ffe0*/  STL [R1+0xb8], R29 ;  /* 0x0000b81d01007387 */ /* 0x0001e80000100800 */
[----:B0-----:R-:W2:Y:S02]  /*fff0*/  LDL.LU R29, [R1+0x1700] ;  /* 0x00170000011d7983 */ /* 0x001ea40000300800 */
[----:B--2---:R-:W-:-:S05]  /*10000*/  SEL R29, R4, R29, !P2 ;  /* 0x0000001d041d7207 */ /* 0x004fca0005000000 */
[----:B------:R0:W-:Y:S04]  /*10010*/  STL [R1+0xc0], R29 ;  /* 0x0000c01d01007387 */ /* 0x0001e80000100800 */
[----:B0-----:R-:W2:Y:S02]  /*10020*/  LDL.LU R29, [R1+0x16fc] ;  /* 0x0016fc00011d7983 */ /* 0x001ea40000300800 */
[----:B--2---:R-:W-:-:S05]  /*10030*/  SEL R29, R4, R29, !P2 ;  /* 0x0000001d041d7207 */ /* 0x004fca0005000000 */
[----:B------:R0:W-:Y:S04]  /*10040*/  STL [R1+0xc4], R29 ;  /* 0x0000c41d01007387 */ /* 0x0001e80000100800 */
[----:B0-----:R-:W2:Y:S01]  /*10050*/  LDL.LU R29, [R1+0x16f8] ;  /* 0x0016f800011d7983 */ /* 0x001ea20000300800 */
[C---:B---3--:R-:W-:Y:S02]  /*10060*/  SEL R21, R4.reuse, R21, !P2 ;  /* 0x0000001504157207 */ /* 0x048fe40005000000 */
[C---:B----4-:R-:W-:Y:S02]  /*10070*/  SEL R14, R4.reuse, R14, !P2 ;  /* 0x0000000e040e7207 */ /* 0x050fe40005000000 */
[C---:B------:R-:W-:Y:S02]  /*10080*/  SEL R20, R4.reuse, R20, !P2 ;  /* 0x0000001404147207 */ /* 0x040fe40005000000 */
[----:B------:R-:W-:-:S02]  /*10090*/  SEL R7, R4, R7, !P2 ;  /* 0x0000000704077207 */ /* 0x000fc40005000000 */
[----:B--2---:R-:W-:-:S05]  /*100a0*/  SEL R29, R4, R29, !P2 ;  /* 0x0000001d041d7207 */ /* 0x004fca0005000000 */
[----:B------:R-:W-:Y:S04]  /*100b0*/  STL [R1+0xc8], R29 ;  /* 0x0000c81d01007387 */ /* 0x000fe80000100800 */
[----:B------:R-:W-:Y:S04]  /*100c0*/  STL [R1+0xd0], R21 ;  /* 0x0000d01501007387 */ /* 0x000fe80000100800 */
[----:B------:R0:W-:Y:S04]  /*100d0*/  STL [R1+0xd4], R14 ;  /* 0x0000d40e01007387 */ /* 0x0001e80000100800 */
[----:B------:R-:W-:Y:S01]  /*100e0*/  STL [R1+0xdc], R20 ;  /* 0x0000dc1401007387 */ /* 0x000fe20000100800 */
[----:B0-----:R-:W-:-:S02]  /*100f0*/  SEL R14, R4, R5, !P2 ;  /* 0x00000005040e7207 */ /* 0x001fc40005000000 */
[C---:B------:R-:W-:Y:S01]  /*10100*/  SEL R5, R4.reuse, R6, !P2 ;  /* 0x0000000604057207 */ /* 0x040fe20005000000 */
[----:B------:R0:W-:Y:S01]  /*10110*/  STL [R1+0x104], R7 ;  /* 0x0001040701007387 */ /* 0x0001e20000100800 */
[----:B------:R-:W-:-:S03]  /*10120*/  SEL R6, R4, R3, !P2 ;  /* 0x0000000304067207 */ /* 0x000fc60005000000 */
[----:B------:R-:W-:Y:S01]  /*10130*/  STL [R1+0x108], R14 ;  /* 0x0001080e01007387 */ /* 0x000fe20000100800 */
[----:B------:R-:W-:-:S03]  /*10140*/  SEL R3, R4, R10, !P2 ;  /* 0x0000000a04037207 */ /* 0x000fc60005000000 */
[----:B------:R1:W-:Y:S01]  /*10150*/  STL [R1+0x10c], R5 ;  /* 0x00010c0501007387 */ /* 0x0003e20000100800 */
[----:B0-----:R-:W-:-:S05]  /*10160*/  SEL R7, R4, R18, !P2 ;  /* 0x0000001204077207 */ /* 0x001fca0005000000 */
[----:B------:R-:W-:Y:S01]  /*10170*/  STL [R1+0x110], R7 ;  /* 0x0001100701007387 */ /* 0x000fe20000100800 */
[----:B-1----:R-:W-:-:S03]  /*10180*/  SEL R5, R4, R2, !P2 ;  /* 0x0000000204057207 */ /* 0x002fc60005000000 */
[----:B------:R-:W-:Y:S01]  /*10190*/  STL [R1+0x118], R6 ;  /* 0x0001180601007387 */ /* 0x000fe20000100800 */
[----:B------:R-:W-:-:S03]  /*101a0*/  SEL R2, R4, R11, !P2 ;  /* 0x0000000b04027207 */ /* 0x000fc60005000000 */
[----:B------:R0:W-:Y:S04]  /*101b0*/  STL [R1+0x158], R5 ;  /* 0x0001580501007387 */ /* 0x0001e80000100800 */
[----:B------:R1:W-:Y:S01]  /*101c0*/  STL [R1+0x15c], R3 ;  /* 0x00015c0301007387 */ /* 0x0003e20000100800 */
[----:B0-----:R-:W-:-:S03]  /*101d0*/  SEL R5, R4, R12, !P2 ;  /* 0x0000000c04057207 */ /* 0x001fc60005000000 */
[----:B------:R0:W-:Y:S01]  /*101e0*/  STL [R1+0x160], R2 ;  /* 0x0001600201007387 */ /* 0x0001e20000100800 */
[----:B-1----:R-:W-:-:S03]  /*101f0*/  SEL R3, R4, R13, !P2 ;  /* 0x0000000d04037207 */ /* 0x002fc60005000000 */
[----:B------:R1:W-:Y:S04]  /*10200*/  STL [R1+0x164], R5 ;  /* 0x0001640501007387 */ /* 0x0003e80000100800 */
[----:B------:R2:W-:Y:S01]  /*10210*/  STL [R1+0x168], R3 ;  /* 0x0001680301007387 */ /* 0x0005e20000100800 */
[C---:B0-----:R-:W-:Y:S02]  /*10220*/  SEL R2, R4.reuse, R17, !P2 ;  /* 0x0000001104027207 */ /* 0x041fe40005000000 */
[----:B-1----:R-:W-:-:S03]  /*10230*/  SEL R5, R4, R16, !P2 ;  /* 0x0000001004057207 */ /* 0x002fc60005000000 */
[----:B------:R0:W-:Y:S01]  /*10240*/  STL [R1+0x16c], R2 ;  /* 0x00016c0201007387 */ /* 0x0001e20000100800 */
[----:B--2---:R-:W-:-:S03]  /*10250*/  SEL R3, R4, R15, !P2 ;  /* 0x0000000f04037207 */ /* 0x004fc60005000000 */
        /* <DEDUP_REMOVED lines=18> */
[----:B------:R-:W-:Y:S04]  /*10380*/  STL [R1+0x204], R5 ;  /* 0x0002040501007387 */ /* 0x000fe80000100800 */
        /* <DEDUP_REMOVED lines=547> */
[C---:B------:R-:W-:Y:S02]  /*125c0*/  SEL R5, R4.reuse, R5, !P2 ;  /* 0x0000000504057207 */ /* 0x040fe40005000000 */
[C---:B------:R-:W-:Y:S02]  /*125d0*/  SEL R6, R4.reuse, R6, !P2 ;  /* 0x0000000604067207 */ /* 0x040fe40005000000 */
[C---:B------:R-:W-:Y:S02]  /*125e0*/  SEL R18, R4.reuse, R18, !P2 ;  /* 0x0000001204127207 */ /* 0x040fe40005000000 */
[C---:B------:R-:W-:Y:S02]  /*125f0*/  SEL R2, R4.reuse, R2, !P2 ;  /* 0x0000000204027207 */ /* 0x040fe40005000000 */
        /* <DEDUP_REMOVED lines=16> */
[----:B--2---:R-:W-:-:S05]  /*12700*/  SEL R29, R4, R29, !P2 ;  /* 0x0000001d041d7207 */ /* 0x004fca0005000000 */
[----:B------:R0:W-:Y:S04]  /*12710*/  STL [R1+0x12c], R29 ;  /* 0x00012c1d01007387 */ /* 0x0001e80000100800 */
[----:B0-----:R-:W2:Y:S04]  /*12720*/  LDL.LU R29, [R1+0x16ac] ;  /* 0x0016ac00011d7983 */ /* 0x001ea80000300800 */
[----:B------:R0:W-:Y:S04]  /*12730*/  STL [R1+0x128], R21 ;  /* 0x0001281501007387 */ /* 0x0001e80000100800 */
[----:B0-----:R-:W3:Y:S04]  /*12740*/  LDL.LU R21, [R1+0x16a8] ;  /* 0x0016a80001157983 */ /* 0x001ee80000300800 */
[----:B------:R0:W-:Y:S04]  /*12750*/  STL [R1+0x124], R14 ;  /* 0x0001240e01007387 */ /* 0x0001e80000100800 */
[----:B0-----:R-:W4:Y:S04]  /*12760*/  LDL.LU R14, [R1+0x16a4] ;  /* 0x0016a400010e7983 */ /* 0x001f280000300800 */
[----:B------:R0:W-:Y:S04]  /*12770*/  STL [R1+0x120], R20 ;  /* 0x0001201401007387 */ /* 0x0001e80000100800 */
[----:B0-----:R-:W2:Y:S04]  /*12780*/  LDL.LU R20, [R1+0x16a0] ;  /* 0x0016a00001147983 */ /* 0x001ea80000300800 */
        /* <DEDUP_REMOVED lines=27> */
[----:B0-----:R-:W3:Y:S04]  /*12940*/  LDL.LU R9, [R1+0x1668] ;  /* 0x0016680001097983 */ /* 0x001ee80000300800 */
        /* <DEDUP_REMOVED lines=11> */
[----:B0-----:R-:W4:Y:S04]  /*12a00*/  LDL.LU R26, [R1+0x1650] ;  /* 0x00165000011a7983 */ /* 0x001f280000300800 */
[----:B------:R0:W-:Y:S04]  /*12a10*/  STL [R1+0x78], R22 ;  /* 0x0000781601007387 */ /* 0x0001e80000100800 */
[----:B0-----:R-:W4:Y:S01]  /*12a20*/  LDL.LU R22, [R1+0x164c] ;  /* 0x00164c0001167983 */ /* 0x001f220000300800 */
[----:B------:R-:W-:-:S02]  /*12a30*/  SEL R3, R4, R3, !P2 ;  /* 0x0000000304037207 */ /* 0x000fc40005000000 */
[----:B------:R-:W-:-:S03]  /*12a40*/  SEL R0, R4, R0, !P2 ;  /* 0x0000000004007207 */ /* 0x000fc60005000000 */
[----:B------:R0:W-:Y:S02]  /*12a50*/  STL [R1+0x70], R3 ;  /* 0x0000700301007387 */ /* 0x0001e40000100800 */
[----:B0-----:R-:W-:-:S05]  /*12a60*/  SEL R3, R4, R28, !P2 ;  /* 0x0000001c04037207 */ /* 0x001fca0005000000 */
[----:B------:R-:W-:Y:S04]  /*12a70*/  STL [R1+0x6c], R3 ;  /* 0x00006c0301007387 */ /* 0x000fe80000100800 */
[----:B------:R3:W-:Y:S01]  /*12a80*/  STL [R1+0x68], R0 ;  /* 0x0000680001007387 */ /* 0x0007e20000100800 */
[C---:B--2---:R-:W-:Y:S02]  /*12a90*/  SEL R8, R4.reuse, R8, !P2 ;  /* 0x0000000804087207 */ /* 0x044fe40005000000 */
[C---:B---3--:R-:W-:Y:S02]  /*12aa0*/  SEL R0, R4.reuse, R25, !P2 ;  /* 0x0000001904007207 */ /* 0x048fe40005000000 */
[C---:B----4-:R-:W-:Y:S02]  /*12ab0*/  SEL R3, R4.reuse, R26, !P2 ;  /* 0x0000001a04037207 */ /* 0x050fe40005000000 */
[----:B------:R-:W-:-:S05]  /*12ac0*/  SEL R22, R4, R22, !P2 ;  /* 0x0000001604167207 */ /* 0x000fca0005000000 */
[----:B------:R0:W-:Y:S04]  /*12ad0*/  STL [R1+0x64], R22 ;  /* 0x0000641601007387 */ /* 0x0001e80000100800 */
[----:B------:R1:W-:Y:S04]  /*12ae0*/  STL [R1+0x60], R3 ;  /* 0x0000600301007387 */ /* 0x0003e80000100800 */
[----:B------:R2:W-:Y:S01]  /*12af0*/  STL [R1+0x5c], R0 ;  /* 0x00005c0001007387 */ /* 0x0005e20000100800 */
[C---:B0-----:R-:W-:Y:S02]  /*12b00*/  SEL R22, R4.reuse, R27, !P2 ;  /* 0x0000001b04167207 */ /* 0x041fe40005000000 */
[----:B-1----:R-:W-:-:S02]  /*12b10*/  SEL R3, R4, R24, !P2 ;  /* 0x0000001804037207 */ /* 0x002fc40005000000 */
[C---:B--2---:R-:W-:Y:S01]  /*12b20*/  SEL R0, R4.reuse, R23, !P2 ;  /* 0x0000001704007207 */ /* 0x044fe20005000000 */
[----:B------:R-:W-:Y:S04]  /*12b30*/  STL [R1+0x58], R22 ;  /* 0x0000581601007387 */ /* 0x000fe80000100800 */
[----:B------:R0:W-:Y:S04]  /*12b40*/  STL [R1+0x160c], R0 ;  /* 0x00160c0001007387 */ /* 0x0001e80000100800 */
[----:B------:R1:W-:Y:S01]  /*12b50*/  STL [R1+0x54], R3 ;  /* 0x0000540301007387 */ /* 0x0003e20000100800 */
[----:B0-----:R-:W-:-:S03]  /*12b60*/  SEL R0, R4, R9, !P2 ;  /* 0x0000000904007207 */ /* 0x001fc60005000000 */
[----:B------:R-:W2:Y:S01]  /*12b70*/  LDL.LU R9, [R1+0x3f4] ;  /* 0x0003f40001097983 */ /* 0x000ea20000300800 */
[----:B-1----:R-:W-:-:S05]  /*12b80*/  SEL R3, R4, R19, !P2 ;  /* 0x0000001304037207 */ /* 0x002fca0005000000 */
        /* <DEDUP_REMOVED lines=9> */
[----:B------:R-:W-:Y:S01]  /*12c20*/  STL [R1+0x28], R8 ;  /* 0x0000280801007387 */ /* 0x000fe20000100800 */
[----:B---3--:R-:W-:-:S03]  /*12c30*/  SEL R0, R4, R12, !P2 ;  /* 0x0000000c04007207 */ /* 0x008fc60005000000 */
[----:B------:R-:W3:Y:S04]  /*12c40*/  LDL.LU R19, [R1+0x4] ;  /* 0x0000040001137983 */ /* 0x000ee80000300800 */
[----:B------:R-:W-:Y:S04]  /*12c50*/  STL [R1+0x24], R3 ;  /* 0x0000240301007387 */ /* 0x000fe80000100800 */
[----:B------:R0:W-:Y:S04]  /*12c60*/  STL [R1+0x1c], R0 ;  /* 0x00001c0001007387 */ /* 0x0001e80000100800 */
[----:B0-----:R-:W4:Y:S01]  /*12c70*/  LDL.LU R0, [R1+0xc] ;  /* 0x00000c0001007983 */ /* 0x001f220000300800 */
[----:B------:R-:W-:-:S02]  /*12c80*/  SEL R8, R4, R11, !P2 ;  /* 0x0000000b04087207 */ /* 0x000fc40005000000 */
[----:B------:R-:W-:-:S03]  /*12c90*/  SEL R3, R4, R10, !P2 ;  /* 0x0000000a04037207 */ /* 0x000fc60005000000 */
[----:B------:R-:W-:Y:S04]  /*12ca0*/  STL [R1+0x14], R8 ;  /* 0x0000140801007387 */ /* 0x000fe80000100800 */
[----:B------:R-:W4:Y:S04]  /*12cb0*/  LDL.LU R23, [R1+0x20] ;  /* 0x0000200001177983 */ /* 0x000f280000300800 */
[----:B------:R-:W4:Y:S04]  /*12cc0*/  LDL.LU R24, [R1+0x2c] ;  /* 0x00002c0001187983 */ /* 0x000f280000300800 */
[----:B------:R0:W-:Y:S02]  /*12cd0*/  STL [R1+0x10], R3 ;  /* 0x0000100301007387 */ /* 0x0001e40000100800 */
[----:B0-----:R-:W-:-:S05]  /*12ce0*/  SEL R3, R4, R2, !P2 ;  /* 0x0000000204037207 */ /* 0x001fca0005000000 */
[----:B------:R-:W-:Y:S04]  /*12cf0*/  STL [R1+0x15e4], R3 ;  /* 0x0015e40301007387 */ /* 0x000fe80000100800 */
[----:B------:R-:W4:Y:S04]  /*12d00*/  LDL.LU R25, [R1+0x38] ;  /* 0x0000380001197983 */ /* 0x000f280000300800 */
[----:B------:R-:W4:Y:S01]  /*12d10*/  LDL.LU R22, [R1+0x40] ;  /* 0x0000400001167983 */ /* 0x000f220000300800 */
[C---:B------:R-:W-:Y:S02]  /*12d20*/  SEL R2, R4.reuse, R18, !P2 ;  /* 0x0000001204027207 */ /* 0x040fe40005000000 */
[----:B------:R-:W-:-:S02]  /*12d30*/  SEL R28, R4, R6, !P2 ;  /* 0x00000006041c7207 */ /* 0x000fc40005000000 */
[C---:B------:R-:W-:Y:S01]  /*12d40*/  SEL R27, R4.reuse, R5, !P2 ;  /* 0x00000005041b7207 */ /* 0x040fe20005000000 */
[----:B------:R2:W-:Y:S01]  /*12d50*/  STL [R1], R2 ;  /* 0x0000000201007387 */ /* 0x0005e20000100800 */
[C---:B------:R-:W-:Y:S02]  /*12d60*/  SEL R7, R4.reuse, R7, !P2 ;  /* 0x0000000704077207 */ /* 0x040fe40005000000 */
[----:B------:R-:W-:Y:S01]  /*12d70*/  SEL R4, R4, R20, !P2 ;  /* 0x0000001404047207 */ /* 0x000fe20005000000 */
[----:B------:R-:W4:Y:S04]  /*12d80*/  LDL.LU R26, [R1+0x48] ;  /* 0x00004800011a7983 */ /* 0x000f280000300800 */
[----:B------:R-:W-:Y:S04]  /*12d90*/  STL [R1+0x15e8], R28 ;  /* 0x0015e81c01007387 */ /* 0x000fe80000100800 */
[----:B------:R-:W-:Y:S04]  /*12da0*/  STL [R1+0x15ec], R27 ;  /* 0x0015ec1b01007387 */ /* 0x000fe80000100800 */
[----:B------:R0:W-:Y:S04]  /*12db0*/  STL [R1+0x15f0], R7 ;  /* 0x0015f00701007387 */ /* 0x0001e80000100800 */
[----:B------:R-:W-:Y:S04]  /*12dc0*/  STL [R1+0x15f4], R4 ;  /* 0x0015f40401007387 */ /* 0x000fe80000100800 */
[----:B------:R-:W4:Y:S01]  /*12dd0*/  LDL.LU R16, [R1+0x74] ;  /* 0x0000740001107983 */ /* 0x000f220000300800 */
[----:B------:R-:W-:-:S02]  /*12de0*/  IMAD R14, R14, UR10, RZ ;  /* 0x0000000a0e0e7c24 */ /* 0x000fc4000f8e02ff */
[----:B------:R-:W-:Y:S01]  /*12df0*/  IMAD R5, R21, UR10, RZ ;  /* 0x0000000a15057c24 */ /* 0x000fe2000f8e02ff */
[----:B------:R-:W4:Y:S01]  /*12e00*/  LDL.LU R17, [R1+0x7c] ;  /* 0x00007c0001117983 */ /* 0x000f220000300800 */
[----:B------:R-:W-:Y:S01]  /*12e10*/  IMAD R6, R29, UR10, RZ ;  /* 0x0000000a1d067c24 */ /* 0x000fe2000f8e02ff */
[----:B--2---:R-:W-:-:S05]  /*12e20*/  LEA.HI.X.SX32 R2, R9, UR9, 0x1, P6 ;  /* 0x0000000909027c11 */ /* 0x004fca000b0f0eff */
[----:B------:R-:W-:Y:S04]  /*12e30*/  STL [R1+0x15dc], R2 ;  /* 0x0015dc0201007387 */ /* 0x000fe80000100800 */
[----:B------:R-:W-:Y:S04]  /*12e40*/  STL [R1+0x15f8], R14 ;  /* 0x0015f80e01007387 */ /* 0x000fe80000100800 */
[----:B------:R-:W-:Y:S04]  /*12e50*/  STL [R1+0x15fc], R5 ;  /* 0x0015fc0501007387 */ /* 0x000fe80000100800 */
[----:B------:R-:W-:Y:S01]  /*12e60*/  STL [R1+0x1600], R6 ;  /* 0x0016000601007387 */ /* 0x000fe20000100800 */
[----:B---3--:R-:W-:-:S05]  /*12e70*/  IMAD R8, R19, UR10, RZ ;  /* 0x0000000a13087c24 */ /* 0x008fca000f8e02ff */
[----:B------:R-:W-:Y:S01]  /*12e80*/  STL [R1+0x1604], R8 ;  /* 0x0016040801007387 */ /* 0x000fe20000100800 */
[----:B----4-:R-:W-:-:S05]  /*12e90*/  IMAD R9, R0, UR10, RZ ;  /* 0x0000000a00097c24 */ /* 0x010fca000f8e02ff */
[----:B------:R-:W-:Y:S04]  /*12ea0*/  STL [R1+0x1610], R9 ;  /* 0x0016100901007387 */ /* 0x000fe80000100800 */
[----:B------:R-:W2:Y:S01]  /*12eb0*/  LDL.LU R0, [R1+0x84] ;  /* 0x0000840001007983 */ /* 0x000ea20000300800 */
[----:B------:R-:W-:Y:S02]  /*12ec0*/  IMAD R10, R23, UR10, RZ ;  /* 0x0000000a170a7c24 */ /* 0x000fe4000f8e02ff */
[----:B------:R-:W-:-:S03]  /*12ed0*/  IMAD R11, R24, UR10, RZ ;  /* 0x0000000a180b7c24 */ /* 0x000fc6000f8e02ff */
[----:B------:R-:W-:Y:S04]  /*12ee0*/  STL [R1+0x1614], R10 ;  /* 0x0016140a01007387 */ /* 0x000fe80000100800 */
[----:B------:R-:W3:Y:S04]  /*12ef0*/  LDL.LU R19, [R1+0x8c] ;  /* 0x00008c0001137983 */ /* 0x000ee80000300800 */
[----:B------:R1:W-:Y:S04]  /*12f00*/  STL [R1+0x1618], R11 ;  /* 0x0016180b01007387 */ /* 0x0003e80000100800 */
[----:B0-----:R-:W4:Y:S04]  /*12f10*/  LDL.LU R7, [R1+0x94] ;  /* 0x0000940001077983 */ /* 0x001f280000300800 */
[----:B------:R-:W4:Y:S01]  /*12f20*/  LDL.LU R27, [R1+0x9c] ;  /* 0x00009c00011b7983 */ /* 0x000f220000300800 */
[----:B------:R-:W-:-:S02]  /*12f30*/  IMAD R12, R25, UR10, RZ ;  /* 0x0000000a190c7c24 */ /* 0x000fc4000f8e02ff */
[----:B------:R-:W-:-:S03]  /*12f40*/  IMAD R13, R22, UR10, RZ ;  /* 0x0000000a160d7c24 */ /* 0x000fc6000f8e02ff */
[----:B------:R-:W-:Y:S04]  /*12f50*/  STL [R1+0x161c], R12 ;  /* 0x00161c0c01007387 */ /* 0x000fe80000100800 */
[----:B------:R-:W4:Y:S04]  /*12f60*/  LDL.LU R22, [R1+0xb0] ;  /* 0x0000b00001167983 */ /* 0x000f280000300800 */
[----:B------:R-:W4:Y:S04]  /*12f70*/  LDL.LU R23, [R1+0xb8] ;  /* 0x0000b80001177983 */ /* 0x000f280000300800 */
[----:B------:R0:W-:Y:S04]  /*12f80*/  STL [R1+0x1620], R13 ;  /* 0x0016200d01007387 */ /* 0x0001e80000100800 */
[----:B------:R-:W4:Y:S01]  /*12f90*/  LDL.LU R24, [R1+0xc0] ;  /* 0x0000c00001187983 */ /* 0x000f220000300800 */
[----:B------:R-:W-:-:S03]  /*12fa0*/  IMAD R15, R26, UR10, RZ ;  /* 0x0000000a1a0f7c24 */ /* 0x000fc6000f8e02ff */
[----:B------:R-:W4:Y:S04]  /*12fb0*/  LDL.LU R25, [R1+0xc4] ;  /* 0x0000c40001197983 */ /* 0x000f280000300800 */
[----:B------:R-:W4:Y:S04]  /*12fc0*/  LDL.LU R26, [R1+0xc8] ;  /* 0x0000c800011a7983 */ /* 0x000f280000300800 */
[----:B------:R-:W4:Y:S01]  /*12fd0*/  LDL.LU R3, [R1+0xd0] ;  /* 0x0000d00001037983 */ /* 0x000f220000300800 */
[----:B------:R-:W-:-:S03]  /*12fe0*/  IMAD R16, R16, UR10, RZ ;  /* 0x0000000a10107c24 */ /* 0x000fc6000f8e02ff */
[----:B------:R-:W-:Y:S04]  /*12ff0*/  STL [R1+0x1624], R15 ;  /* 0x0016240f01007387 */ /* 0x000fe80000100800 */
[----:B------:R-:W-:Y:S04]  /*13000*/  STL [R1+0x1628], R16 ;  /* 0x0016281001007387 */ /* 0x000fe80000100800 */
[----:B-1----:R-:W0:Y:S04]  /*13010*/  LDL.LU R11, [R1+0xd4] ;  /* 0x0000d400010b7983 */ /* 0x002e280000300800 */
[----:B------:R-:W4:Y:S04]  /*13020*/  LDL.LU R10, [R1+0xdc] ;  /* 0x0000dc00010a7983 */ /* 0x000f280000300800 */
[----:B------:R-:W4:Y:S04]  /*13030*/  LDL.LU R9, [R1+0x104] ;  /* 0x0001040001097983 */ /* 0x000f280000300800 */
[----:B------:R-:W4:Y:S04]  /*13040*/  LDL.LU R8, [R1+0x108] ;  /* 0x0001080001087983 */ /* 0x000f280000300800 */
[----:B------:R-:W4:Y:S04]  /*13050*/  LDL.LU R6, [R1+0x10c] ;  /* 0x00010c0001067983 */ /* 0x000f280000300800 */
[----:B------:R-:W4:Y:S04]  /*13060*/  LDL.LU R5, [R1+0x110] ;  /* 0x0001100001057983 */ /* 0x000f280000300800 */
[----:B------:R-:W4:Y:S01]  /*13070*/  LDL.LU R14, [R1+0x118] ;  /* 0x00011800010e7983 */ /* 0x000f220000300800 */
[----:B------:R-:W-:-:S03]  /*13080*/  IMAD R17, R17, UR10, RZ ;  /* 0x0000000a11117c24 */ /* 0x000fc6000f8e02ff */
[----:B------:R-:W4:Y:S04]  /*13090*/  LDL.LU R2, [R1+0x158] ;  /* 0x0001580001027983 */ /* 0x000f280000300800 */
[----:B------:R-:W4:Y:S04]  /*130a0*/  LDL.LU R28, [R1+0x15c] ;  /* 0x00015c00011c7983 */ /* 0x000f280000300800 */
[----:B------:R-:W-:Y:S01]  /*130b0*/  STL [R1+0x162c], R17 ;  /* 0x00162c1101007387 */ /* 0x000fe20000100800 */
[----:B--2---:R-:W-:-:S03]  /*130c0*/  IMAD R18, R0, UR10, RZ ;  /* 0x0000000a00127c24 */ /* 0x004fc6000f8e02ff */
[----:B------:R-:W2:Y:S04]  /*130d0*/  LDL.LU R0, [R1+0x160] ;  /* 0x0001600001007983 */ /* 0x000ea80000300800 */
[----:B------:R-:W-:Y:S01]  /*130e0*/  STL [R1+0x1630], R18 ;  /* 0x0016301201007387 */ /* 0x000fe20000100800 */
[----:B---3--:R-:W-:Y:S02]  /*130f0*/  IMAD R19, R19, UR10, RZ ;  /* 0x0000000a13137c24 */ /* 0x008fe4000f8e02ff */
[----:B----4-:R-:W-:-:S03]  /*13100*/  IMAD R20, R7, UR10, RZ ;  /* 0x0000000a07147c24 */ /* 0x010fc6000f8e02ff */
[----:B------:R-:W-:Y:S01]  /*13110*/  STL [R1+0x1634], R19 ;  /* 0x0016341301007387 */ /* 0x000fe20000100800 */
[----:B------:R-:W-:-:S03]  /*13120*/  IMAD R21, R27, UR10, RZ ;  /* 0x0000000a1b157c24 */ /* 0x000fc6000f8e02ff */
[----:B------:R-:W-:Y:S04]  /*13130*/  STL [R1+0x1638], R20 ;  /* 0x0016381401007387 */ /* 0x000fe80000100800 */
[----:B------:R-:W-:Y:S01]  /*13140*/  STL [R1+0x163c], R21 ;  /* 0x00163c1501007387 */ /* 0x000fe20000100800 */
[----:B------:R-:W-:Y:S02]  /*13150*/  IMAD R22, R22, UR10, RZ ;  /* 0x0000000a16167c24 */ /* 0x000fe4000f8e02ff */
[----:B------:R-:W-:-:S03]  /*13160*/  IMAD R23, R23, UR10, RZ ;  /* 0x0000000a17177c24 */ /* 0x000fc6000f8e02ff */
[----:B------:R-:W-:Y:S01]  /*13170*/  STL [R1+0x1640], R22 ;  /* 0x0016401601007387 */ /* 0x000fe20000100800 */
[----:B------:R-:W-:-:S03]  /*13180*/  IMAD R24, R24, UR10, RZ ;  /* 0x0000000a18187c24 */ /* 0x000fc6000f8e02ff */
[----:B------:R-:W-:Y:S04]  /*13190*/  STL [R1+0x1644], R23 ;  /* 0x0016441701007387 */ /* 0x000fe80000100800 */
[----:B------:R1:W-:Y:S04]  /*131a0*/  STL [R1+0x1648], R24 ;  /* 0x0016481801007387 */ /* 0x0003e80000100800 */
[----:B------:R-:W3:Y:S04]  /*131b0*/  LDL.LU R4, [R1+0x164] ;  /* 0x0001640001047983 */ /* 0x000ee80000300800 */
[----:B------:R-:W4:Y:S01]  /*131c0*/  LDL.LU R7, [R1+0x168] ;  /* 0x0001680001077983 */ /* 0x000f220000300800 */
[----:B------:R-:W-:-:S03]  /*131d0*/  IMAD R29, R3, UR10, RZ ;  /* 0x0000000a031d7c24 */ /* 0x000fc6000f8e02ff */
[----:B------:R-:W4:Y:S04]  /*131e0*/  LDL.LU R27, [R1+0x16c] ;  /* 0x00016c00011b7983 */ /* 0x000f280000300800 */
[----:B------:R-:W4:Y:S01]  /*131f0*/  LDL.LU R3, [R1+0x170] ;  /* 0x0001700001037983 */ /* 0x000f220000300800 */
[----:B0-----:R-:W-:Y:S02]  /*13200*/  IMAD R13, R11, UR10, RZ ;  /* 0x0000000a0b0d7c24 */ /* 0x001fe4000f8e02ff */
[----:B------:R-:W-:-:S03]  /*13210*/  IMAD R12, R10, UR10, RZ ;  /* 0x0000000a0a0c7c24 */ /* 0x000fc6000f8e02ff */
[----:B------:R0:W-:Y:S01]  /*13220*/  STL [R1+0x4], R13 ;  /* 0x0000040d01007387 */ /* 0x0001e20000100800 */
[----:B------:R-:W-:-:S03]  /*13230*/  IMAD R11, R9, UR10, RZ ;  /* 0x0000000a090b7c24 */ /* 0x000fc6000f8e02ff */
[----:B------:R0:W-:Y:S01]  /*13240*/  STL [R1+0xc], R12 ;  /* 0x00000c0c01007387 */ /* 0x0001e20000100800 */
[----:B------:R-:W-:-:S03]  /*13250*/  IMAD R10, R8, UR10, RZ ;  /* 0x0000000a080a7c24 */ /* 0x000fc6000f8e02ff */
[----:B------:R-:W-:Y:S01]  /*13260*/  STL [R1+0x20], R11 ;  /* 0x0000200b01007387 */ /* 0x000fe20000100800 */
        /* <DEDUP_REMOVED lines=9> */
[----:B------:R-:W4:Y:S04]  /*13300*/  LDL.LU R28, [R1+0x174] ;  /* 0x00017400011c7983 */ /* 0x000f280000300800 */
[----:B------:R0:W-:Y:S04]  /*13310*/  STL [R1+0x74], R5 ;  /* 0x0000740501007387 */ /* 0x0001e80000100800 */
[----:B------:R0:W-:Y:S04]  /*13320*/  STL [R1+0x7c], R2 ;  /* 0x00007c0201007387 */ /* 0x0001e80000100800 */
[----:B-1----:R-:W4:Y:S04]  /*13330*/  LDL.LU R24, [R1+0x17c] ;  /* 0x00017c0001187983 */ /* 0x002f280000300800 */
[----:B------:R-:W4:Y:S01]  /*13340*/  LDL.LU R23, [R1+0x180] ;  /* 0x0001800001177983 */ /* 0x000f220000300800 */
[----:B--2---:R-:W-:-:S05]  /*13350*/  IMAD R0, R0, UR10, RZ ;  /* 0x0000000a00007c24 */ /* 0x004fca000f8e02ff */
[----:B------:R1:W-:Y:S04]  /*13360*/  STL [R1+0x84], R0 ;  /* 0x0000840001007387 */ /* 0x0003e80000100800 */
[----:B------:R-:W2:Y:S04]  /*13370*/  LDL.LU R22, [R1+0x184] ;  /* 0x0001840001167983 */ /* 0x000ea80000300800 */
[----:B------:R-:W2:Y:S04]  /*13380*/  LDL.LU R21, [R1+0x1b0] ;  /* 0x0001b00001157983 */ /* 0x000ea80000300800 */
[----:B------:R-:W2:Y:S04]  /*13390*/  LDL.LU R20, [R1+0x1f8] ;  /* 0x0001f80001147983 */ /* 0x000ea80000300800 */
[----:B------:R-:W2:Y:S04]  /*133a0*/  LDL.LU R19, [R1+0x1fc] ;  /* 0x0001fc0001137983 */ /* 0x000ea80000300800 */
[----:B------:R-:W2:Y:S04]  /*133b0*/  LDL.LU R18, [R1+0x200] ;  /* 0x0002000001127983 */ /* 0x000ea80000300800 */
[----:B------:R-:W2:Y:S04]  /*133c0*/  LDL.LU R17, [R1+0x204] ;  /* 0x0002040001117983 */ /* 0x000ea80000300800 */
[----:B------:R-:W2:Y:S04]  /*133d0*/  LDL.LU R16, [R1+0x208] ;  /* 0x0002080001107983 */ /* 0x000ea80000300800 */
[----:B------:R-:W2:Y:S04]  /*133e0*/  LDL.LU R15, [R1+0x20c] ;  /* 0x00020c00010f7983 */ /* 0x000ea80000300800 */
[----:B0-----:R-:W2:Y:S04]  /*133f0*/  LDL.LU R13, [R1+0x210] ;  /* 0x00021000010d7983 */ /* 0x001ea80000300800 */
[----:B------:R-:W2:Y:S04]  /*13400*/  LDL.LU R12, [R1+0x214] ;  /* 0x00021400010c7983 */ /* 0x000ea80000300800 */
[----:B------:R-:W2:Y:S04]  /*13410*/  LDL.LU R5, [R1+0x218] ;  /* 0x0002180001057983 */ /* 0x000ea80000300800 */
[----:B------:R-:W2:Y:S04]  /*13420*/  LDL.LU R14, [R1+0x21c] ;  /* 0x00021c00010e7983 */ /* 0x000ea80000300800 */
[----:B------:R-:W2:Y:S04]  /*13430*/  LDL.LU R2, [R1+0x220] ;  /* 0x0002200001027983 */ /* 0x000ea80000300800 */
[----:B-1----:R-:W2:Y:S01]  /*13440*/  LDL.LU R0, [R1+0x224] ;  /* 0x0002240001007983 */ /* 0x002ea20000300800 */
[----:B---3--:R-:W-:-:S02]  /*13450*/  IMAD R8, R4, UR10, RZ ;  /* 0x0000000a04087c24 */ /* 0x008fc4000f8e02ff */
[----:B----4-:R-:W-:Y:S02]  /*13460*/  IMAD R6, R7, UR10, RZ ;  /* 0x0000000a07067c24 */ /* 0x010fe4000f8e02ff */
[----:B------:R-:W-:Y:S01]  /*13470*/  IMAD R4, R27, UR10, RZ ;  /* 0x0000000a1b047c24 */ /* 0x000fe2000f8e02ff */
[----:B------:R0:W-:Y:S01]  /*13480*/  STL [R1+0x8c], R8 ;  /* 0x00008c0801007387 */ /* 0x0001e20000100800 */
[----:B------:R-:W-:-:S03]  /*13490*/  IMAD R3, R3, UR10, RZ ;  /* 0x0000000a03037c24 */ /* 0x000fc6000f8e02ff */
[----:B------:R1:W-:Y:S04]  /*134a0*/  STL [R1+0x94], R6 ;  /* 0x0000940601007387 */ /* 0x0003e80000100800 */
[----:B------:R-:W3:Y:S04]  /*134b0*/  LDL.LU R11, [R1+0x228] ;  /* 0x00022800010b7983 */ /* 0x000ee80000300800 */
[----:B------:R4:W-:Y:S04]  /*134c0*/  STL [R1+0x9c], R4 ;  /* 0x00009c0401007387 */ /* 0x0009e80000100800 */
[----:B------:R-:W3:Y:S04]  /*134d0*/  LDL.LU R10, [R1+0x238] ;  /* 0x00023800010a7983 */ /* 0x000ee80000300800 */
[----:B------:R1:W-:Y:S04]  /*134e0*/  STL [R1+0xb0], R3 ;  /* 0x0000b00301007387 */ /* 0x0003e80000100800 */
[----:B------:R-:W3:Y:S04]  /*134f0*/  LDL.LU R9, [R1+0x23c] ;  /* 0x00023c0001097983 */ /* 0x000ee80000300800 */
[----:B0-----:R-:W3:Y:S04]  /*13500*/  LDL.LU R8, [R1+0x254] ;  /* 0x0002540001087983 */ /* 0x001ee80000300800 */
[----:B-1----:R-:W3:Y:S04]  /*13510*/  LDL.LU R6, [R1+0x260] ;  /* 0x0002600001067983 */ /* 0x002ee80000300800 */
[----:B----4-:R-:W4:Y:S04]  /*13520*/  LDL.LU R4, [R1+0x264] ;  /* 0x0002640001047983 */ /* 0x010f280000300800 */
[----:B------:R-:W4:Y:S01]  /*13530*/  LDL.LU R7, [R1+0x268] ;  /* 0x0002680001077983 */ /* 0x000f220000300800 */
[----:B------:R-:W-:-:S03]  /*13540*/  IMAD R28, R28, UR10, RZ ;  /* 0x0000000a1c1c7c24 */ /* 0x000fc6000f8e02ff */
[----:B------:R-:W4:Y:S04]  /*13550*/  LDL.LU R27, [R1+0x26c] ;  /* 0x00026c00011b7983 */ /* 0x000f280000300800 */
[----:B------:R-:W4:Y:S01]  /*13560*/  LDL.LU R3, [R1+0x270] ;  /* 0x0002700001037983 */ /* 0x000f220000300800 */
[----:B------:R-:W-:-:S03]  /*13570*/  IMAD R24, R24, UR10, RZ ;  /* 0x0000000a18187c24 */ /* 0x000fc6000f8e02ff */
[----:B------:R0:W-:Y:S04]  /*13580*/  STL [R1+0xb8], R28 ;  /* 0x0000b81c01007387 */ /* 0x0001e80000100800 */
[----:B0-----:R-:W4:Y:S04]  /*13590*/  LDL.LU R28, [R1+0x274] ;  /* 0x00027400011c7983 */ /* 0x001f280000300800 */
[----:B------:R0:W-:Y:S02]  /*135a0*/  STL [R1+0xc0], R24 ;  /* 0x0000c01801007387 */ /* 0x0001e40000100800 */
[----:B0-----:R-:W-:-:S05]  /*135b0*/  IMAD R24, R23, UR10, RZ ;  /* 0x0000000a17187c24 */ /* 0x001fca000f8e02ff */
[----:B------:R-:W-:Y:S01]  /*135c0*/  STL [R1+0xc4], R24 ;  /* 0x0000c41801007387 */ /* 0x000fe20000100800 */
[----:B--2---:R-:W-:Y:S02]  /*135d0*/  IMAD R23, R22, UR10, RZ ;  /* 0x0000000a16177c24 */ /* 0x004fe4000f8e02ff */
        /* <DEDUP_REMOVED lines=23> */
[----:B------:R0:W-:Y:S01]  /*13750*/  STL [R1+0x160], R5 ;  /* 0x0001600501007387 */ /* 0x0001e20000100800 */
[----:B------:R-:W-:-:S03]  /*13760*/  IMAD R0, R0, UR10, RZ ;  /* 0x0000000a00007c24 */ /* 0x000fc6000f8e02ff */
[----:B0-----:R-:W2:Y:S04]  /*13770*/  LDL.LU R5, [R1+0x278] ;  /* 0x0002780001057983 */ /* 0x001ea80000300800 */
[----:B------:R0:W-:Y:S04]  /*13780*/  STL [R1+0x164], R2 ;  /* 0x0001640201007387 */ /* 0x0001e80000100800 */
[----:B------:R-:W2:Y:S04]  /*13790*/  LDL.LU R14, [R1+0x280] ;  /* 0x00028000010e7983 */ /* 0x000ea80000300800 */
[----:B------:R1:W-:Y:S04]  /*137a0*/  STL [R1+0x168], R0 ;  /* 0x0001680001007387 */ /* 0x0003e80000100800 */
[----:B0-----:R-:W2:Y:S04]  /*137b0*/  LDL.LU R2, [R1+0x290] ;  /* 0x0002900001027983 */ /* 0x001ea80000300800 */
[----:B-1----:R-:W2:Y:S01]  /*137c0*/  LDL.LU R0, [R1+0x298] ;  /* 0x0002980001007983 */ /* 0x002ea20000300800 */
[----:B---3--:R-:W-:-:S02]  /*137d0*/  IMAD R12, R11, UR10, RZ ;  /* 0x0000000a0b0c7c24 */ /* 0x008fc4000f8e02ff */
[----:B------:R-:W-:Y:S02]  /*137e0*/  IMAD R11, R10, UR10, RZ ;  /* 0x0000000a0a0b7c24 */ /* 0x000fe4000f8e02ff */
[----:B------:R-:W-:Y:S02]  /*137f0*/  IMAD R10, R9, UR10, RZ ;  /* 0x0000000a090a7c24 */ /* 0x000fe4000f8e02ff */
[----:B------:R-:W-:Y:S01]  /*13800*/  IMAD R9, R8, UR10, RZ ;  /* 0x0000000a08097c24 */ /* 0x000fe2000f8e02ff */
[----:B------:R-:W-:Y:S01]  /*13810*/  STL [R1+0x16c], R12 ;  /* 0x00016c0c01007387 */ /* 0x000fe20000100800 */
[----:B------:R-:W-:-:S03]  /*13820*/  IMAD R8, R6, UR10, RZ ;  /* 0x0000000a06087c24 */ /* 0x000fc6000f8e02ff */
[----:B------:R-:W-:Y:S01]  /*13830*/  STL [R1+0x170], R11 ;  /* 0x0001700b01007387 */ /* 0x000fe20000100800 */
[----:B----4-:R-:W-:-:S03]  /*13840*/  IMAD R6, R4, UR10, RZ ;  /* 0x0000000a04067c24 */ /* 0x010fc6000f8e02ff */
[----:B------:R-:W-:Y:S01]  /*13850*/  STL [R1+0x174], R10 ;  /* 0x0001740a01007387 */ /* 0x000fe20000100800 */
[----:B------:R-:W-:-:S03]  /*13860*/  IMAD R7, R7, UR10, RZ ;  /* 0x0000000a07077c24 */ /* 0x000fc6000f8e02ff */
[----:B------:R-:W-:Y:S01]  /*13870*/  STL [R1+0x17c], R9 ;  /* 0x00017c0901007387 */ /* 0x000fe20000100800 */
[----:B------:R-:W-:-:S03]  /*13880*/  IMAD R4, R27, UR10, RZ ;  /* 0x0000000a1b047c24 */ /* 0x000fc6000f8e02ff */
[----:B------:R-:W-:Y:S04]  /*13890*/  STL [R1+0x180], R8 ;  /* 0x0001800801007387 */ /* 0x000fe80000100800 */
[----:B------:R0:W-:Y:S04]  /*138a0*/  STL [R1+0x184], R6 ;  /* 0x0001840601007387 */ /* 0x0001e80000100800 */
[----:B------:R-:W-:Y:S01]  /*138b0*/  STL [R1+0x1b0], R7 ;  /* 0x0001b00701007387 */ /* 0x000fe20000100800 */
[----:B0-----:R-:W-:-:S03]  /*138c0*/  IMAD R6, R3, UR10, RZ ;  /* 0x0000000a03067c24 */ /* 0x001fc6000f8e02ff */
[----:B------:R-:W3:Y:S04]  /*138d0*/  LDL.LU R3, [R1+0x2b0] ;  /* 0x0002b00001037983 */ /* 0x000ee80000300800 */
[----:B------:R0:W-:Y:S04]  /*138e0*/  STL [R1+0x1f8], R4 ;  /* 0x0001f80401007387 */ /* 0x0001e80000100800 */
[----:B------:R-:W-:Y:S04]  /*138f0*/  STL [R1+0x1fc], R6 ;  /* 0x0001fc0601007387 */ /* 0x000fe80000100800 */
[----:B------:R-:W4:Y:S01]  /*13900*/  LDL.LU R24, [R1+0x2b4] ;  /* 0x0002b40001187983 */ /* 0x000f220000300800 */
[----:B0-----:R-:W-:-:S03]  /*13910*/  IMAD R4, R28, UR10, RZ ;  /* 0x0000000a1c047c24 */ /* 0x001fc6000f8e02ff */
[----:B------:R-:W4:Y:S04]  /*13920*/  LDL.LU R23, [R1+0x2b8] ;  /* 0x0002b80001177983 */ /* 0x000f280000300800 */
[----:B------:R0:W-:Y:S04]  /*13930*/  STL [R1+0x200], R4 ;  /* 0x0002000401007387 */ /* 0x0001e80000100800 */
[----:B------:R-:W4:Y:S04]  /*13940*/  LDL.LU R22, [R1+0x2bc] ;  /* 0x0002bc0001167983 */ /* 0x000f280000300800 */
        /* <DEDUP_REMOVED lines=9> */
[----:B0-----:R-:W4:Y:S04]  /*139e0*/  LDL.LU R4, [R1+0x2f4] ;  /* 0x0002f40001047983 */ /* 0x001f280000300800 */
[----:B------:R-:W4:Y:S04]  /*139f0*/  LDL.LU R7, [R1+0x318] ;  /* 0x0003180001077983 */ /* 0x000f280000300800 */
[----:B------:R-:W4:Y:S04]  /*13a00*/  LDL.LU R27, [R1+0x314] ;  /* 0x00031400011b7983 */ /* 0x000f280000300800 */
[----:B------:R-:W4:Y:S01]  /*13a10*/  LDL.LU R28, [R1+0x320] ;  /* 0x00032000011c7983 */ /* 0x000f220000300800 */
[----:B--2---:R-:W-:-:S02]  /*13a20*/  IMAD R6, R5, UR10, RZ ;  /* 0x0000000a05067c24 */ /* 0x004fc4000f8e02ff */
[----:B------:R-:W-:-:S03]  /*13a30*/  IMAD R5, R14, UR10, RZ ;  /* 0x0000000a0e057c24 */ /* 0x000fc6000f8e02ff */
[----:B------:R0:W-:Y:S04]  /*13a40*/  STL [R1+0x204], R6 ;  /* 0x0002040601007387 */ /* 0x0001e80000100800 */
[----:B------:R1:W-:Y:S01]  /*13a50*/  STL [R1+0x208], R5 ;  /* 0x0002080501007387 */ /* 0x0003e20000100800 */
[----:B------:R-:W-:-:S03]  /*13a60*/  IMAD R2, R2, UR10, RZ ;  /* 0x0000000a02027c24 */ /* 0x000fc6000f8e02ff */
[----:B------:R-:W2:Y:S01]  /*13a70*/  LDL.LU R11, [R1+0x33c] ;  /* 0x00033c00010b7983 */ /* 0x000ea20000300800 */
[----:B------:R-:W-:-:S03]  /*13a80*/  IMAD R0, R0, UR10, RZ ;  /* 0x0000000a00007c24 */ /* 0x000fc6000f8e02ff */
[----:B------:R0:W-:Y:S04]  /*13a90*/  STL [R1+0x20c], R2 ;  /* 0x00020c0201007387 */ /* 0x0001e80000100800 */
[----:B------:R-:W2:Y:S04]  /*13aa0*/  LDL.LU R10, [R1+0x338] ;  /* 0x00033800010a7983 */ /* 0x000ea80000300800 */
[----:B------:R0:W-:Y:S04]  /*13ab0*/  STL [R1+0x210], R0 ;  /* 0x0002100001007387 */ /* 0x0001e80000100800 */
[----:B------:R-:W2:Y:S04]  /*13ac0*/  LDL.LU R9, [R1+0x344] ;  /* 0x0003440001097983 */ /* 0x000ea80000300800 */
[----:B------:R-:W2:Y:S04]  /*13ad0*/  LDL.LU R8, [R1+0x384] ;  /* 0x0003840001087983 */ /* 0x000ea80000300800 */
[----:B0-----:R-:W2:Y:S04]  /*13ae0*/  LDL.LU R6, [R1+0x38c] ;  /* 0x00038c0001067983 */ /* 0x001ea80000300800 */
[----:B-1----:R-:W2:Y:S04]  /*13af0*/  LDL.LU R5, [R1+0x388] ;  /* 0x0003880001057983 */ /* 0x002ea80000300800 */
[----:B------:R-:W2:Y:S04]  /*13b00*/  LDL.LU R14, [R1+0x380] ;  /* 0x00038000010e7983 */ /* 0x000ea80000300800 */
[----:B------:R-:W2:Y:S04]  /*13b10*/  LDL.LU R2, [R1+0x39c] ;  /* 0x00039c0001027983 */ /* 0x000ea80000300800 */
[----:B------:R-:W2:Y:S01]  /*13b20*/  LDL.LU R0, [R1+0x398] ;  /* 0x0003980001007983 */ /* 0x000ea20000300800 */
[----:B---3--:R-:W-:-:S05]  /*13b30*/  IMAD R3, R3, UR10, RZ ;  /* 0x0000000a03037c24 */ /* 0x008fca000f8e02ff */
[----:B------:R0:W-:Y:S01]  /*13b40*/  STL [R1+0x214], R3 ;  /* 0x0002140301007387 */ /* 0x0001e20000100800 */
[----:B----4-:R-:W-:-:S03]  /*13b50*/  IMAD R24, R24, UR10, RZ ;  /* 0x0000000a18187c24 */ /* 0x010fc6000f8e02ff */
[----:B0-----:R-:W3:Y:S04]  /*13b60*/  LDL.LU R3, [R1+0x3ac] ;  /* 0x0003ac0001037983 */ /* 0x001ee80000300800 */
[----:B------:R0:W-:Y:S02]  /*13b70*/  STL [R1+0x218], R24 ;  /* 0x0002181801007387 */ /* 0x0001e40000100800 */
[----:B0-----:R-:W-:Y:S02]  /*13b80*/  IMAD R24, R23, UR10, RZ ;  /* 0x0000000a17187c24 */ /* 0x001fe4000f8e02ff */
[----:B------:R-:W-:Y:S02]  /*13b90*/  IMAD R23, R22, UR10, RZ ;  /* 0x0000000a16177c24 */ /* 0x000fe4000f8e02ff */
[----:B------:R-:W-:-:S02]  /*13ba0*/  IMAD R22, R21, UR10, RZ ;  /* 0x0000000a15167c24 */ /* 0x000fc4000f8e02ff */
[----:B------:R-:W-:Y:S01]  /*13bb0*/  IMAD R21, R20, UR10, RZ ;  /* 0x0000000a14157c24 */ /* 0x000fe2000f8e02ff */
[----:B------:R-:W-:Y:S01]  /*13bc0*/  STL [R1+0x21c], R24 ;  /* 0x00021c1801007387 */ /* 0x000fe20000100800 */
[----:B------:R-:W-:Y:S02]  /*13bd0*/  IMAD R20, R19, UR10, RZ ;  /* 0x0000000a13147c24 */ /* 0x000fe4000f8e02ff */
[----:B------:R-:W-:Y:S01]  /*13be0*/  IMAD R19, R18, UR10, RZ ;  /* 0x0000000a12137c24 */ /* 0x000fe2000f8e02ff */
        /* <DEDUP_REMOVED lines=16> */
[----:B------:R-:W-:Y:S04]  /*13cf0*/  STL [R1+0x268], R15 ;  /* 0x0002680f01007387 */ /* 0x000fe80000100800 */
[----:B------:R-:W-:Y:S04]  /*13d00*/  STL [R1+0x26c], R13 ;  /* 0x00026c0d01007387 */ /* 0x000fe80000100800 */
[----:B------:R0:W-:Y:S04]  /*13d10*/  STL [R1+0x270], R12 ;  /* 0x0002700c01007387 */ /* 0x0001e80000100800 */
[----:B------:R1:W-:Y:S01]  /*13d20*/  STL [R1+0x274], R4 ;  /* 0x0002740401007387 */ /* 0x0003e20000100800 */
[----:B0-----:R-:W-:-:S03]  /*13d30*/  IMAD R12, R28, UR10, RZ ;  /* 0x0000000a1c0c7c24 */ /* 0x001fc6000f8e02ff */
[----:B-1----:R-:W4:Y:S04]  /*13d40*/  LDL.LU R4, [R1+0x3cc] ;  /* 0x0003cc0001047983 */ /* 0x002f280000300800 */
[----:B------:R0:W-:Y:S04]  /*13d50*/  STL [R1+0x278], R7 ;  /* 0x0002780701007387 */ /* 0x0001e80000100800 */
[----:B0-----:R-:W4:Y:S04]  /*13d60*/  LDL.LU R7, [R1+0x3c8] ;  /* 0x0003c80001077983 */ /* 0x001f280000300800 */
[----:B------:R2:W-:Y:S04]  /*13d70*/  STL [R1+0x280], R12 ;  /* 0x0002800c01007387 */ /* 0x0005e80000100800 */
[----:B------:R-:W4:Y:S04]  /*13d80*/  LDL.LU R27, [R1+0x3c4] ;  /* 0x0003c400011b7983 */ /* 0x000f280000300800 */
[----:B------:R-:W4:Y:S01]  /*13d90*/  LDL.LU R28, [R1+0x3c0] ;  /* 0x0003c000011c7983 */ /* 0x000f220000300800 */
[----:B--2---:R-:W-:-:S05]  /*13da0*/  IMAD R12, R11, UR10, RZ ;  /* 0x0000000a0b0c7c24 */ /* 0x004fca000f8e02ff */
[----:B------:R-:W-:Y:S01]  /*13db0*/  STL [R1+0x290], R12 ;  /* 0x0002900c01007387 */ /* 0x000fe20000100800 */
[----:B------:R-:W-:Y:S02]  /*13dc0*/  IMAD R11, R10, UR10, RZ ;  /* 0x0000000a0a0b7c24 */ /* 0x000fe4000f8e02ff */
        /* <DEDUP_REMOVED lines=9> */
[----:B------:R0:W-:Y:S04]  /*13e60*/  STL [R1+0x2bc], R5 ;  /* 0x0002bc0501007387 */ /* 0x0001e80000100800 */
[----:B------:R-:W-:Y:S01]  /*13e70*/  STL [R1+0x2c4], R6 ;  /* 0x0002c40601007387 */ /* 0x000fe20000100800 */
[----:B0-----:R-:W-:-:S03]  /*13e80*/  IMAD R5, R0, UR10, RZ ;  /* 0x0000000a00057c24 */ /* 0x001fc6000f8e02ff */
[----:B------:R-:W2:Y:S01]  /*13e90*/  LDL.LU R0, [R1+0x3ec] ;  /* 0x0003ec0001007983 */ /* 0x000ea20000300800 */
[----:B------:R-:W-:-:S05]  /*13ea0*/  IMAD R2, R2, UR10, RZ ;  /* 0x0000000a02027c24 */ /* 0x000fca000f8e02ff */
[----:B------:R3:W-:Y:S04]  /*13eb0*/  STL [R1+0x2c8], R2 ;  /* 0x0002c80201007387 */ /* 0x0007e80000100800 */
[----:B------:R0:W-:Y:S04]  /*13ec0*/  STL [R1+0x2cc], R5 ;  /* 0x0002cc0501007387 */ /* 0x0001e80000100800 */
[----:B------:R-:W2:Y:S01]  /*13ed0*/  LDL.LU R24, [R1+0x3e8] ;  /* 0x0003e80001187983 */ /* 0x000ea20000300800 */
[----:B---3--:R-:W-:-:S03]  /*13ee0*/  IMAD R2, R3, UR10, RZ ;  /* 0x0000000a03027c24 */ /* 0x008fc6000f8e02ff */
[----:B------:R-:W3:Y:S04]  /*13ef0*/  LDL.LU R23, [R1+0x3e4] ;  /* 0x0003e40001177983 */ /* 0x000ee80000300800 */
[----:B------:R1:W-:Y:S04]  /*13f00*/  STL [R1+0x2d0], R2 ;  /* 0x0002d00201007387 */ /* 0x0003e80000100800 */
        /* <DEDUP_REMOVED lines=10> */
[----:B0-----:R-:W3:Y:S04]  /*13fb0*/  LDL.LU R5, [R1+0x3a8] ;  /* 0x0003a80001057983 */ /* 0x001ee80000300800 */
[----:B------:R-:W3:Y:S04]  /*13fc0*/  LDL.LU R14, [R1+0x3a4] ;  /* 0x0003a400010e7983 */ /* 0x000ee80000300800 */
[----:B-1----:R-:W3:Y:S04]  /*13fd0*/  LDL.LU R2, [R1+0x3a0] ;  /* 0x0003a00001027983 */ /* 0x002ee80000300800 */
[----:B------:R-:W3:Y:S01]  /*13fe0*/  LDL.LU R3, [R1+0x394] ;  /* 0x0003940001037983 */ /* 0x000ee20000300800 */
[----:B----4-:R-:W-:-:S05]  /*13ff0*/  IMAD R4, R4, UR10, RZ ;  /* 0x0000000a04047c24 */ /* 0x010fca000f8e02ff */
[----:B------:R0:W-:Y:S01]  /*14000*/  STL [R1+0x2d4], R4 ;  /* 0x0002d40401007387 */ /* 0x0001e20000100800 */
[----:B------:R-:W-:-:S05]  /*14010*/  IMAD R7, R7, UR10, RZ ;  /* 0x0000000a07077c24 */ /* 0x000fca000f8e02ff */
[----:B------:R-:W-:Y:S01]  /*14020*/  STL [R1+0x2d8], R7 ;  /* 0x0002d80701007387 */ /* 0x000fe20000100800 */
[----:B------:R-:W-:-:S03]  /*14030*/  IMAD R6, R27, UR10, RZ ;  /* 0x0000000a1b067c24 */ /* 0x000fc6000f8e02ff */
[----:B------:R-:W4:Y:S01]  /*14040*/  LDL.LU R11, [R1+0x390] ;  /* 0x00039000010b7983 */ /* 0x000f220000300800 */
[----:B0-----:R-:W-:-:S03]  /*14050*/  IMAD R4, R28, UR10, RZ ;  /* 0x0000000a1c047c24 */ /* 0x001fc6000f8e02ff */
[----:B------:R0:W-:Y:S04]  /*14060*/  STL [R1+0x2e8], R6 ;  /* 0x0002e80601007387 */ /* 0x0001e80000100800 */
[----:B------:R-:W4:Y:S04]  /*14070*/  LDL.LU R10, [R1+0x37c] ;  /* 0x00037c00010a7983 */ /* 0x000f280000300800 */
[----:B------:R1:W-:Y:S04]  /*14080*/  STL [R1+0x2f4], R4 ;  /* 0x0002f40401007387 */ /* 0x0003e80000100800 */
[----:B------:R-:W4:Y:S04]  /*14090*/  LDL.LU R9, [R1+0x378] ;  /* 0x0003780001097983 */ /* 0x000f280000300800 */
[----:B------:R-:W4:Y:S04]  /*140a0*/  LDL.LU R8, [R1+0x374] ;  /* 0x0003740001087983 */ /* 0x000f280000300800 */
[----:B0-----:R-:W4:Y:S04]  /*140b0*/  LDL.LU R6, [R1+0x370] ;  /* 0x0003700001067983 */ /* 0x001f280000300800 */
[----:B-1----:R-:W4:Y:S04]  /*140c0*/  LDL.LU R4, [R1+0x36c] ;  /* 0x00036c0001047983 */ /* 0x002f280000300800 */
[----:B------:R-:W4:Y:S04]  /*140d0*/  LDL.LU R7, [R1+0x368] ;  /* 0x0003680001077983 */ /* 0x000f280000300800 */
[----:B------:R-:W4:Y:S04]  /*140e0*/  LDL.LU R27, [R1+0x364] ;  /* 0x00036400011b7983 */ /* 0x000f280000300800 */
[----:B------:R-:W4:Y:S01]  /*140f0*/  LDL.LU R28, [R1+0x360] ;  /* 0x00036000011c7983 */ /* 0x000f220000300800 */
[----:B--2---:R-:W-:-:S05]  /*14100*/  IMAD R0, R0, UR10, RZ ;  /* 0x0000000a00007c24 */ /* 0x004fca000f8e02ff */
[----:B------:R0:W-:Y:S04]  /*14110*/  STL [R1+0x2f8], R0 ;  /* 0x0002f80001007387 */ /* 0x0001e80000100800 */
[----:B0-----:R-:W2:Y:S01]  /*14120*/  LDL.LU R0, [R1+0x35c] ;  /* 0x00035c0001007983 */ /* 0x001ea20000300800 */
[----:B------:R-:W-:-:S05]  /*14130*/  IMAD R24, R24, UR10, RZ ;  /* 0x0000000a18187c24 */ /* 0x000fca000f8e02ff */
[----:B------:R3:W-:Y:S02]  /*14140*/  STL [R1+0x2fc], R24 ;  /* 0x0002fc1801007387 */ /* 0x0007e40000100800 */
[----:B---3--:R-:W-:Y:S02]  /*14150*/  IMAD R24, R23, UR10, RZ ;  /* 0x0000000a17187c24 */ /* 0x008fe4000f8e02ff */
[----:B------:R-:W-:Y:S02]  /*14160*/  IMAD R23, R22, UR10, RZ ;  /* 0x0000000a16177c24 */ /* 0x000fe4000f8e02ff */
[----:B------:R-:W-:Y:S02]  /*14170*/  IMAD R22, R21, UR10, RZ ;  /* 0x0000000a15167c24 */ /* 0x000fe4000f8e02ff */
[----:B------:R-:W-:Y:S01]  /*14180*/  IMAD R21, R20, UR10, RZ ;  /* 0x0000000a14157c24 */ /* 0x000fe2000f8e02ff */
[----:B------:R-:W-:Y:S01]  /*14190*/  STL [R1+0x314], R24 ;  /* 0x0003141801007387 */ /* 0x000fe20000100800 */
[----:B------:R-:W-:-:S02]  /*141a0*/  IMAD R20, R19, UR10, RZ ;  /* 0x0000000a13147c24 */ /* 0x000fc4000f8e02ff */
        /* <DEDUP_REMOVED lines=18> */
[----:B------:R-:W-:Y:S01]  /*142d0*/  STL [R1+0x39c], R13 ;  /* 0x00039c0d01007387 */ /* 0x000fe20000100800 */
[----:B0-----:R-:W-:-:S03]  /*142e0*/  IMAD R12, R2, UR10, RZ ;  /* 0x0000000a020c7c24 */ /* 0x001fc6000f8e02ff */
[----:B------:R0:W-:Y:S01]  /*142f0*/  STL [R1+0x3a4], R5 ;  /* 0x0003a40501007387 */ /* 0x0001e20000100800 */
[----:B------:R-:W-:-:S03]  /*14300*/  IMAD R2, R3, UR10, RZ ;  /* 0x0000000a03027c24 */ /* 0x000fc6000f8e02ff */
[----:B0-----:R-:W3:Y:S04]  /*14310*/  LDL.LU R5, [R1+0x358] ;  /* 0x0003580001057983 */ /* 0x001ee80000300800 */
[----:B------:R4:W-:Y:S04]  /*14320*/  STL [R1+0x3a0], R12 ;  /* 0x0003a00c01007387 */ /* 0x0009e80000100800 */
[----:B------:R-:W3:Y:S04]  /*14330*/  LDL.LU R14, [R1+0x354] ;  /* 0x00035400010e7983 */ /* 0x000ee80000300800 */
[----:B------:R0:W-:Y:S01]  /*14340*/  STL [R1+0x394], R2 ;  /* 0x0003940201007387 */ /* 0x0001e20000100800 */
[----:B----4-:R-:W-:-:S03]  /*14350*/  IMAD R12, R11, UR10, RZ ;  /* 0x0000000a0b0c7c24 */ /* 0x010fc6000f8e02ff */
[----:B0-----:R-:W4:Y:S01]  /*14360*/  LDL.LU R2, [R1+0x350] ;  /* 0x0003500001027983 */ /* 0x001f220000300800 */
[----:B------:R-:W-:-:S03]  /*14370*/  IMAD R11, R10, UR10, RZ ;  /* 0x0000000a0a0b7c24 */ /* 0x000fc6000f8e02ff */
[----:B------:R-:W4:Y:S01]  /*14380*/  LDL.LU R3, [R1+0x34c] ;  /* 0x00034c0001037983 */ /* 0x000f220000300800 */
        /* <DEDUP_REMOVED lines=12> */
[----:B------:R1:W-:Y:S01]  /*14450*/  STL [R1+0x368], R4 ;  /* 0x0003680401007387 */ /* 0x0003e20000100800 */
[----:B0-----:R-:W-:-:S03]  /*14460*/  IMAD R6, R28, UR10, RZ ;  /* 0x0000000a1c067c24 */ /* 0x001fc6000f8e02ff */
[----:B-1----:R-:W4:Y:S04]  /*14470*/  LDL.LU R4, [R1+0x348] ;  /* 0x0003480001047983 */ /* 0x002f280000300800 */
[----:B------:R0:W-:Y:S04]  /*14480*/  STL [R1+0x364], R7 ;  /* 0x0003640701007387 */ /* 0x0001e80000100800 */
[----:B------:R-:W-:Y:S04]  /*14490*/  STL [R1+0x360], R6 ;  /* 0x0003600601007387 */ /* 0x000fe80000100800 */
[----:B------:R-:W4:Y:S04]  /*144a0*/  LDL.LU R24, [R1+0x340] ;  /* 0x0003400001187983 */ /* 0x000f280000300800 */
        /* <DEDUP_REMOVED lines=16> */
[----:B-1----:R-:W2:Y:S01]  /*145b0*/  LDL.LU R0, [R1+0x2e0] ;  /* 0x0002e00001007983 */ /* 0x002ea20000300800 */
[----:B---3--:R-:W-:-:S02]  /*145c0*/  IMAD R8, R5, UR10, RZ ;  /* 0x0000000a05087c24 */ /* 0x008fc4000f8e02ff */
[----:B------:R-:W-:-:S03]  /*145d0*/  IMAD R6, R14, UR10, RZ ;  /* 0x0000000a0e067c24 */ /* 0x000fc6000f8e02ff */
[----:B------:R0:W-:Y:S04]  /*145e0*/  STL [R1+0x358], R8 ;  /* 0x0003580801007387 */ /* 0x0001e80000100800 */
[----:B------:R1:W-:Y:S04]  /*145f0*/  STL [R1+0x354], R6 ;  /* 0x0003540601007387 */ /* 0x0003e80000100800 */
[----:B------:R-:W3:Y:S01]  /*14600*/  LDL.LU R11, [R1+0x2dc] ;  /* 0x0002dc00010b7983 */ /* 0x000ee20000300800 */
[----:B----4-:R-:W-:Y:S02]  /*14610*/  IMAD R5, R2, UR10, RZ ;  /* 0x0000000a02057c24 */ /* 0x010fe4000f8e02ff */
[----:B------:R-:W-:-:S03]  /*14620*/  IMAD R2, R3, UR10, RZ ;  /* 0x0000000a03027c24 */ /* 0x000fc6000f8e02ff */
[----:B------:R4:W-:Y:S04]  /*14630*/  STL [R1+0x350], R5 ;  /* 0x0003500501007387 */ /* 0x0009e80000100800 */
[----:B------:R-:W3:Y:S04]  /*14640*/  LDL.LU R10, [R1+0x2c0] ;  /* 0x0002c000010a7983 */ /* 0x000ee80000300800 */
[----:B------:R1:W-:Y:S04]  /*14650*/  STL [R1+0x34c], R2 ;  /* 0x00034c0201007387 */ /* 0x0003e80000100800 */
[----:B------:R-:W3:Y:S04]  /*14660*/  LDL.LU R9, [R1+0x2ac] ;  /* 0x0002ac0001097983 */ /* 0x000ee80000300800 */
[----:B0-----:R-:W3:Y:S04]  /*14670*/  LDL.LU R8, [R1+0x2a8] ;  /* 0x0002a80001087983 */ /* 0x001ee80000300800 */
[----:B-1----:R-:W3:Y:S04]  /*14680*/  LDL.LU R6, [R1+0x2a4] ;  /* 0x0002a40001067983 */ /* 0x002ee80000300800 */
[----:B----4-:R-:W4:Y:S04]  /*14690*/  LDL.LU R5, [R1+0x2a0] ;  /* 0x0002a00001057983 */ /* 0x010f280000300800 */
[----:B------:R-:W4:Y:S04]  /*146a0*/  LDL.LU R14, [R1+0x29c] ;  /* 0x00029c00010e7983 */ /* 0x000f280000300800 */
[----:B------:R-:W4:Y:S04]  /*146b0*/  LDL.LU R2, [R1+0x294] ;  /* 0x0002940001027983 */ /* 0x000f280000300800 */
[----:B------:R-:W4:Y:S01]  /*146c0*/  LDL.LU R3, [R1+0x28c] ;  /* 0x00028c0001037983 */ /* 0x000f220000300800 */
[----:B------:R-:W-:-:S05]  /*146d0*/  IMAD R4, R4, UR10, RZ ;  /* 0x0000000a04047c24 */ /* 0x000fca000f8e02ff */
[----:B------:R0:W-:Y:S01]  /*146e0*/  STL [R1+0x348], R4 ;  /* 0x0003480401007387 */ /* 0x0001e20000100800 */
[----:B------:R-:W-:-:S03]  /*146f0*/  IMAD R24, R24, UR10, RZ ;  /* 0x0000000a18187c24 */ /* 0x000fc6000f8e02ff */
        /* <DEDUP_REMOVED lines=26> */
[----:B------:R-:W-:Y:S01]  /*148a0*/  STL [R1+0x2f0], R13 ;  /* 0x0002f00d01007387 */ /* 0x000fe20000100800 */
[----:B0-----:R-:W-:-:S03]  /*148b0*/  IMAD R12, R28, UR10, RZ ;  /* 0x0000000a1c0c7c24 */ /* 0x001fc6000f8e02ff */
[----:B------:R0:W-:Y:S01]  /*148c0*/  STL [R1+0x2ec], R7 ;  /* 0x0002ec0701007387 */ /* 0x0001e20000100800 */
[----:B------:R-:W-:-:S03]  /*148d0*/  IMAD R0, R0, UR10, RZ ;  /* 0x0000000a00007c24 */ /* 0x000fc6000f8e02ff */
[----:B0-----:R-:W2:Y:S04]  /*148e0*/  LDL.LU R7, [R1+0x284] ;  /* 0x0002840001077983 */ /* 0x001ea80000300800 */
[----:B------:R-:W-:Y:S04]  /*148f0*/  STL [R1+0x2e4], R12 ;  /* 0x0002e40c01007387 */ /* 0x000fe80000100800 */
[----:B------:R-:W2:Y:S04]  /*14900*/  LDL.LU R27, [R1+0x27c] ;  /* 0x00027c00011b7983 */ /* 0x000ea80000300800 */
[----:B------:R0:W-:Y:S04]  /*14910*/  STL [R1+0x2e0], R0 ;  /* 0x0002e00001007387 */ /* 0x0001e80000100800 */
[----:B------:R-:W2:Y:S04]  /*14920*/  LDL.LU R28, [R1+0x25c] ;  /* 0x00025c00011c7983 */ /* 0x000ea80000300800 */
[----:B0-----:R-:W2:Y:S01]  /*14930*/  LDL.LU R0, [R1+0x258] ;  /* 0x0002580001007983 */ /* 0x001ea20000300800 */
[----:B---3--:R-:W-:-:S05]  /*14940*/  IMAD R12, R11, UR10, RZ ;  /* 0x0000000a0b0c7c24 */ /* 0x008fca000f8e02ff */
        /* <DEDUP_REMOVED lines=8> */
[----:B----4-:R-:W-:-:S03]  /*149d0*/  IMAD R5, R5, UR10, RZ ;  /* 0x0000000a05057c24 */ /* 0x010fc6000f8e02ff */
[----:B------:R-:W-:Y:S01]  /*149e0*/  STL [R1+0x2a4], R8 ;  /* 0x0002a40801007387 */ /* 0x000fe20000100800 */
[----:B------:R-:W-:-:S03]  /*149f0*/  IMAD R6, R14, UR10, RZ ;  /* 0x0000000a0e067c24 */ /* 0x000fc6000f8e02ff */
[----:B------:R0:W-:Y:S01]  /*14a00*/  STL [R1+0x2a0], R5 ;  /* 0x0002a00501007387 */ /* 0x0001e20000100800 */
[----:B------:R-:W-:-:S03]  /*14a10*/  IMAD R2, R2, UR10, RZ ;  /* 0x0000000a02027c24 */ /* 0x000fc6000f8e02ff */
[----:B------:R-:W-:Y:S01]  /*14a20*/  STL [R1+0x29c], R6 ;  /* 0x00029c0601007387 */ /* 0x000fe20000100800 */
[----:B0-----:R-:W-:-:S03]  /*14a30*/  IMAD R5, R3, UR10, RZ ;  /* 0x0000000a03057c24 */ /* 0x001fc6000f8e02ff */
[----:B------:R-:W3:Y:S04]  /*14a40*/  LDL.LU R3, [R1+0x250] ;  /* 0x0002500001037983 */ /* 0x000ee80000300800 */
[----:B------:R0:W-:Y:S04]  /*14a50*/  STL [R1+0x294], R2 ;  /* 0x0002940201007387 */ /* 0x0001e80000100800 */
[----:B------:R1:W-:Y:S04]  /*14a60*/  STL [R1+0x28c], R5 ;  /* 0x00028c0501007387 */ /* 0x0003e80000100800 */
        /* <DEDUP_REMOVED lines=14> */
[----:B-1----:R-:W4:Y:S04]  /*14b50*/  LDL.LU R5, [R1+0x1e0] ;  /* 0x0001e00001057983 */ /* 0x002f280000300800 */
[----:B------:R-:W4:Y:S04]  /*14b60*/  LDL.LU R14, [R1+0x1dc] ;  /* 0x0001dc00010e7983 */ /* 0x000f280000300800 */
[----:B0-----:R-:W4:Y:S04]  /*14b70*/  LDL.LU R2, [R1+0x1d8] ;  /* 0x0001d80001027983 */ /* 0x001f280000300800 */
[----:B------:R-:W4:Y:S01]  /*14b80*/  LDL.LU R4, [R1+0x1d4] ;  /* 0x0001d40001047983 */ /* 0x000f220000300800 */
[----:B--2---:R-:W-:-:S02]  /*14b90*/  IMAD R8, R7, UR10, RZ ;  /* 0x0000000a07087c24 */ /* 0x004fc4000f8e02ff */
[----:B------:R-:W-:-:S03]  /*14ba0*/  IMAD R7, R27, UR10, RZ ;  /* 0x0000000a1b077c24 */ /* 0x000fc6000f8e02ff */
[----:B------:R0:W-:Y:S04]  /*14bb0*/  STL [R1+0x284], R8 ;  /* 0x0002840801007387 */ /* 0x0001e80000100800 */
[----:B------:R-:W-:Y:S01]  /*14bc0*/  STL [R1+0x27c], R7 ;  /* 0x00027c0701007387 */ /* 0x000fe20000100800 */
[----:B------:R-:W-:-:S03]  /*14bd0*/  IMAD R6, R28, UR10, RZ ;  /* 0x0000000a1c067c24 */ /* 0x000fc6000f8e02ff */
[----:B------:R-:W2:Y:S01]  /*14be0*/  LDL.LU R11, [R1+0x1d0] ;  /* 0x0001d000010b7983 */ /* 0x000ea20000300800 */
[----:B------:R-:W-:-:S03]  /*14bf0*/  IMAD R0, R0, UR10, RZ ;  /* 0x0000000a00007c24 */ /* 0x000fc6000f8e02ff */
[----:B------:R1:W-:Y:S04]  /*14c00*/  STL [R1+0x25c], R6 ;  /* 0x00025c0601007387 */ /* 0x0003e80000100800 */
[----:B------:R-:W2:Y:S04]  /*14c10*/  LDL.LU R10, [R1+0x1cc] ;  /* 0x0001cc00010a7983 */ /* 0x000ea80000300800 */
[----:B------:R1:W-:Y:S04]  /*14c20*/  STL [R1+0x258], R0 ;  /* 0x0002580001007387 */ /* 0x0003e80000100800 */
[----:B------:R-:W2:Y:S04]  /*14c30*/  LDL.LU R9, [R1+0x1c8] ;  /* 0x0001c80001097983 */ /* 0x000ea80000300800 */
[----:B0-----:R-:W2:Y:S04]  /*14c40*/  LDL.LU R8, [R1+0x1c4] ;  /* 0x0001c40001087983 */ /* 0x001ea80000300800 */
[----:B-1----:R-:W2:Y:S04]  /*14c50*/  LDL.LU R6, [R1+0x1c0] ;  /* 0x0001c00001067983 */ /* 0x002ea80000300800 */
[----:B------:R-:W2:Y:S04]  /*14c60*/  LDL.LU R7, [R1+0x1bc] ;  /* 0x0001bc0001077983 */ /* 0x000ea80000300800 */
        /* <DEDUP_REMOVED lines=36> */
[----:B0-----:R-:W4:Y:S04]  /*14eb0*/  LDL.LU R5, [R1+0x1a4] ;  /* 0x0001a40001057983 */ /* 0x001f280000300800 */
[----:B------:R-:W-:Y:S04]  /*14ec0*/  STL [R1+0x1d8], R12 ;  /* 0x0001d80c01007387 */ /* 0x000fe80000100800 */
[----:B------:R-:W4:Y:S04]  /*14ed0*/  LDL.LU R14, [R1+0x1a0] ;  /* 0x0001a000010e7983 */ /* 0x000f280000300800 */
[----:B------:R0:W-:Y:S04]  /*14ee0*/  STL [R1+0x1d4], R2 ;  /* 0x0001d40201007387 */ /* 0x0001e80000100800 */
[----:B0-----:R-:W4:Y:S04]  /*14ef0*/  LDL.LU R2, [R1+0x19c] ;  /* 0x00019c0001027983 */ /* 0x001f280000300800 */
        /* <DEDUP_REMOVED lines=13> */
[----:B------:R0:W-:Y:S04]  /*14fd0*/  STL [R1+0x1bc], R6 ;  /* 0x0001bc0601007387 */ /* 0x0001e80000100800 */
[----:B------:R-:W-:Y:S01]  /*14fe0*/  STL [R1+0x1b8], R8 ;  /* 0x0001b80801007387 */ /* 0x000fe20000100800 */
[----:B0-----:R-:W-:-:S03]  /*14ff0*/  IMAD R6, R0, UR10, RZ ;  /* 0x0000000a00067c24 */ /* 0x001fc6000f8e02ff */
[----:B------:R-:W2:Y:S01]  /*15000*/  LDL.LU R0, [R1+0x194] ;  /* 0x0001940001007983 */ /* 0x000ea20000300800 */
[----:B------:R-:W-:-:S05]  /*15010*/  IMAD R7, R28, UR10, RZ ;  /* 0x0000000a1c077c24 */ /* 0x000fca000f8e02ff */
[----:B------:R0:W-:Y:S04]  /*15020*/  STL [R1+0x1b4], R7 ;  /* 0x0001b40701007387 */ /* 0x0001e80000100800 */
[----:B------:R-:W-:Y:S04]  /*15030*/  STL [R1+0x1ac], R6 ;  /* 0x0001ac0601007387 */ /* 0x000fe80000100800 */
[----:B------:R-:W2:Y:S04]  /*15040*/  LDL.LU R24, [R1+0x190] ;  /* 0x0001900001187983 */ /* 0x000ea80000300800 */
[----:B------:R-:W2:Y:S01]  /*15050*/  LDL.LU R23, [R1+0x18c] ;  /* 0x00018c0001177983 */ /* 0x000ea20000300800 */
[----:B---3--:R-:W-:-:S05]  /*15060*/  IMAD R3, R3, UR10, RZ ;  /* 0x0000000a03037c24 */ /* 0x008fca000f8e02ff */
        /* <DEDUP_REMOVED lines=13> */
[----:B------:R-:W3:Y:S04]  /*15140*/  LDL.LU R28, [R1+0x12c] ;  /* 0x00012c00011c7983 */ /* 0x000ee80000300800 */
[----:B-1----:R-:W3:Y:S01]  /*15150*/  LDL.LU R3, [R1+0x128] ;  /* 0x0001280001037983 */ /* 0x002ee20000300800 */
[----:B----4-:R-:W-:-:S02]  /*15160*/  IMAD R8, R5, UR10, RZ ;  /* 0x0000000a05087c24 */ /* 0x010fc4000f8e02ff */
[----:B------:R-:W-:-:S03]  /*15170*/  IMAD R6, R14, UR10, RZ ;  /* 0x0000000a0e067c24 */ /* 0x000fc6000f8e02ff */
[----:B------:R0:W-:Y:S04]  /*15180*/  STL [R1+0x1a4], R8 ;  /* 0x0001a40801007387 */ /* 0x0001e80000100800 */
[----:B------:R1:W-:Y:S04]  /*15190*/  STL [R1+0x1a0], R6 ;  /* 0x0001a00601007387 */ /* 0x0003e80000100800 */
[----:B------:R-:W4:Y:S01]  /*151a0*/  LDL.LU R11, [R1+0x124] ;  /* 0x00012400010b7983 */ /* 0x000f220000300800 */
[----:B------:R-:W-:Y:S02]  /*151b0*/  IMAD R5, R2, UR10, RZ ;  /* 0x0000000a02057c24 */ /* 0x000fe4000f8e02ff */
[----:B------:R-:W-:-:S03]  /*151c0*/  IMAD R2, R4, UR10, RZ ;  /* 0x0000000a04027c24 */ /* 0x000fc6000f8e02ff */
[----:B------:R0:W-:Y:S04]  /*151d0*/  STL [R1+0x19c], R5 ;  /* 0x00019c0501007387 */ /* 0x0001e80000100800 */
[----:B------:R-:W4:Y:S04]  /*151e0*/  LDL.LU R10, [R1+0x120] ;  /* 0x00012000010a7983 */ /* 0x000f280000300800 */
[----:B------:R1:W-:Y:S04]  /*151f0*/  STL [R1+0x198], R2 ;  /* 0x0001980201007387 */ /* 0x0003e80000100800 */
[----:B------:R-:W4:Y:S04]  /*15200*/  LDL.LU R9, [R1+0x11c] ;  /* 0x00011c0001097983 */ /* 0x000f280000300800 */
[----:B0-----:R-:W4:Y:S04]  /*15210*/  LDL.LU R8, [R1+0x114] ;  /* 0x0001140001087983 */ /* 0x001f280000300800 */
[----:B-1----:R-:W4:Y:S04]  /*15220*/  LDL.LU R6, [R1+0x100] ;  /* 0x0001000001067983 */ /* 0x002f280000300800 */
[----:B------:R-:W4:Y:S04]  /*15230*/  LDL.LU R5, [R1+0xfc] ;  /* 0x0000fc0001057983 */ /* 0x000f280000300800 */
        /* <DEDUP_REMOVED lines=8> */
[----:B0-----:R-:W-:Y:S02]  /*152c0*/  IMAD R24, R23, UR10, RZ ;  /* 0x0000000a17187c24 */ /* 0x001fe4000f8e02ff */
[----:B---3--:R-:W-:-:S03]  /*152d0*/  IMAD R23, R22, UR10, RZ ;  /* 0x0000000a16177c24 */ /* 0x008fc6000f8e02ff */
        /* <DEDUP_REMOVED lines=26> */
[----:B0-----:R-:W3:Y:S04]  /*15480*/  LDL.LU R7, [R1+0xe8] ;  /* 0x0000e80001077983 */ /* 0x001ee80000300800 */
[----:B------:R-:W-:Y:S04]  /*15490*/  STL [R1+0x12c], R12 ;  /* 0x00012c0c01007387 */ /* 0x000fe80000100800 */
[----:B------:R-:W3:Y:S04]  /*154a0*/  LDL.LU R27, [R1+0xe4] ;  /* 0x0000e400011b7983 */ /* 0x000ee80000300800 */
[----:B------:R0:W-:Y:S04]  /*154b0*/  STL [R1+0x128], R3 ;  /* 0x0001280301007387 */ /* 0x0001e80000100800 */
[----:B------:R-:W3:Y:S04]  /*154c0*/  LDL.LU R28, [R1+0xe0] ;  /* 0x0000e000011c7983 */ /* 0x000ee80000300800 */
[----:B0-----:R-:W3:Y:S01]  /*154d0*/  LDL.LU R3, [R1+0xd8] ;  /* 0x0000d80001037983 */ /* 0x001ee20000300800 */
[----:B----4-:R-:W-:-:S05]  /*154e0*/  IMAD R13, R11, UR10, RZ ;  /* 0x0000000a0b0d7c24 */ /* 0x010fca000f8e02ff */
[----:B------:R0:W-:Y:S01]  /*154f0*/  STL [R1+0x124], R13 ;  /* 0x0001240d01007387 */ /* 0x0001e20000100800 */
[----:B------:R-:W-:Y:S02]  /*15500*/  IMAD R12, R10, UR10, RZ ;  /* 0x0000000a0a0c7c24 */ /* 0x000fe4000f8e02ff */
[----:B------:R-:W-:-:S03]  /*15510*/  IMAD R11, R9, UR10, RZ ;  /* 0x0000000a090b7c24 */ /* 0x000fc6000f8e02ff */
[----:B------:R1:W-:Y:S01]  /*15520*/  STL [R1+0x120], R12 ;  /* 0x0001200c01007387 */ /* 0x0003e20000100800 */
[----:B------:R-:W-:-:S03]  /*15530*/  IMAD R10, R8, UR10, RZ ;  /* 0x0000000a080a7c24 */ /* 0x000fc6000f8e02ff */
[----:B------:R4:W-:Y:S01]  /*15540*/  STL [R1+0x11c], R11 ;  /* 0x00011c0b01007387 */ /* 0x0009e20000100800 */
        /* <DEDUP_REMOVED lines=9> */
[----:B------:R-:W3:Y:S04]  /*155e0*/  LDL.LU R2, [R1+0xcc] ;  /* 0x0000cc0001027983 */ /* 0x000ee80000300800 */
[----:B------:R-:W-:Y:S04]  /*155f0*/  STL [R1+0xf4], R5 ;  /* 0x0000f40501007387 */ /* 0x000fe80000100800 */
[----:B------:R-:W-:Y:S04]  /*15600*/  STL [R1+0xf0], R4 ;  /* 0x0000f00401007387 */ /* 0x000fe80000100800 */
[----:B------:R-:W3:Y:S04]  /*15610*/  LDL.LU R24, [R1+0xbc] ;  /* 0x0000bc0001187983 */ /* 0x000ee80000300800 */
[----:B------:R-:W3:Y:S01]  /*15620*/  LDL.LU R23, [R1+0xb4] ;  /* 0x0000b40001177983 */ /* 0x000ee20000300800 */
[----:B--2---:R-:W-:-:S05]  /*15630*/  IMAD R0, R0, UR10, RZ ;  /* 0x0000000a00007c24 */ /* 0x004fca000f8e02ff */
        /* <DEDUP_REMOVED lines=10> */
[----:B-1----:R-:W3:Y:S04]  /*156e0*/  LDL.LU R12, [R1+0x64] ;  /* 0x00006400010c7983 */ /* 0x002ee80000300800 */
[----:B----4-:R-:W4:Y:S04]  /*156f0*/  LDL.LU R11, [R1+0x60] ;  /* 0x00006000010b7983 */ /* 0x010f280000300800 */
[----:B------:R-:W4:Y:S04]  /*15700*/  LDL.LU R10, [R1+0x5c] ;  /* 0x00005c00010a7983 */ /* 0x000f280000300800 */
[----:B------:R-:W4:Y:S04]  /*15710*/  LDL.LU R9, [R1+0x58] ;  /* 0x0000580001097983 */ /* 0x000f280000300800 */
[----:B--2---:R-:W2:Y:S01]  /*15720*/  LDL.LU R0, [R1+0x54] ;  /* 0x0000540001007983 */ /* 0x004ea20000300800 */
[----:B---3--:R-:W-:-:S02]  /*15730*/  IMAD R6, R7, UR10, RZ ;  /* 0x0000000a07067c24 */ /* 0x008fc4000f8e02ff */
[----:B------:R-:W-:-:S03]  /*15740*/  IMAD R5, R27, UR10, RZ ;  /* 0x0000000a1b057c24 */ /* 0x000fc6000f8e02ff */
[----:B------:R0:W-:Y:S04]  /*15750*/  STL [R1+0xe8], R6 ;  /* 0x0000e80601007387 */ /* 0x0001e80000100800 */
[----:B------:R1:W-:Y:S01]  /*15760*/  STL [R1+0xe4], R5 ;  /* 0x0000e40501007387 */ /* 0x0003e20000100800 */
[----:B------:R-:W-:-:S03]  /*15770*/  IMAD R4, R28, UR10, RZ ;  /* 0x0000000a1c047c24 */ /* 0x000fc6000f8e02ff */
[----:B------:R-:W3:Y:S01]  /*15780*/  LDL.LU R8, [R1+0x4c] ;  /* 0x00004c0001087983 */ /* 0x000ee20000300800 */
[----:B------:R-:W-:-:S03]  /*15790*/  IMAD R3, R3, UR10, RZ ;  /* 0x0000000a03037c24 */ /* 0x000fc6000f8e02ff */
[----:B------:R1:W-:Y:S04]  /*157a0*/  STL [R1+0xe0], R4 ;  /* 0x0000e00401007387 */ /* 0x0003e80000100800 */
[----:B0-----:R-:W3:Y:S04]  /*157b0*/  LDL.LU R6, [R1+0x44] ;  /* 0x0000440001067983 */ /* 0x001ee80000300800 */
[----:B------:R0:W-:Y:S04]  /*157c0*/  STL [R1+0xd8], R3 ;  /* 0x0000d80301007387 */ /* 0x0001e80000100800 */
[----:B-1----:R-:W3:Y:S04]  /*157d0*/  LDL.LU R5, [R1+0x3c] ;  /* 0x00003c0001057983 */ /* 0x002ee80000300800 */
[----:B------:R-:W3:Y:S04]  /*157e0*/  LDL.LU R14, [R1+0x34] ;  /* 0x00003400010e7983 */ /* 0x000ee80000300800 */
[----:B------:R-:W3:Y:S04]  /*157f0*/  LDL.LU R4, [R1+0x30] ;  /* 0x0000300001047983 */ /* 0x000ee80000300800 */
[----:B------:R-:W3:Y:S04]  /*15800*/  LDL.LU R7, [R1+0x24] ;  /* 0x0000240001077983 */ /* 0x000ee80000300800 */
[----:B------:R-:W3:Y:S04]  /*15810*/  LDL.LU R27, [R1+0x1c] ;  /* 0x00001c00011b7983 */ /* 0x000ee80000300800 */
[----:B------:R-:W3:Y:S04]  /*15820*/  LDL.LU R28, [R1+0x14] ;  /* 0x00001400011c7983 */ /* 0x000ee80000300800 */
[----:B0-----:R-:W3:Y:S01]  /*15830*/  LDL.LU R3, [R1+0x10] ;  /* 0x0000100001037983 */ /* 0x001ee20000300800 */
[----:B------:R-:W-:-:S05]  /*15840*/  IMAD R2, R2, UR10, RZ ;  /* 0x0000000a02027c24 */ /* 0x000fca000f8e02ff */
[----:B------:R0:W-:Y:S01]  /*15850*/  STL [R1+0xcc], R2 ;  /* 0x0000cc0201007387 */ /* 0x0001e20000100800 */
[----:B------:R-:W-:-:S03]  /*15860*/  IMAD R24, R24, UR10, RZ ;  /* 0x0000000a18187c24 */ /* 0x000fc6000f8e02ff */
[----:B0-----:R-:W3:Y:S01]  /*15870*/  LDL.LU R2, [R1] ;  /* 0x0000000001027983 */ /* 0x001ee20000300800 */
[----:B------:R-:W-:-:S03]  /*15880*/  IMAD R23, R23, UR10, RZ ;  /* 0x0000000a17177c24 */ /* 0x000fc6000f8e02ff */
[----:B------:R0:W-:Y:S04]  /*15890*/  STL [R1+0xbc], R24 ;  /* 0x0000bc1801007387 */ /* 0x0001e80000100800 */
[----:B0-----:R-:W3:Y:S04]  /*158a0*/  LDL.LU R24, [R1+0x1648] ;  /* 0x0016480001187983 */ /* 0x001ee80000300800 */
[----:B------:R0:W-:Y:S04]  /*158b0*/  STL [R1+0xb4], R23 ;  /* 0x0000b41701007387 */ /* 0x0001e80000100800 */
[----:B0-----:R-:W3:Y:S01]  /*158c0*/  LDL.LU R23, [R1+0x1644] ;  /* 0x0016440001177983 */ /* 0x001ee20000300800 */
[----:B------:R-:W-:-:S02]  /*158d0*/  IMAD R22, R22, UR10, RZ ;  /* 0x0000000a16167c24 */ /* 0x000fc4000f8e02ff */
[----:B------:R-:W-:-:S03]  /*158e0*/  IMAD R21, R21, UR10, RZ ;  /* 0x0000000a15157c24 */ /* 0x000fc6000f8e02ff */
[----:B------:R0:W-:Y:S01]  /*158f0*/  STL [R1+0xa8], R22 ;  /* 0x0000a81601007387 */ /* 0x0001e20000100800 */
[----:B------:R-:W-:Y:S02]  /*15900*/  IMAD R20, R20, UR10, RZ ;  /* 0x0000000a14147c24 */ /* 0x000fe4000f8e02ff */
[----:B------:R-:W-:Y:S01]  /*15910*/  IMAD R19, R19, UR10, RZ ;  /* 0x0000000a13137c24 */ /* 0x000fe2000f8e02ff */
[----:B0-----:R-:W3:Y:S01]  /*15920*/  LDL.LU R22, [R1+0x1640] ;  /* 0x0016400001167983 */ /* 0x001ee20000300800 */
[----:B------:R-:W-:-:S03]  /*15930*/  IMAD R18, R18, UR10, RZ ;  /* 0x0000000a12127c24 */ /* 0x000fc6000f8e02ff */
[----:B------:R0:W-:Y:S01]  /*15940*/  STL [R1+0x98], R21 ;  /* 0x0000981501007387 */ /* 0x0001e20000100800 */
[----:B------:R-:W-:Y:S02]  /*15950*/  IMAD R17, R17, UR10, RZ ;  /* 0x0000000a11117c24 */ /* 0x000fe4000f8e02ff */
[----:B------:R-:W-:Y:S01]  /*15960*/  IMAD R16, R16, UR10, RZ ;  /* 0x0000000a10107c24 */ /* 0x000fe2000f8e02ff */
[----:B0-----:R-:W3:Y:S04]  /*15970*/  LDL.LU R21, [R1+0x163c] ;  /* 0x00163c0001157983 */ /* 0x001ee80000300800 */
[----:B------:R0:W-:Y:S01]  /*15980*/  STL [R1+0x90], R20 ;  /* 0x0000901401007387 */ /* 0x0001e20000100800 */
[----:B------:R-:W-:Y:S02]  /*15990*/  IMAD R15, R15, UR10, RZ ;  /* 0x0000000a0f0f7c24 */ /* 0x000fe4000f8e02ff */
[----:B------:R-:W-:Y:S01]  /*159a0*/  IMAD R13, R13, UR10, RZ ;  /* 0x0000000a0d0d7c24 */ /* 0x000fe2000f8e02ff */
[----:B0-----:R-:W3:Y:S04]  /*159b0*/  LDL.LU R20, [R1+0x1638] ;  /* 0x0016380001147983 */ /* 0x001ee80000300800 */
[----:B------:R0:W-:Y:S01]  /*159c0*/  STL [R1+0x88], R19 ;  /* 0x0000881301007387 */ /* 0x0001e20000100800 */
[----:B------:R-:W-:-:S03]  /*159d0*/  IMAD R12, R12, UR10, RZ ;  /* 0x0000000a0c0c7c24 */ /* 0x000fc6000f8e02ff */
[----:B0-----:R-:W3:Y:S04]  /*159e0*/  LDL.LU R19, [R1+0x1634] ;  /* 0x0016340001137983 */ /* 0x001ee80000300800 */
[----:B------:R0:W-:Y:S01]  /*159f0*/  STL [R1+0x80], R18 ;  /* 0x0000801201007387 */ /* 0x0001e20000100800 */
[----:B----4-:R-:W-:-:S03]  /*15a00*/  IMAD R11, R11, UR10, RZ ;  /* 0x0000000a0b0b7c24 */ /* 0x010fc6000f8e02ff */
[----:B0-----:R-:W4:Y:S04]  /*15a10*/  LDL.LU R18, [R1+0x1630] ;  /* 0x0016300001127983 */ /* 0x001f280000300800 */
[----:B------:R0:W-:Y:S01]  /*15a20*/  STL [R1+0x78], R17 ;  /* 0x0000781101007387 */ /* 0x0001e20000100800 */
[----:B------:R-:W-:-:S03]  /*15a30*/  IMAD R10, R10, UR10, RZ ;  /* 0x0000000a0a0a7c24 */ /* 0x000fc6000f8e02ff */
[----:B0-----:R-:W3:Y:S04]  /*15a40*/  LDL.LU R17, [R1+0x162c] ;  /* 0x00162c0001117983 */ /* 0x001ee80000300800 */
[----:B------:R0:W-:Y:S01]  /*15a50*/  STL [R1+0x70], R16 ;  /* 0x0000701001007387 */ /* 0x0001e20000100800 */
[----:B------:R-:W-:-:S03]  /*15a60*/  IMAD R9, R9, UR10, RZ ;  /* 0x0000000a09097c24 */ /* 0x000fc6000f8e02ff */
[----:B0-----:R-:W3:Y:S04]  /*15a70*/  LDL.LU R16, [R1+0x1628] ;  /* 0x0016280001107983 */ /* 0x001ee80000300800 */
[----:B------:R0:W-:Y:S01]  /*15a80*/  STL [R1+0x6c], R15 ;  /* 0x00006c0f01007387 */ /* 0x0001e20000100800 */
[----:B--2---:R-:W-:-:S03]  /*15a90*/  IMAD R0, R0, UR10, RZ ;  /* 0x0000000a00007c24 */ /* 0x004fc6000f8e02ff */
        /* <DEDUP_REMOVED lines=12> */
[----:B0-----:R-:W2:Y:S02]  /*15b60*/  LDL.LU R0, [R1+0x160c] ;  /* 0x00160c0001007983 */ /* 0x001ea40000300800 */
[----:B--2---:R-:W-:-:S05]  /*15b70*/  IMAD R0, R0, UR10, RZ ;  /* 0x0000000a00007c24 */ /* 0x004fca000f8e02ff */
[----:B------:R0:W-:Y:S04]  /*15b80*/  STL [R1+0x50], R0 ;  /* 0x0000500001007387 */ /* 0x0001e80000100800 */
[----:B0-----:R-:W2:Y:S01]  /*15b90*/  LDL.LU R0, [R1+0x1608] ;  /* 0x0016080001007983 */ /* 0x001ea20000300800 */
[----:B---3--:R-:W-:Y:S02]  /*15ba0*/  IMAD R8, R8, UR10, RZ ;  /* 0x0000000a08087c24 */ /* 0x008fe4000f8e02ff */
[----:B------:R-:W-:Y:S02]  /*15bb0*/  IMAD R6, R6, UR10, RZ ;  /* 0x0000000a06067c24 */ /* 0x000fe4000f8e02ff */
[----:B------:R-:W-:Y:S02]  /*15bc0*/  IMAD R5, R5, UR10, RZ ;  /* 0x0000000a05057c24 */ /* 0x000fe4000f8e02ff */
[----:B------:R-:W-:-:S02]  /*15bd0*/  IMAD R14, R14, UR10, RZ ;  /* 0x0000000a0e0e7c24 */ /* 0x000fc4000f8e02ff */
[----:B------:R-:W-:Y:S02]  /*15be0*/  IMAD R4, R4, UR10, RZ ;  /* 0x0000000a04047c24 */ /* 0x000fe4000f8e02ff */
[----:B------:R-:W-:Y:S02]  /*15bf0*/  IMAD R7, R7, UR10, RZ ;  /* 0x0000000a07077c24 */ /* 0x000fe4000f8e02ff */
[----:B------:R-:W-:Y:S02]  /*15c00*/  IMAD R27, R27, UR10, RZ ;  /* 0x0000000a1b1b7c24 */ /* 0x000fe4000f8e02ff */
[----:B------:R-:W-:Y:S02]  /*15c10*/  IMAD R28, R28, UR10, RZ ;  /* 0x0000000a1c1c7c24 */ /* 0x000fe4000f8e02ff */
[----:B------:R-:W-:Y:S02]  /*15c20*/  IMAD R3, R3, UR10, RZ ;  /* 0x0000000a03037c24 */ /* 0x000fe4000f8e02ff */
[----:B--2---:R-:W-:-:S05]  /*15c30*/  IMAD R0, R0, UR11, RZ ;  /* 0x0000000b00007c24 */ /* 0x004fca000f8e02ff */
[----:B------:R0:W-:Y:S04]  /*15c40*/  STL [R1+0x15d8], R0 ;  /* 0x0015d80001007387 */ /* 0x0001e80000100800 */
[----:B0-----:R-:W2:Y:S04]  /*15c50*/  LDL.LU R0, [R1+0x28] ;  /* 0x0000280001007983 */ /* 0x001ea80000300800 */
[----:B------:R0:W-:Y:S04]  /*15c60*/  STL [R1+0x4c], R8 ;  /* 0x00004c0801007387 */ /* 0x0001e80000100800 */
[----:B0-----:R-:W3:Y:S04]  /*15c70*/  LDL.LU R8, [R1+0x1604] ;  /* 0x0016040001087983 */ /* 0x001ee80000300800 */
        /* <DEDUP_REMOVED lines=19> */
[----:B------:R-:W-:-:S05]  /*15db0*/  IMAD R2, R2, UR10, RZ ;  /* 0x0000000a02027c24 */ /* 0x000fca000f8e02ff */
[----:B------:R2:W-:Y:S02]  /*15dc0*/  STL [R1], R2 ;  /* 0x0000000201007387 */ /* 0x0005e40000100800 */
[----:B--2---:R-:W-:-:S05]  /*15dd0*/  IADD3 R2, P1, PT, R14, R3, RZ ;  /* 0x000000030e027210 */ /* 0x004fca0007f3e0ff */
[----:B------:R0:W-:Y:S02]  /*15de0*/  STL [R1+0x14ec], R2 ;  /* 0x0014ec0201007387 */ /* 0x0001e40000100800 */
[----:B0-----:R-:W-:-:S05]  /*15df0*/  IADD3 R2, P2, PT, R5, R3, RZ ;  /* 0x0000000305027210 */ /* 0x001fca0007f5e0ff */
[----:B------:R0:W-:Y:S02]  /*15e00*/  STL [R1+0x14f0], R2 ;  /* 0x0014f00201007387 */ /* 0x0001e40000100800 */
[----:B0-----:R-:W-:-:S05]  /*15e10*/  IADD3 R2, P3, PT, R6, R3, RZ ;  /* 0x0000000306027210 */ /* 0x001fca0007f7e0ff */
[----:B------:R3:W-:Y:S02]  /*15e20*/  STL [R1+0x14f4], R2 ;  /* 0x0014f40201007387 */ /* 0x0007e40000100800 */
[----:B---3--:R-:W-:-:S05]  /*15e30*/  IADD3 R2, P4, PT, R8, R3, RZ ;  /* 0x0000000308027210 */ /* 0x008fca0007f9e0ff */
[----:B------:R0:W-:Y:S02]  /*15e40*/  STL [R1+0x14f8], R2 ;  /* 0x0014f80201007387 */ /* 0x0001e40000100800 */
[----:B0-----:R-:W-:-:S05]  /*15e50*/  IADD3 R2, P5, PT, R9, R3, RZ ;  /* 0x0000000309027210 */ /* 0x001fca0007fbe0ff */
[----:B------:R0:W-:Y:S02]  /*15e60*/  STL [R1+0x14fc], R2 ;  /* 0x0014fc0201007387 */ /* 0x0001e40000100800 */
[----:B0-----:R-:W-:-:S05]  /*15e70*/  IADD3 R2, P6, PT, R10, R3, RZ ;  /* 0x000000030a027210 */ /* 0x001fca0007fde0ff */
[----:B------:R0:W-:Y:S02]  /*15e80*/  STL [R1+0x1500], R2 ;  /* 0x0015000201007387 */ /* 0x0001e40000100800 */
[----:B0-----:R-:W-:-:S05]  /*15e90*/  IADD3 R2, P0, PT, R11, R3, RZ ;  /* 0x000000030b027210 */ /* 0x001fca0007f1e0ff */
[----:B------:R0:W-:Y:S04]  /*15ea0*/  STL [R1+0x1504], R2 ;  /* 0x0015040201007387 */ /* 0x0001e80000100800 */
[----:B0-----:R-:W2:Y:S01]  /*15eb0*/  LDL.LU R2, [R1+0x15dc] ;  /* 0x0015dc0001027983 */ /* 0x001ea20000300800 */
[----:B------:R-:W-:Y:S02]  /*15ec0*/  IMAD R25, R25, UR10, RZ ;  /* 0x0000000a19197c24 */ /* 0x000fe4000f8e02ff */
[----:B------:R-:W-:Y:S01]  /*15ed0*/  IMAD R26, R26, UR10, RZ ;  /* 0x0000000a1a1a7c24 */ /* 0x000fe2000f8e02ff */
[-C--:B--2---:R-:W-:Y:S02]  /*15ee0*/  LEA.HI.X.SX32 R14, R14, R2.reuse, 0x1, P1 ;  /* 0x000000020e0e7211 */ /* 0x084fe400008f0eff */
[----:B------:R-:W-:-:S03]  /*15ef0*/  LEA.HI.X.SX32 R5, R5, R2, 0x1, P2 ;  /* 0x0000000205057211 */ /* 0x000fc600010f0eff */
[----:B------:R0:W-:Y:S02]  /*15f00*/  STL [R1+0x14e4], R14 ;  /* 0x0014e40e01007387 */ /* 0x0001e40000100800 */
[----:B0-----:R-:W-:-:S05]  /*15f10*/  IADD3 R14, P1, PT, R12, R3, RZ ;  /* 0x000000030c0e7210 */ /* 0x001fca0007f3e0ff */
[----:B------:R0:W-:Y:S04]  /*15f20*/  STL [R1+0x14e8], R14 ;  /* 0x0014e80e01007387 */ /* 0x0001e80000100800 */
[----:B------:R1:W-:Y:S01]  /*15f30*/  STL [R1+0x14dc], R5 ;  /* 0x0014dc0501007387 */ /* 0x0003e20000100800 */
[----:B0-----:R-:W-:Y:S02]  /*15f40*/  IADD3 R14, P2, PT, R13, R3, RZ ;  /* 0x000000030d0e7210 */ /* 0x001fe40007f5e0ff */
[----:B-1----:R-:W-:-:S03]  /*15f50*/  LEA.HI.X.SX32 R5, R6, R2, 0x1, P3 ;  /* 0x0000000206057211 */ /* 0x002fc600018f0eff */
[----:B------:R0:W-:Y:S01]  /*15f60*/  STL [R1+0x14e0], R14 ;  /* 0x0014e00e01007387 */ /* 0x0001e20000100800 */
[----:B------:R-:W-:-:S03]  /*15f70*/  LEA.HI.X.SX32 R6, R8, R2, 0x1, P4 ;  /* 0x0000000208067211 */ /* 0x000fc600020f0eff */
[----:B------:R1:W-:Y:S01]  /*15f80*/  STL [R1+0x14d4], R5 ;  /* 0x0014d40501007387 */ /* 0x0003e20000100800 */
[----:B------:R-:W-:Y:S02]  /*15f90*/  LEA.HI.X.SX32 R8, R9, R2, 0x1, P5 ;  /* 0x0000000209087211 */ /* 0x000fe400028f0eff */
[-C--:B0-----:R-:W-:Y:S02]  /*15fa0*/  IADD3 R14, P3, PT, R15, R3.reuse, RZ ;  /* 0x000000030f0e7210 */ /* 0x081fe40007f7e0ff */
[----:B-1----:R-:W-:-:S03]  /*15fb0*/  IADD3 R5, P4, PT, R16, R3, RZ ;  /* 0x0000000310057210 */ /* 0x002fc60007f9e0ff */
[----:B------:R-:W-:Y:S04]  /*15fc0*/  STL [R1+0x14d8], R14 ;  /* 0x0014d80e01007387 */ /* 0x000fe80000100800 */
[----:B------:R0:W-:Y:S04]  /*15fd0*/  STL [R1+0x14cc], R6 ;  /* 0x0014cc0601007387 */ /* 0x0001e80000100800 */
[----:B------:R1:W-:Y:S01]  /*15fe0*/  STL [R1+0x14d0], R5 ;  /* 0x0014d00501007387 */ /* 0x0003e20000100800 */
[----:B0-----:R-:W-:-:S03]  /*15ff0*/  IADD3 R6, P5, PT, R17, R3, RZ ;  /* 0x0000000311067210 */ /* 0x001fc60007fbe0ff */
[----:B------:R0:W-:Y:S01]  /*16000*/  STL [R1+0x14c4], R8 ;  /* 0x0014c40801007387 */ /* 0x0001e20000100800 */
[-C--:B-1----:R-:W-:Y:S02]  /*16010*/  LEA.HI.X.SX32 R5, R10, R2.reuse, 0x1, P6 ;  /* 0x000000020a057211 */ /* 0x082fe400030f0eff */
[----:B----4-:R-:W-:Y:S01]  /*16020*/  IADD3 R9, P6, PT, R18, R3, RZ ;  /* 0x0000000312097210 */ /* 0x010fe20007fde0ff */
[----:B0-----:R-:W2:Y:S04]  /*16030*/  LDL.LU R8, [R1+0x4] ;  /* 0x0000040001087983 */ /* 0x001ea80000300800 */
[----:B------:R0:W-:Y:S04]  /*16040*/  STL [R1+0x14c8], R6 ;  /* 0x0014c80601007387 */ /* 0x0001e80000100800 */
[----:B------:R1:W-:Y:S04]  /*16050*/  STL [R1+0x14bc], R5 ;  /* 0x0014bc0501007387 */ /* 0x0003e80000100800 */
[----:B0-----:R-:W3:Y:S01]  /*16060*/  LDL.LU R6, [R1+0xc] ;  /* 0x00000c0001067983 */ /* 0x001ee20000300800 */
[----:B-1----:R-:W-:-:S03]  /*16070*/  LEA.HI.X.SX32 R5, R11, R2, 0x1, P0 ;  /* 0x000000020b057211 */ /* 0x002fc600000f0eff */
[----:B------:R0:W-:Y:S01]  /*16080*/  STL [R1+0x14c0], R9 ;  /* 0x0014c00901007387 */ /* 0x0001e20000100800 */
[----:B------:R-:W-:-:S03]  /*16090*/  IADD3 R10, P0, PT, R19, R3, RZ ;  /* 0x00000003130a7210 */ /* 0x000fc60007f1e0ff */
[----:B------:R1:W-:Y:S01]  /*160a0*/  STL [R1+0x14b4], R5 ;  /* 0x0014b40501007387 */ /* 0x0003e20000100800 */
[----:B0-----:R-:W-:-:S03]  /*160b0*/  LEA.HI.X.SX32 R9, R12, R2, 0x1, P1 ;  /* 0x000000020c097211 */ /* 0x001fc600008f0eff */
[----:B-1----:R-:W4:Y:S04]  /*160c0*/  LDL.LU R5, [R1+0x20] ;  /* 0x0000200001057983 */ /* 0x002f280000300800 */
[----:B------:R0:W-:Y:S04]  /*160d0*/  STL [R1+0x14b8], R10 ;  /* 0x0014b80a01007387 */ /* 0x0001e80000100800 */
[----:B------:R1:W-:Y:S04]  /*160e0*/  STL [R1+0x14ac], R9 ;  /* 0x0014ac0901007387 */ /* 0x0003e80000100800 */
[----:B------:R-:W4:Y:S01]  /*160f0*/  LDL.LU R14, [R1+0x2c] ;  /* 0x00002c00010e7983 */ /* 0x000f220000300800 */
[----:B0-----:R-:W-:-:S02]  /*16100*/  IADD3 R10, P1, PT, R20, R3, RZ ;  /* 0x00000003140a7210 */ /* 0x001fc40007f3e0ff */
[----:B-1----:R-:W-:-:S03]  /*16110*/  LEA.HI.X.SX32 R9, R13, R2, 0x1, P2 ;  /* 0x000000020d097211 */ /* 0x002fc600010f0eff */
[----:B------:R0:W-:Y:S04]  /*16120*/  STL [R1+0x14b0], R10 ;  /* 0x0014b00a01007387 */ /* 0x0001e80000100800 */
[----:B------:R1:W-:Y:S01]  /*16130*/  STL [R1+0x14a4], R9 ;  /* 0x0014a40901007387 */ /* 0x0003e20000100800 */
[----:B0-----:R-:W-:Y:S02]  /*16140*/  IADD3 R10, P2, PT, R21, R3, RZ ;  /* 0x00000003150a7210 */ /* 0x001fe40007f5e0ff */
[----:B-1----:R-:W-:-:S03]  /*16150*/  LEA.HI.X.SX32 R9, R15, R2, 0x1, P3 ;  /* 0x000000020f097211 */ /* 0x002fc600018f0eff */
[----:B------:R0:W-:Y:S01]  /*16160*/  STL [R1+0x14a8], R10 ;  /* 0x0014a80a01007387 */ /* 0x0001e20000100800 */
[----:B------:R-:W-:-:S03]  /*16170*/  IADD3 R11, P3, PT, R22, R3, RZ ;  /* 0x00000003160b7210 */ /* 0x000fc60007f7e0ff */
[----:B------:R1:W-:Y:S01]  /*16180*/  STL [R1+0x149c], R9 ;  /* 0x00149c0901007387 */ /* 0x0003e20000100800 */
[----:B0-----:R-:W-:-:S03]  /*16190*/  LEA.HI.X.SX32 R10, R16, R2, 0x1, P4 ;  /* 0x00000002100a7211 */ /* 0x001fc600020f0eff */
[----:B------:R0:W-:Y:S01]  /*161a0*/  STL [R1+0x14a0], R11 ;  /* 0x0014a00b01007387 */ /* 0x0001e20000100800 */
[----:B-1----:R-:W-:-:S03]  /*161b0*/  IADD3 R9, P4, PT, R23, R3, RZ ;  /* 0x0000000317097210 */ /* 0x002fc60007f9e0ff */
[----:B------:R1:W-:Y:S01]  /*161c0*/  STL [R1+0x1494], R10 ;  /* 0x0014940a01007387 */ /* 0x0003e20000100800 */
[----:B0-----:R-:W-:-:S03]  /*161d0*/  LEA.HI.X.SX32 R11, R17, R2, 0x1, P5 ;  /* 0x00000002110b7211 */ /* 0x001fc600028f0eff */
[----:B------:R0:W-:Y:S01]  /*161e0*/  STL [R1+0x1498], R9 ;  /* 0x0014980901007387 */ /* 0x0001e20000100800 */
[----:B-1----:R-:W-:-:S03]  /*161f0*/  IADD3 R10, P5, PT, R24, R3, RZ ;  /* 0x00000003180a7210 */ /* 0x002fc60007fbe0ff */
[----:B------:R-:W-:Y:S01]  /*16200*/  STL [R1+0x148c], R11 ;  /* 0x00148c0b01007387 */ /* 0x000fe20000100800 */
[----:B0-----:R-:W-:-:S03]  /*16210*/  LEA.HI.X.SX32 R9, R18, R2, 0x1, P6 ;  /* 0x0000000212097211 */ /* 0x001fc600030f0eff */
[----:B------:R-:W4:Y:S04]  /*16220*/  LDL.LU R18, [R1+0x74] ;  /* 0x0000740001127983 */ /* 0x000f280000300800 */
[----:B------:R0:W-:Y:S04]  /*16230*/  STL [R1+0x1490], R10 ;  /* 0x0014900a01007387 */ /* 0x0001e80000100800 */
[----:B------:R1:W-:Y:S01]  /*16240*/  STL [R1+0x1484], R9 ;  /* 0x0014840901007387 */ /* 0x0003e20000100800 */
[----:B0-----:R-:W-:Y:S02]  /*16250*/  IADD3 R10, P6, PT, R25, R3, RZ ;  /* 0x00000003190a7210 */ /* 0x001fe40007fde0ff */
[----:B-1----:R-:W-:-:S02]  /*16260*/  LEA.HI.X.SX32 R9, R19, R2, 0x1, P0 ;  /* 0x0000000213097211 */ /* 0x002fc400000f0eff */
[----:B------:R-:W4:Y:S04]  /*16270*/  LDL.LU R19, [R1+0x48] ;  /* 0x0000480001137983 */ /* 0x000f280000300800 */
[----:B------:R0:W-:Y:S04]  /*16280*/  STL [R1+0x1488], R10 ;  /* 0x0014880a01007387 */ /* 0x0001e80000100800 */
[----:B------:R-:W4:Y:S04]  /*16290*/  LDL.LU R17, [R1+0x7c] ;  /* 0x00007c0001117983 */ /* 0x000f280000300800 */
[----:B------:R1:W-:Y:S01]  /*162a0*/  STL [R1+0x147c], R9 ;  /* 0x00147c0901007387 */ /* 0x0003e20000100800 */
[----:B0-----:R-:W-:-:S02]  /*162b0*/  IADD3 R10, P0, PT, R26, R3, RZ ;  /* 0x000000031a0a7210 */ /* 0x001fc40007f1e0ff */
[-C--:B-1----:R-:W-:Y:S02]  /*162c0*/  LEA.HI.X.SX32 R9, R20, R2.reuse, 0x1, P1 ;  /* 0x0000000214097211 */ /* 0x082fe400008f0eff */
[----:B------:R-:W4:Y:S04]  /*162d0*/  LDL.LU R20, [R1+0x40] ;  /* 0x0000400001147983 */ /* 0x000f280000300800 */
[----:B------:R-:W-:Y:S04]  /*162e0*/  STL [R1+0x1480], R10 ;  /* 0x0014800a01007387 */ /* 0x000fe80000100800 */
[----:B------:R-:W4:Y:S04]  /*162f0*/  LDL.LU R16, [R1+0x84] ;  /* 0x0000840001107983 */ /* 0x000f280000300800 */
[----:B------:R0:W-:Y:S02]  /*16300*/  STL [R1+0x1474], R9 ;  /* 0x0014740901007387 */ /* 0x0001e40000100800 */
[----:B0-----:R-:W-:-:S02]  /*16310*/  LEA.HI.X.SX32 R9, R21, R2, 0x1, P2 ;  /* 0x0000000215097211 */ /* 0x001fc400010f0eff */
[----:B------:R-:W4:Y:S01]  /*16320*/  LDL.LU R21, [R1+0x38] ;  /* 0x0000380001157983 */ /* 0x000f220000300800 */
[----:B------:R-:W-:-:S05]  /*16330*/  IADD3 R10, P1, PT, R29, R3, RZ ;  /* 0x000000031d0a7210 */ /* 0x000fca0007f3e0ff */
[----:B------:R-:W-:Y:S04]  /*16340*/  STL [R1+0x1478], R10 ;  /* 0x0014780a01007387 */ /* 0x000fe80000100800 */
[----:B------:R-:W4:Y:S04]  /*16350*/  LDL.LU R15, [R1+0x8c] ;  /* 0x00008c00010f7983 */ /* 0x000f280000300800 */
[----:B------:R0:W-:Y:S04]  /*16360*/  STL [R1+0x146c], R9 ;  /* 0x00146c0901007387 */ /* 0x0001e80000100800 */
[----:B------:R-:W4:Y:S01]  /*16370*/  LDL.LU R13, [R1+0x94] ;  /* 0x00009400010d7983 */ /* 0x000f220000300800 */
[----:B0-----:R-:W-:-:S02]  /*16380*/  LEA.HI.X.SX32 R9, R22, R2, 0x1, P3 ;  /* 0x0000000216097211 */ /* 0x001fc400018f0eff */
[----:B--2---:R-:W-:-:S05]  /*16390*/  IADD3 R10, P2, PT, R8, R3, RZ ;  /* 0x00000003080a7210 */ /* 0x004fca0007f5e0ff */
[----:B------:R3:W-:Y:S04]  /*163a0*/  STL [R1+0x1470], R10 ;  /* 0x0014700a01007387 */ /* 0x0007e80000100800 */
[----:B------:R0:W-:Y:S04]  /*163b0*/  STL [R1+0x1464], R9 ;  /* 0x0014640901007387 */ /* 0x0001e80000100800 */
[----:B------:R-:W2:Y:S01]  /*163c0*/  LDL.LU R12, [R1+0x9c] ;  /* 0x00009c00010c7983 */ /* 0x000ea20000300800 */
[----:B---3--:R-:W-:Y:S02]  /*163d0*/  IADD3 R10, P3, PT, R6, R3, RZ ;  /* 0x00000003060a7210 */ /* 0x008fe40007f7e0ff */
[----:B0-----:R-:W-:-:S03]  /*163e0*/  LEA.HI.X.SX32 R9, R23, R2, 0x1, P4 ;  /* 0x0000000217097211 */ /* 0x001fc600020f0eff */
[----:B------:R4:W-:Y:S04]  /*163f0*/  STL [R1+0x1468], R10 ;  /* 0x0014680a01007387 */ /* 0x0009e80000100800 */
[----:B------:R0:W-:Y:S04]  /*16400*/  STL [R1+0x145c], R9 ;  /* 0x00145c0901007387 */ /* 0x0001e80000100800 */
[----:B------:R-:W3:Y:S01]  /*16410*/  LDL.LU R11, [R1+0xb0] ;  /* 0x0000b000010b7983 */ /* 0x000ee20000300800 */
[----:B----4-:R-:W-:Y:S02]  /*16420*/  IADD3 R10, P4, PT, R5, R3, RZ ;  /* 0x00000003050a7210 */ /* 0x010fe40007f9e0ff */
[----:B0-----:R-:W-:-:S03]  /*16430*/  LEA.HI.X.SX32 R9, R24, R2, 0x1, P5 ;  /* 0x0000000218097211 */ /* 0x001fc600028f0eff */
[----:B------:R0:W-:Y:S04]  /*16440*/  STL [R1+0x1460], R10 ;  /* 0x0014600a01007387 */ /* 0x0001e80000100800 */
[----:B------:R1:W-:Y:S01]  /*16450*/  STL [R1+0x1454], R9 ;  /* 0x0014540901007387 */ /* 0x0003e20000100800 */
[----:B------:R-:W-:-:S03]  /*16460*/  IADD3 R22, P5, PT, R14, R3, RZ ;  /* 0x000000030e167210 */ /* 0x000fc60007fbe0ff */
[----:B0-----:R-:W4:Y:S01]  /*16470*/  LDL.LU R10, [R1+0xb8] ;  /* 0x0000b800010a7983 */ /* 0x001f220000300800 */
[----:B-1----:R-:W-:-:S03]  /*16480*/  LEA.HI.X.SX32 R9, R25, R2, 0x1, P6 ;  /* 0x0000000219097211 */ /* 0x002fc600030f0eff */
[----:B------:R0:W-:Y:S04]  /*16490*/  STL [R1+0x1458], R22 ;  /* 0x0014581601007387 */ /* 0x0001e80000100800 */
[----:B------:R1:W-:Y:S04]  /*164a0*/  STL [R1+0x144c], R9 ;  /* 0x00144c0901007387 */ /* 0x0003e80000100800 */
[----:B0-----:R-:W4:Y:S01]  /*164b0*/  LDL.LU R22, [R1+0xc0] ;  /* 0x0000c00001167983 */ /* 0x001f220000300800 */
[----:B-1----:R-:W-:Y:S02]  /*164c0*/  LEA.HI.X.SX32 R9, R26, R2, 0x1, P0 ;  /* 0x000000021a097211 */ /* 0x002fe400000f0eff */
[----:B------:R-:W-:-:S02]  /*164d0*/  IADD3 R24, P0, PT, R20, R3, RZ ;  /* 0x0000000314187210 */ /* 0x000fc40007f1e0ff */
[----:B------:R-:W-:-:S05]  /*164e0*/  IADD3 R23, P6, PT, R21, R3, RZ ;  /* 0x0000000315177210 */ /* 0x000fca0007fde0ff */
[----:B------:R0:W-:Y:S04]  /*164f0*/  STL [R1+0x1450], R23 ;  /* 0x0014501701007387 */ /* 0x0001e80000100800 */
[----:B------:R1:W-:Y:S01]  /*16500*/  STL [R1+0xd28], R9 ;  /* 0x000d280901007387 */ /* 0x0003e20000100800 */
[----:B0-----:R-:W-:-:S03]  /*16510*/  LEA.HI.X.SX32 R23, R29, R2, 0x1, P1 ;  /* 0x000000021d177211 */ /* 0x001fc600008f0eff */
[----:B-1----:R-:W4:Y:S04]  /*16520*/  LDL.LU R9, [R1+0xc4] ;  /* 0x0000c40001097983 */ /* 0x002f280000300800 */
[----:B------:R0:W-:Y:S04]  /*16530*/  STL [R1+0xd48], R24 ;  /* 0x000d481801007387 */ /* 0x0001e80000100800 */
[----:B------:R1:W-:Y:S01]  /*16540*/  STL [R1+0xd2c], R23 ;  /* 0x000d2c1701007387 */ /* 0x0003e20000100800 */
[----:B0-----:R-:W-:Y:S02]  /*16550*/  IADD3 R24, P1, PT, R19, R3, RZ ;  /* 0x0000000313187210 */ /* 0x001fe40007f3e0ff */
[----:B-1----:R-:W-:-:S02]  /*16560*/  LEA.HI.X.SX32 R23, R8, R2, 0x1, P2 ;  /* 0x0000000208177211 */ /* 0x002fc400010f0eff */
[----:B------:R-:W4:Y:S04]  /*16570*/  LDL.LU R8, [R1+0xc8] ;  /* 0x0000c80001087983 */ /* 0x000f280000300800 */
        /* <DEDUP_REMOVED lines=20> */
[----:B------:R-:W-:Y:S04]  /*166c0*/  STL [R1+0xd70], R24 ;  /* 0x000d701801007387 */ /* 0x000fe80000100800 */
[----:B------:R0:W-:Y:S02]  /*166d0*/  STL [R1+0xd40], R23 ;  /* 0x000d401701007387 */ /* 0x0001e40000100800 */
[----:B0-----:R-:W-:-:S02]  /*166e0*/  LEA.HI.X.SX32 R23, R20, R2, 0x1, P0 ;  /* 0x0000000214177211 */ /* 0x001fc400000f0eff */
[----:B------:R-:W4:Y:S01]  /*166f0*/  LDL.LU R20, [R1+0x108] ;  /* 0x0001080001147983 */ /* 0x000f220000300800 */
[----:B------:R-:W-:-:S05]  /*16700*/  IADD3 R24, P6, PT, R13, R3, RZ ;  /* 0x000000030d187210 */ /* 0x000fca0007fde0ff */
[----:B------:R2:W-:Y:S04]  /*16710*/  STL [R1+0xd78], R24 ;  /* 0x000d781801007387 */ /* 0x0005e80000100800 */
[----:B------:R0:W-:Y:S01]  /*16720*/  STL [R1+0xd44], R23 ;  /* 0x000d441701007387 */ /* 0x0001e20000100800 */
[-C--:B--2---:R-:W-:Y:S02]  /*16730*/  IADD3 R24, P0, PT, R12, R3.reuse, RZ ;  /* 0x000000030c187210 */ /* 0x084fe40007f1e0ff */
[----:B0-----:R-:W-:Y:S02]  /*16740*/  LEA.HI.X.SX32 R23, R19, R2, 0x1, P1 ;  /* 0x0000000213177211 */ /* 0x001fe400008f0eff */
[----:B------:R-:W2:Y:S04]  /*16750*/  LDL.LU R19, [R1+0x10c] ;  /* 0x00010c0001137983 */ /* 0x000ea80000300800 */
[----:B------:R3:W-:Y:S04]  /*16760*/  STL [R1+0xd80], R24 ;  /* 0x000d801801007387 */ /* 0x0007e80000100800 */
[----:B------:R0:W-:Y:S01]  /*16770*/  STL [R1+0xd4c], R23 ;  /* 0x000d4c1701007387 */ /* 0x0001e20000100800 */
[----:B---3--:R-:W-:-:S02]  /*16780*/  IADD3 R24, P1, PT, R11, R3, RZ ;  /* 0x000000030b187210 */ /* 0x008fc40007f3e0ff */
[----:B0-----:R-:W-:Y:S02]  /*16790*/  LEA.HI.X.SX32 R23, R18, R2, 0x1, P2 ;  /* 0x0000000212177211 */ /* 0x001fe400010f0eff */
[----:B------:R-:W3:Y:S04]  /*167a0*/  LDL.LU R18, [R1+0x110] ;  /* 0x0001100001127983 */ /* 0x000ee80000300800 */
[----:B------:R4:W-:Y:S04]  /*167b0*/  STL [R1+0xd88], R24 ;  /* 0x000d881801007387 */ /* 0x0009e80000100800 */
[----:B------:R0:W-:Y:S01]  /*167c0*/  STL [R1+0xd54], R23 ;  /* 0x000d541701007387 */ /* 0x0001e20000100800 */
[----:B----4-:R-:W-:-:S02]  /*167d0*/  IADD3 R24, P2, PT, R10, R3, RZ ;  /* 0x000000030a187210 */ /* 0x010fc40007f5e0ff */
[----:B0-----:R-:W-:Y:S02]  /*167e0*/  LEA.HI.X.SX32 R23, R17, R2, 0x1, P3 ;  /* 0x0000000211177211 */ /* 0x001fe400018f0eff */
[----:B------:R-:W4:Y:S04]  /*167f0*/  LDL.LU R17, [R1+0x118] ;  /* 0x0001180001117983 */ /* 0x000f280000300800 */
[----:B------:R0:W-:Y:S04]  /*16800*/  STL [R1+0xd90], R24 ;  /* 0x000d901801007387 */ /* 0x0001e80000100800 */
[----:B------:R1:W-:Y:S01]  /*16810*/  STL [R1+0xd5c], R23 ;  /* 0x000d5c1701007387 */ /* 0x0003e20000100800 */
[----:B0-----:R-:W-:-:S02]  /*16820*/  IADD3 R24, P3, PT, R22, R3, RZ ;  /* 0x0000000316187210 */ /* 0x001fc40007f7e0ff */
[-C--:B-1----:R-:W-:Y:S02]  /*16830*/  LEA.HI.X.SX32 R23, R16, R2.reuse, 0x1, P4 ;  /* 0x0000000210177211 */ /* 0x082fe400020f0eff */
[----:B------:R-:W4:Y:S04]  /*16840*/  LDL.LU R16, [R1+0x158] ;  /* 0x0001580001107983 */ /* 0x000f280000300800 */
[----:B------:R-:W-:Y:S04]  /*16850*/  STL [R1+0xd98], R24 ;  /* 0x000d981801007387 */ /* 0x000fe80000100800 */
[----:B------:R0:W-:Y:S02]  /*16860*/  STL [R1+0xd64], R23 ;  /* 0x000d641701007387 */ /* 0x0001e40000100800 */
[----:B0-----:R-:W-:-:S02]  /*16870*/  LEA.HI.X.SX32 R23, R15, R2, 0x1, P5 ;  /* 0x000000020f177211 */ /* 0x001fc400028f0eff */
[----:B------:R-:W4:Y:S01]  /*16880*/  LDL.LU R15, [R1+0x15c] ;  /* 0x00015c00010f7983 */ /* 0x000f220000300800 */
[----:B------:R-:W-:-:S05]  /*16890*/  IADD3 R24, P4, PT, R9, R3, RZ ;  /* 0x0000000309187210 */ /* 0x000fca0007f9e0ff */
[----:B------:R-:W-:Y:S04]  /*168a0*/  STL [R1+0xda0], R24 ;  /* 0x000da01801007387 */ /* 0x000fe80000100800 */
[----:B------:R0:W-:Y:S02]  /*168b0*/  STL [R1+0xd6c], R23 ;  /* 0x000d6c1701007387 */ /* 0x0001e40000100800 */
[-C--:B0-----:R-:W-:Y:S02]  /*168c0*/  LEA.HI.X.SX32 R23, R13, R2.reuse, 0x1, P6 ;  /* 0x000000020d177211 */ /* 0x081fe400030f0eff */
[----:B------:R-:W-:Y:S01]  /*168d0*/  IADD3 R24, P5, PT, R8, R3, RZ ;  /* 0x0000000308187210 */ /* 0x000fe20007fbe0ff */
        /* <DEDUP_REMOVED lines=8> */
[-C--:B0-----:R-:W-:Y:S02]  /*16960*/  IADD3 R24, P0, PT, R5, R3.reuse, RZ ;  /* 0x0000000305187210 */ /* 0x081fe40007f1e0ff */
[----:B-1----:R-:W-:Y:S02]  /*16970*/  LEA.HI.X.SX32 R23, R11, R2, 0x1, P1 ;  /* 0x000000020b177211 */ /* 0x002fe400008f0eff */
[----:B------:R-:W4:Y:S04]  /*16980*/  LDL.LU R11, [R1+0x168] ;  /* 0x00016800010b7983 */ /* 0x000f280000300800 */
[----:B------:R0:W-:Y:S04]  /*16990*/  STL [R1+0xdb8], R24 ;  /* 0x000db81801007387 */ /* 0x0001e80000100800 */
[----:B------:R1:W-:Y:S01]  /*169a0*/  STL [R1+0xd84], R23 ;  /* 0x000d841701007387 */ /* 0x0003e20000100800 */
[----:B0-----:R-:W-:-:S02]  /*169b0*/  IADD3 R24, P1, PT, R14, R3, RZ ;  /* 0x000000030e187210 */ /* 0x001fc40007f3e0ff */
        /* <DEDUP_REMOVED lines=16> */
[----:B--2---:R-:W-:-:S05]  /*16ac0*/  IADD3 R24, P4, PT, R19, R3, RZ ;  /* 0x0000000313187210 */ /* 0x004fca0007f9e0ff */
[----:B------:R3:W-:Y:S04]  /*16ad0*/  STL [R1+0xdd8], R24 ;  /* 0x000dd81801007387 */ /* 0x0007e80000100800 */
[----:B------:R0:W-:Y:S01]  /*16ae0*/  STL [R1+0xda4], R23 ;  /* 0x000da41701007387 */ /* 0x0001e20000100800 */
[-C--:B---3--:R-:W-:Y:S02]  /*16af0*/  IADD3 R24, P5, PT, R18, R3.reuse, RZ ;  /* 0x0000000312187210 */ /* 0x088fe40007fbe0ff */
[----:B0-----:R-:W-:Y:S02]  /*16b00*/  LEA.HI.X.SX32 R23, R6, R2, 0x1, P6 ;  /* 0x0000000206177211 */ /* 0x001fe400030f0eff */
[----:B------:R-:W2:Y:S04]  /*16b10*/  LDL.LU R6, [R1+0x180] ;  /* 0x0001800001067983 */ /* 0x000ea80000300800 */
[----:B------:R4:W-:Y:S04]  /*16b20*/  STL [R1+0xde0], R24 ;  /* 0x000de01801007387 */ /* 0x0009e80000100800 */
[----:B------:R0:W-:Y:S01]  /*16b30*/  STL [R1+0xdac], R23 ;  /* 0x000dac1701007387 */ /* 0x0001e20000100800 */
[----:B----4-:R-:W-:-:S02]  /*16b40*/  IADD3 R24, P6, PT, R17, R3, RZ ;  /* 0x0000000311187210 */ /* 0x010fc40007fde0ff */
[----:B0-----:R-:W-:Y:S02]  /*16b50*/  LEA.HI.X.SX32 R23, R5, R2, 0x1, P0 ;  /* 0x0000000205177211 */ /* 0x001fe400000f0eff */
[----:B------:R-:W3:Y:S04]  /*16b60*/  LDL.LU R5, [R1+0x184] ;  /* 0x0001840001057983 */ /* 0x000ee80000300800 */
        /* <DEDUP_REMOVED lines=87> */
[----:B0-----:R-:W-:Y:S02]  /*170e0*/  LEA.HI.X.SX32 R23, R14, R2, 0x1, P4 ;  /* 0x000000020e177211 */ /* 0x001fe400020f0eff */
[-C--:B------:R-:W-:Y:S01]  /*170f0*/  IADD3 R24, P3, PT, R16, R3.reuse, RZ ;  /* 0x0000000310187210 */ /* 0x080fe20007f7e0ff */
        /* <DEDUP_REMOVED lines=261> */
[----:B------:R-:W-:Y:S04]  /*18150*/  STL [R1+0x1018], R24 ;  /* 0x0010181801007387 */ /* 0x000fe80000100800 */
[----:B------:R0:W-:Y:S02]  /*18160*/  STL [R1+0xfe4], R23 ;  /* 0x000fe41701007387 */ /* 0x0001e40000100800 */
[----:B0-----:R-:W-:Y:S02]  /*18170*/  LEA.HI.X.SX32 R23, R20, R2, 0x1, P1 ;  /* 0x0000000214177211 */ /* 0x001fe400008f0eff */
[-C--:B---3--:R-:W-:Y:S01]  /*18180*/  IADD3 R24, P0, PT, R13, R3.reuse, RZ ;  /* 0x000000030d187210 */ /* 0x088fe20007f1e0ff */
        /* <DEDUP_REMOVED lines=59> */
[----:B------:R-:W2:Y:S01]  /*18540*/  LDL.LU R8, [R1+0x300] ;  /* 0x0003000001087983 */ /* 0x000ea20000300800 */
[----:B---3--:R-:W-:-:S05]  /*18550*/  IADD3 R24, P5, PT, R19, R3, RZ ;  /* 0x0000000313187210 */ /* 0x008fca0007fbe0ff */
[----:B------:R-:W-:Y:S04]  /*18560*/  STL [R1+0x1080], R24 ;  /* 0x0010801801007387 */ /* 0x000fe80000100800 */
[----:B------:R0:W-:Y:S02]  /*18570*/  STL [R1+0x104c], R23 ;  /* 0x00104c1701007387 */ /* 0x0001e40000100800 */
[----:B0-----:R-:W-:Y:S02]  /*18580*/  LEA.HI.X.SX32 R23, R6, R2, 0x1, P0 ;  /* 0x0000000206177211 */ /* 0x001fe400000f0eff */
[-C--:B----4-:R-:W-:Y:S01]  /*18590*/  IADD3 R24, P6, PT, R18, R3.reuse, RZ ;  /* 0x0000000312187210 */ /* 0x090fe20007fde0ff */
        /* <DEDUP_REMOVED lines=59> */
[----:B------:R-:W3:Y:S01]  /*18950*/  LDL.LU R11, [R1+0x28c] ;  /* 0x00028c00010b7983 */ /* 0x000ee20000300800 */
[----:B----4-:R-:W-:-:S05]  /*18960*/  IADD3 R24, P4, PT, R5, R3, RZ ;  /* 0x0000000305187210 */ /* 0x010fca0007f9e0ff */
        /* <DEDUP_REMOVED lines=112> */
[-C--:B0-----:R-:W-:Y:S02]  /*19070*/  LEA.HI.X.SX32 R23, R5, R2.reuse, 0x1, P0 ;  /* 0x0000000205177211 */ /* 0x081fe400000f0eff */
[----:B---3--:R-:W-:Y:S01]  /*19080*/  IADD3 R24, P6, PT, R17, R3, RZ ;  /* 0x0000000311187210 */ /* 0x008fe20007fde0ff */
[----:B------:R-:W2:Y:S04]  /*19090*/  LDL.LU R5, [R1+0x1d0] ;  /* 0x0001d00001057983 */ /* 0x000ea80000300800 */
[----:B------:R-:W-:Y:S04]  /*190a0*/  STL [R1+0x11a0], R24 ;  /* 0x0011a01801007387 */ /* 0x000fe80000100800 */
[----:B------:R0:W-:Y:S02]  /*190b0*/  STL [R1+0x116c], R23 ;  /* 0x00116c1701007387 */ /* 0x0001e40000100800 */
[----:B0-----:R-:W-:-:S02]  /*190c0*/  LEA.HI.X.SX32 R23, R14, R2, 0x1, P1 ;  /* 0x000000020e177211 */ /* 0x001fc400008f0eff */
        /* <DEDUP_REMOVED lines=53> */
[----:B------:R0:W-:Y:S01]  /*19420*/  STL [R1+0x11c4], R23 ;  /* 0x0011c41701007387 */ /* 0x0001e20000100800 */
[-C--:B------:R-:W-:Y:S02]  /*19430*/  LEA.HI.X.SX32 R22, R22, R2.reuse, 0x1, P6 ;  /* 0x0000000216167211 */ /* 0x080fe400030f0eff */
[----:B0-----:R-:W-:Y:S02]  /*19440*/  LEA.HI.X.SX32 R23, R10, R2, 0x1, P5 ;  /* 0x000000020a177211 */ /* 0x001fe400028f0eff */
[-C--:B---3--:R-:W-:Y:S01]  /*19450*/  IADD3 R24, P4, PT, R14, R3.reuse, RZ ;  /* 0x000000030e187210 */ /* 0x088fe20007f9e0ff */
[----:B------:R-:W2:Y:S04]  /*19460*/  LDL.LU R10, [R1+0x19c] ;  /* 0x00019c00010a7983 */ /* 0x000ea80000300800 */
[----:B------:R-:W-:Y:S04]  /*19470*/  STL [R1+0x1200], R24 ;  /* 0x0012001801007387 */ /* 0x000fe80000100800 */
[----:B------:R0:W-:Y:S04]  /*19480*/  STL [R1+0x11cc], R23 ;  /* 0x0011cc1701007387 */ /* 0x0001e80000100800 */
[----:B0-----:R-:W3:Y:S01]  /*19490*/  LDL.LU R23, [R1+0x198] ;  /* 0x0001980001177983 */ /* 0x001ee20000300800 */
        /* <DEDUP_REMOVED lines=15> */
[-C--:B------:R-:W-:Y:S02]  /*19590*/  LEA.HI.X.SX32 R21, R21, R2.reuse, 0x1, P5 ;  /* 0x0000000215157211 */ /* 0x080fe400028f0eff */
[-C--:B------:R-:W-:Y:S02]  /*195a0*/  LEA.HI.X.SX32 R20, R20, R2.reuse, 0x1, P6 ;  /* 0x0000000214147211 */ /* 0x080fe400030f0eff */
[----:B------:R-:W-:Y:S02]  /*195b0*/  LEA.HI.X.SX32 R19, R19, R2, 0x1, P0 ;  /* 0x0000000213137211 */ /* 0x000fe400000f0eff */
        /* <DEDUP_REMOVED lines=12> */
[----:B------:R0:W-:Y:S04]  /*19680*/  STL [R1+0x11fc], R22 ;  /* 0x0011fc1601007387 */ /* 0x0001e80000100800 */
[----:B0-----:R-:W4:Y:S01]  /*19690*/  LDL.LU R22, [R1+0x154] ;  /* 0x0001540001167983 */ /* 0x001f220000300800 */
[----:B------:R-:W-:-:S05]  /*196a0*/  IADD3 R24, P4, PT, R15, R3, RZ ;  /* 0x000000030f187210 */ /* 0x000fca0007f9e0ff */
[----:B------:R-:W-:Y:S04]  /*196b0*/  STL [R1+0x1238], R24 ;  /* 0x0012381801007387 */ /* 0x000fe80000100800 */
[----:B------:R0:W-:Y:S04]  /*196c0*/  STL [R1+0x1204], R21 ;  /* 0x0012041501007387 */ /* 0x0001e80000100800 */
[----:B0-----:R-:W4:Y:S01]  /*196d0*/  LDL.LU R21, [R1+0x150] ;  /* 0x0001500001157983 */ /* 0x001f220000300800 */
[----:B------:R-:W-:-:S05]  /*196e0*/  IADD3 R24, P5, PT, R13, R3, RZ ;  /* 0x000000030d187210 */ /* 0x000fca0007fbe0ff */
[----:B------:R-:W-:Y:S04]  /*196f0*/  STL [R1+0x1240], R24 ;  /* 0x0012401801007387 */ /* 0x000fe80000100800 */
[----:B------:R0:W-:Y:S01]  /*19700*/  STL [R1+0x120c], R20 ;  /* 0x00120c1401007387 */ /* 0x0001e20000100800 */
[----:B------:R-:W-:-:S03]  /*19710*/  LEA.HI.X.SX32 R18, R18, R2, 0x1, P1 ;  /* 0x0000000212127211 */ /* 0x000fc600008f0eff */
[----:B0-----:R-:W4:Y:S01]  /*19720*/  LDL.LU R20, [R1+0x14c] ;  /* 0x00014c0001147983 */ /* 0x001f220000300800 */
        /* <DEDUP_REMOVED lines=8> */
[----:B--2---:R-:W-:Y:S02]  /*197b0*/  IADD3 R24, P1, PT, R10, R3, RZ ;  /* 0x000000030a187210 */ /* 0x004fe40007f3e0ff */
[----:B------:R-:W-:-:S03]  /*197c0*/  LEA.HI.X.SX32 R17, R17, R2, 0x1, P2 ;  /* 0x0000000211117211 */ /* 0x000fc600010f0eff */
[----:B------:R3:W-:Y:S01]  /*197d0*/  STL [R1+0x1258], R24 ;  /* 0x0012581801007387 */ /* 0x0007e20000100800 */
[----:B------:R-:W-:-:S03]  /*197e0*/  LEA.HI.X.SX32 R16, R16, R2, 0x1, P3 ;  /* 0x0000000210107211 */ /* 0x000fc600018f0eff */
[----:B------:R0:W-:Y:S01]  /*197f0*/  STL [R1+0x1224], R17 ;  /* 0x0012241101007387 */ /* 0x0001e20000100800 */
[----:B---3--:R-:W-:-:S03]  /*19800*/  IADD3 R24, P2, PT, R23, R3, RZ ;  /* 0x0000000317187210 */ /* 0x008fc60007f5e0ff */
[----:B0-----:R-:W2:Y:S04]  /*19810*/  LDL.LU R17, [R1+0x140] ;  /* 0x0001400001117983 */ /* 0x001ea80000300800 */
[----:B------:R-:W-:Y:S01]  /*19820*/  STL [R1+0x1260], R24 ;  /* 0x0012601801007387 */ /* 0x000fe20000100800 */
[----:B------:R-:W-:-:S03]  /*19830*/  LEA.HI.X.SX32 R15, R15, R2, 0x1, P4 ;  /* 0x000000020f0f7211 */ /* 0x000fc600020f0eff */
[----:B------:R0:W-:Y:S01]  /*19840*/  STL [R1+0x122c], R16 ;  /* 0x00122c1001007387 */ /* 0x0001e20000100800 */
[----:B------:R-:W-:-:S03]  /*19850*/  LEA.HI.X.SX32 R13, R13, R2, 0x1, P5 ;  /* 0x000000020d0d7211 */ /* 0x000fc600028f0eff */
[----:B0-----:R-:W3:Y:S01]  /*19860*/  LDL.LU R16, [R1+0x13c] ;  /* 0x00013c0001107983 */ /* 0x001ee20000300800 */
[----:B----4-:R-:W-:-:S05]  /*19870*/  IADD3 R24, P3, PT, R9, R3, RZ ;  /* 0x0000000309187210 */ /* 0x010fca0007f7e0ff */
[----:B------:R-:W-:Y:S04]  /*19880*/  STL [R1+0x1268], R24 ;  /* 0x0012681801007387 */ /* 0x000fe80000100800 */
[----:B------:R0:W-:Y:S01]  /*19890*/  STL [R1+0x1234], R15 ;  /* 0x0012340f01007387 */ /* 0x0001e20000100800 */
[----:B------:R-:W-:-:S03]  /*198a0*/  LEA.HI.X.SX32 R12, R12, R2, 0x1, P6 ;  /* 0x000000020c0c7211 */ /* 0x000fc600030f0eff */
        /* <DEDUP_REMOVED lines=11> */
[-C--:B------:R-:W-:Y:S02]  /*19960*/  LEA.HI.X.SX32 R25, R23, R2.reuse, 0x1, P2 ;  /* 0x0000000217197211 */ /* 0x080fe400010f0eff */
[----:B------:R-:W-:Y:S02]  /*19970*/  LEA.HI.X.SX32 R23, R9, R2, 0x1, P3 ;  /* 0x0000000209177211 */ /* 0x000fe400018f0eff */
        /* <DEDUP_REMOVED lines=9> */
[----:B------:R0:W-:Y:S04]  /*19a10*/  STL [R1+0x1290], R24 ;  /* 0x0012901801007387 */ /* 0x0001e80000100800 */
[----:B------:R-:W-:Y:S04]  /*19a20*/  STL [R1+0x125c], R25 ;  /* 0x00125c1901007387 */ /* 0x000fe80000100800 */
[----:B------:R-:W4:Y:S01]  /*19a30*/  LDL.LU R9, [R1+0x124] ;  /* 0x0001240001097983 */ /* 0x000f220000300800 */
[----:B0-----:R-:W-:-:S05]  /*19a40*/  IADD3 R24, P2, PT, R21, R3, RZ ;  /* 0x0000000315187210 */ /* 0x001fca0007f5e0ff */
        /* <DEDUP_REMOVED lines=32> */
[----:B------:R0:W-:Y:S04]  /*19c50*/  STL [R1+0x1294], R21 ;  /* 0x0012941501007387 */ /* 0x0001e80000100800 */
[----:B0-----:R-:W4:Y:S01]  /*19c60*/  LDL.LU R21, [R1+0xf4] ;  /* 0x0000f40001157983 */ /* 0x001f220000300800 */
[----:B------:R-:W-:-:S05]  /*19c70*/  IADD3 R24, P2, PT, R13, R3, RZ ;  /* 0x000000030d187210 */ /* 0x000fca0007f5e0ff */
[----:B------:R0:W-:Y:S04]  /*19c80*/  STL [R1+0x12d0], R24 ;  /* 0x0012d01801007387 */ /* 0x0001e80000100800 */
[----:B------:R1:W-:Y:S01]  /*19c90*/  STL [R1+0x129c], R20 ;  /* 0x00129c1401007387 */ /* 0x0003e20000100800 */
[----:B0-----:R-:W-:-:S03]  /*19ca0*/  LEA.HI.X.SX32 R24, R19, R2, 0x1, P4 ;  /* 0x0000000213187211 */ /* 0x001fc600020f0eff */
[----:B-1----:R-:W4:Y:S01]  /*19cb0*/  LDL.LU R20, [R1+0xf0] ;  /* 0x0000f00001147983 */ /* 0x002f220000300800 */
[----:B------:R-:W-:-:S05]  /*19cc0*/  IADD3 R25, P3, PT, R12, R3, RZ ;  /* 0x000000030c197210 */ /* 0x000fca0007f7e0ff */
[----:B------:R-:W-:Y:S04]  /*19cd0*/  STL [R1+0x12d8], R25 ;  /* 0x0012d81901007387 */ /* 0x000fe80000100800 */
[----:B------:R0:W-:Y:S01]  /*19ce0*/  STL [R1+0x12a4], R24 ;  /* 0x0012a41801007387 */ /* 0x0001e20000100800 */
[-C--:B------:R-:W-:Y:S02]  /*19cf0*/  LEA.HI.X.SX32 R17, R17, R2.reuse, 0x1, P6 ;  /* 0x0000000211117211 */ /* 0x080fe400030f0eff */
[-C--:B0-----:R-:W-:Y:S02]  /*19d00*/  LEA.HI.X.SX32 R24, R18, R2.reuse, 0x1, P5 ;  /* 0x0000000212187211 */ /* 0x081fe400028f0eff */
[-C--:B------:R-:W-:Y:S02]  /*19d10*/  LEA.HI.X.SX32 R16, R16, R2.reuse, 0x1, P0 ;  /* 0x0000000210107211 */ /* 0x080fe400000f0eff */
[----:B------:R-:W-:-:S02]  /*19d20*/  LEA.HI.X.SX32 R15, R15, R2, 0x1, P1 ;  /* 0x000000020f0f7211 */ /* 0x000fc400008f0eff */
[-C--:B------:R-:W-:Y:S02]  /*19d30*/  LEA.HI.X.SX32 R13, R13, R2.reuse, 0x1, P2 ;  /* 0x000000020d0d7211 */ /* 0x080fe400010f0eff */
[----:B------:R-:W-:Y:S02]  /*19d40*/  LEA.HI.X.SX32 R12, R12, R2, 0x1, P3 ;  /* 0x000000020c0c7211 */ /* 0x000fe400018f0eff */
[----:B------:R-:W-:-:S05]  /*19d50*/  IADD3 R19, P4, PT, R11, R3, RZ ;  /* 0x000000030b137210 */ /* 0x000fca0007f9e0ff */
[----:B------:R0:W-:Y:S04]  /*19d60*/  STL [R1+0x12e0], R19 ;  /* 0x0012e01301007387 */ /* 0x0001e80000100800 */
[----:B0-----:R-:W4:Y:S01]  /*19d70*/  LDL.LU R19, [R1+0xec] ;  /* 0x0000ec0001137983 */ /* 0x001f220000300800 */
[----:B------:R-:W-:-:S03]  /*19d80*/  IADD3 R18, P5, PT, R10, R3, RZ ;  /* 0x000000030a127210 */ /* 0x000fc60007fbe0ff */
[----:B------:R-:W-:Y:S04]  /*19d90*/  STL [R1+0x12ac], R24 ;  /* 0x0012ac1801007387 */ /* 0x000fe80000100800 */
[----:B------:R0:W-:Y:S04]  /*19da0*/  STL [R1+0x12e8], R18 ;  /* 0x0012e81201007387 */ /* 0x0001e80000100800 */
[----:B0-----:R-:W4:Y:S01]  /*19db0*/  LDL.LU R18, [R1+0xe8] ;  /* 0x0000e80001127983 */ /* 0x001f220000300800 */
[----:B------:R-:W-:-:S03]  /*19dc0*/  IADD3 R24, P6, PT, R9, R3, RZ ;  /* 0x0000000309187210 */ /* 0x000fc60007fde0ff */
[----:B------:R0:W-:Y:S04]  /*19dd0*/  STL [R1+0x12b4], R17 ;  /* 0x0012b41101007387 */ /* 0x0001e80000100800 */
[----:B0-----:R-:W4:Y:S04]  /*19de0*/  LDL.LU R17, [R1+0xe4] ;  /* 0x0000e40001117983 */ /* 0x001f280000300800 */
[----:B------:R0:W-:Y:S04]  /*19df0*/  STL [R1+0x12f0], R24 ;  /* 0x0012f01801007387 */ /* 0x0001e80000100800 */
[----:B------:R1:W-:Y:S01]  /*19e00*/  STL [R1+0x12bc], R16 ;  /* 0x0012bc1001007387 */ /* 0x0003e20000100800 */
[----:B0-----:R-:W-:-:S03]  /*19e10*/  IADD3 R24, P0, PT, R8, R3, RZ ;  /* 0x0000000308187210 */ /* 0x001fc60007f1e0ff */
[----:B-1----:R-:W4:Y:S04]  /*19e20*/  LDL.LU R16, [R1+0xe0] ;  /* 0x0000e00001107983 */ /* 0x002f280000300800 */
[----:B------:R0:W-:Y:S04]  /*19e30*/  STL [R1+0x12f8], R24 ;  /* 0x0012f81801007387 */ /* 0x0001e80000100800 */
[----:B------:R1:W-:Y:S01]  /*19e40*/  STL [R1+0x12c4], R15 ;  /* 0x0012c40f01007387 */ /* 0x0003e20000100800 */
[----:B0-----:R-:W-:-:S03]  /*19e50*/  IADD3 R24, P1, PT, R6, R3, RZ ;  /* 0x0000000306187210 */ /* 0x001fc60007f3e0ff */
[----:B-1----:R-:W4:Y:S04]  /*19e60*/  LDL.LU R15, [R1+0xd8] ;  /* 0x0000d800010f7983 */ /* 0x002f280000300800 */
        /* <DEDUP_REMOVED lines=14> */
[----:B------:R0:W-:Y:S04]  /*19f50*/  STL [R1+0x1318], R24 ;  /* 0x0013181801007387 */ /* 0x0001e80000100800 */
[----:B------:R1:W-:Y:S01]  /*19f60*/  STL [R1+0x12e4], R10 ;  /* 0x0012e40a01007387 */ /* 0x0003e20000100800 */
[----:B0-----:R-:W-:Y:S02]  /*19f70*/  LEA.HI.X.SX32 R24, R9, R2, 0x1, P6 ;  /* 0x0000000209187211 */ /* 0x001fe400030f0eff */
[-C--:B---3--:R-:W-:Y:S01]  /*19f80*/  IADD3 R25, P5, PT, R22, R3.reuse, RZ ;  /* 0x0000000316197210 */ /* 0x088fe20007fbe0ff */
[----:B-1----:R-:W2:Y:S04]  /*19f90*/  LDL.LU R10, [R1+0xa8] ;  /* 0x0000a800010a7983 */ /* 0x002ea80000300800 */
[----:B------:R4:W-:Y:S04]  /*19fa0*/  STL [R1+0x1320], R25 ;  /* 0x0013201901007387 */ /* 0x0009e80000100800 */
[----:B------:R-:W3:Y:S04]  /*19fb0*/  LDL.LU R9, [R1+0x98] ;  /* 0x0000980001097983 */ /* 0x000ee80000300800 */
[----:B------:R0:W-:Y:S01]  /*19fc0*/  STL [R1+0x12ec], R24 ;  /* 0x0012ec1801007387 */ /* 0x0001e20000100800 */
[----:B----4-:R-:W-:-:S02]  /*19fd0*/  IADD3 R25, P6, PT, R21, R3, RZ ;  /* 0x0000000315197210 */ /* 0x010fc40007fde0ff */
[----:B0-----:R-:W-:-:S03]  /*19fe0*/  LEA.HI.X.SX32 R24, R8, R2, 0x1, P0 ;  /* 0x0000000208187211 */ /* 0x001fc600000f0eff */
[----:B------:R-:W-:Y:S04]  /*19ff0*/  STL [R1+0x1328], R25 ;  /* 0x0013281901007387 */ /* 0x000fe80000100800 */
[----:B------:R-:W4:Y:S04]  /*1a000*/  LDL.LU R8, [R1+0x90] ;  /* 0x0000900001087983 */ /* 0x000f280000300800 */
[----:B------:R0:W-:Y:S02]  /*1a010*/  STL [R1+0x12f4], R24 ;  /* 0x0012f41801007387 */ /* 0x0001e40000100800 */
[----:B0-----:R-:W-:-:S02]  /*1a020*/  LEA.HI.X.SX32 R24, R6, R2, 0x1, P1 ;  /* 0x0000000206187211 */ /* 0x001fc400008f0eff */
[----:B------:R-:W-:-:S05]  /*1a030*/  IADD3 R25, P0, PT, R20, R3, RZ ;  /* 0x0000000314197210 */ /* 0x000fca0007f1e0ff */
[----:B------:R0:W-:Y:S04]  /*1a040*/  STL [R1+0x1330], R25 ;  /* 0x0013301901007387 */ /* 0x0001e80000100800 */
[----:B------:R-:W4:Y:S04]  /*1a050*/  LDL.LU R6, [R1+0x88] ;  /* 0x0000880001067983 */ /* 0x000f280000300800 */
[----:B------:R1:W-:Y:S01]  /*1a060*/  STL [R1+0x12fc], R24 ;  /* 0x0012fc1801007387 */ /* 0x0003e20000100800 */
[-C--:B0-----:R-:W-:Y:S02]  /*1a070*/  LEA.HI.X.SX32 R25, R5, R2.reuse, 0x1, P2 ;  /* 0x0000000205197211 */ /* 0x081fe400010f0eff */
[----:B------:R-:W-:-:S02]  /*1a080*/  LEA.HI.X.SX32 R23, R23, R2, 0x1, P4 ;  /* 0x0000000217177211 */ /* 0x000fc400020f0eff */
[----:B------:R-:W-:Y:S02]  /*1a090*/  LEA.HI.X.SX32 R21, R21, R2, 0x1, P6 ;  /* 0x0000000215157211 */ /* 0x000fe400030f0eff */
[----:B------:R-:W-:-:S05]  /*1a0a0*/  IADD3 R26, P1, PT, R19, R3, RZ ;  /* 0x00000003131a7210 */ /* 0x000fca0007f3e0ff */
[----:B------:R-:W-:Y:S04]  /*1a0b0*/  STL [R1+0x1338], R26 ;  /* 0x0013381a01007387 */ /* 0x000fe80000100800 */
[----:B------:R-:W4:Y:S04]  /*1a0c0*/  LDL.LU R5, [R1+0x80] ;  /* 0x0000800001057983 */ /* 0x000f280000300800 */
[----:B------:R0:W-:Y:S01]  /*1a0d0*/  STL [R1+0x1304], R25 ;  /* 0x0013041901007387 */ /* 0x0001e20000100800 */
[----:B-1----:R-:W-:Y:S02]  /*1a0e0*/  IADD3 R24, P2, PT, R18, R3, RZ ;  /* 0x0000000312187210 */ /* 0x002fe40007f5e0ff */
[----:B0-----:R-:W-:-:S03]  /*1a0f0*/  LEA.HI.X.SX32 R25, R14, R2, 0x1, P3 ;  /* 0x000000020e197211 */ /* 0x001fc600018f0eff */
[----:B------:R0:W-:Y:S04]  /*1a100*/  STL [R1+0x1340], R24 ;  /* 0x0013401801007387 */ /* 0x0001e80000100800 */
[----:B------:R-:W4:Y:S01]  /*1a110*/  LDL.LU R14, [R1+0x78] ;  /* 0x00007800010e7983 */ /* 0x000f220000300800 */
[----:B0-----:R-:W-:-:S03]  /*1a120*/  IADD3 R24, P3, PT, R17, R3, RZ ;  /* 0x0000000311187210 */ /* 0x001fc60007f7e0ff */
[----:B------:R0:W-:Y:S04]  /*1a130*/  STL [R1+0x130c], R25 ;  /* 0x00130c1901007387 */ /* 0x0001e80000100800 */
[----:B------:R1:W-:Y:S04]  /*1a140*/  STL [R1+0x1348], R24 ;  /* 0x0013481801007387 */ /* 0x0003e80000100800 */
[----:B0-----:R-:W4:Y:S04]  /*1a150*/  LDL.LU R25, [R1+0x70] ;  /* 0x0000700001197983 */ /* 0x001f280000300800 */
[----:B------:R0:W-:Y:S01]  /*1a160*/  STL [R1+0x1314], R23 ;  /* 0x0013141701007387 */ /* 0x0001e20000100800 */
[----:B-1----:R-:W-:-:S02]  /*1a170*/  IADD3 R24, P4, PT, R16, R3, RZ ;  /* 0x0000000310187210 */ /* 0x002fc40007f9e0ff */
[----:B0-----:R-:W-:-:S03]  /*1a180*/  LEA.HI.X.SX32 R23, R22, R2, 0x1, P5 ;  /* 0x0000000216177211 */ /* 0x001fc600028f0eff */
[----:B------:R0:W-:Y:S04]  /*1a190*/  STL [R1+0x1350], R24 ;  /* 0x0013501801007387 */ /* 0x0001e80000100800 */
[----:B------:R-:W-:Y:S01]  /*1a1a0*/  STL [R1+0x131c], R23 ;  /* 0x00131c1701007387 */ /* 0x000fe20000100800 */
[----:B------:R-:W-:-:S03]  /*1a1b0*/  IADD3 R22, P5, PT, R15, R3, RZ ;  /* 0x000000030f167210 */ /* 0x000fc60007fbe0ff */
[----:B0-----:R-:W4:Y:S04]  /*1a1c0*/  LDL.LU R24, [R1+0x6c] ;  /* 0x00006c0001187983 */ /* 0x001f280000300800 */
[----:B------:R0:W-:Y:S04]  /*1a1d0*/  STL [R1+0x1358], R22 ;  /* 0x0013581601007387 */ /* 0x0001e80000100800 */
[----:B------:R1:W-:Y:S01]  /*1a1e0*/  STL [R1+0x1324], R21 ;  /* 0x0013241501007387 */ /* 0x0003e20000100800 */
[----:B0-----:R-:W-:Y:S02]  /*1a1f0*/  IADD3 R22, P6, PT, R13, R3, RZ ;  /* 0x000000030d167210 */ /* 0x001fe40007fde0ff */
[----:B-1----:R-:W-:-:S03]  /*1a200*/  LEA.HI.X.SX32 R21, R20, R2, 0x1, P0 ;  /* 0x0000000214157211 */ /* 0x002fc600000f0eff */
[----:B------:R0:W-:Y:S04]  /*1a210*/  STL [R1+0x1360], R22 ;  /* 0x0013601601007387 */ /* 0x0001e80000100800 */
[----:B------:R-:W4:Y:S01]  /*1a220*/  LDL.LU R23, [R1+0x68] ;  /* 0x0000680001177983 */ /* 0x000f220000300800 */
[----:B------:R-:W-:-:S03]  /*1a230*/  LEA.HI.X.SX32 R19, R19, R2, 0x1, P1 ;  /* 0x0000000213137211 */ /* 0x000fc600008f0eff */
[----:B------:R-:W-:Y:S01]  /*1a240*/  STL [R1+0x132c], R21 ;  /* 0x00132c1501007387 */ /* 0x000fe20000100800 */
[----:B------:R-:W-:-:S05]  /*1a250*/  IADD3 R20, P0, PT, R12, R3, RZ ;  /* 0x000000030c147210 */ /* 0x000fca0007f1e0ff */
[----:B------:R1:W-:Y:S04]  /*1a260*/  STL [R1+0x1368], R20 ;  /* 0x0013681401007387 */ /* 0x0003e80000100800 */
[----:B0-----:R-:W4:Y:S04]  /*1a270*/  LDL.LU R22, [R1+0x64] ;  /* 0x0000640001167983 */ /* 0x001f280000300800 */
[----:B------:R2:W-:Y:S01]  /*1a280*/  STL [R1+0x1334], R19 ;  /* 0x0013341301007387 */ /* 0x0005e20000100800 */
[----:B-1----:R-:W-:-:S05]  /*1a290*/  IADD3 R20, P1, PT, R11, R3, RZ ;  /* 0x000000030b147210 */ /* 0x002fca0007f3e0ff */
[----:B------:R-:W-:Y:S04]  /*1a2a0*/  STL [R1+0x1370], R20 ;  /* 0x0013701401007387 */ /* 0x000fe80000100800 */
[----:B------:R-:W4:Y:S01]  /*1a2b0*/  LDL.LU R21, [R1+0x60] ;  /* 0x0000600001157983 */ /* 0x000f220000300800 */
[----:B------:R-:W-:-:S05]  /*1a2c0*/  LEA.HI.X.SX32 R18, R18, R2, 0x1, P2 ;  /* 0x0000000212127211 */ /* 0x000fca00010f0eff */
[----:B------:R0:W-:Y:S01]  /*1a2d0*/  STL [R1+0x133c], R18 ;  /* 0x00133c1201007387 */ /* 0x0001e20000100800 */
[----:B--2---:R-:W-:Y:S02]  /*1a2e0*/  IADD3 R19, P2, PT, R10, R3, RZ ;  /* 0x000000030a137210 */ /* 0x004fe40007f5e0ff */
[----:B0-----:R-:W-:-:S03]  /*1a2f0*/  LEA.HI.X.SX32 R18, R17, R2, 0x1, P3 ;  /* 0x0000000211127211 */ /* 0x001fc600018f0eff */
[----:B------:R-:W-:Y:S01]  /*1a300*/  STL [R1+0x1378], R19 ;  /* 0x0013781301007387 */ /* 0x000fe20000100800 */
[----:B---3--:R-:W-:-:S03]  /*1a310*/  IADD3 R17, P3, PT, R9, R3, RZ ;  /* 0x0000000309117210 */ /* 0x008fc60007f7e0ff */
[----:B------:R-:W-:Y:S01]  /*1a320*/  STL [R1+0x1344], R18 ;  /* 0x0013441201007387 */ /* 0x000fe20000100800 */
[----:B------:R-:W-:-:S03]  /*1a330*/  LEA.HI.X.SX32 R16, R16, R2, 0x1, P4 ;  /* 0x0000000210107211 */ /* 0x000fc600020f0eff */
[----:B------:R-:W2:Y:S04]  /*1a340*/  LDL.LU R20, [R1+0x5c] ;  /* 0x00005c0001147983 */ /* 0x000ea80000300800 */
[----:B------:R4:W-:Y:S04]  /*1a350*/  STL [R1+0x1380], R17 ;  /* 0x0013801101007387 */ /* 0x0009e80000100800 */
[----:B------:R0:W-:Y:S01]  /*1a360*/  STL [R1+0x134c], R16 ;  /* 0x00134c1001007387 */ /* 0x0001e20000100800 */
[----:B------:R-:W-:Y:S02]  /*1a370*/  LEA.HI.X.SX32 R13, R13, R2, 0x1, P6 ;  /* 0x000000020d0d7211 */ /* 0x000fe400030f0eff */
[----:B----4-:R-:W-:-:S02]  /*1a380*/  IADD3 R17, P4, PT, R8, R3, RZ ;  /* 0x0000000308117210 */ /* 0x010fc40007f9e0ff */
[----:B0-----:R-:W-:-:S03]  /*1a390*/  LEA.HI.X.SX32 R16, R15, R2, 0x1, P5 ;  /* 0x000000020f107211 */ /* 0x001fc600028f0eff */
[----:B------:R0:W-:Y:S04]  /*1a3a0*/  STL [R1+0x1388], R17 ;  /* 0x0013881101007387 */ /* 0x0001e80000100800 */
[----:B------:R-:W3:Y:S04]  /*1a3b0*/  LDL.LU R19, [R1+0x58] ;  /* 0x0000580001137983 */ /* 0x000ee80000300800 */
[----:B------:R-:W-:Y:S01]  /*1a3c0*/  STL [R1+0x1354], R16 ;  /* 0x0013541001007387 */ /* 0x000fe20000100800 */
[----:B------:R-:W-:-:S05]  /*1a3d0*/  IADD3 R15, P5, PT, R6, R3, RZ ;  /* 0x00000003060f7210 */ /* 0x000fca0007fbe0ff */
[----:B------:R-:W-:Y:S04]  /*1a3e0*/  STL [R1+0x1390], R15 ;  /* 0x0013900f01007387 */ /* 0x000fe80000100800 */
[----:B------:R-:W4:Y:S04]  /*1a3f0*/  LDL.LU R18, [R1+0x54] ;  /* 0x0000540001127983 */ /* 0x000f280000300800 */
[----:B------:R1:W-:Y:S04]  /*1a400*/  STL [R1+0x135c], R13 ;  /* 0x00135c0d01007387 */ /* 0x0003e80000100800 */
[----:B0-----:R-:W4:Y:S01]  /*1a410*/  LDL.LU R17, [R1+0x50] ;  /* 0x0000500001117983 */ /* 0x001f220000300800 */
[----:B-1----:R-:W-:-:S02]  /*1a420*/  LEA.HI.X.SX32 R13, R12, R2, 0x1, P0 ;  /* 0x000000020c0d7211 */ /* 0x002fc400000f0eff */
[-C--:B------:R-:W-:Y:S02]  /*1a430*/  LEA.HI.X.SX32 R11, R11, R2.reuse, 0x1, P1 ;  /* 0x000000020b0b7211 */ /* 0x080fe400008f0eff */
[-C--:B------:R-:W-:Y:S02]  /*1a440*/  LEA.HI.X.SX32 R9, R9, R2.reuse, 0x1, P3 ;  /* 0x0000000209097211 */ /* 0x080fe400018f0eff */
[----:B------:R-:W-:Y:S02]  /*1a450*/  LEA.HI.X.SX32 R8, R8, R2, 0x1, P4 ;  /* 0x0000000208087211 */ /* 0x000fe400020f0eff */
[----:B------:R-:W-:-:S05]  /*1a460*/  IADD3 R15, P6, PT, R5, R3, RZ ;  /* 0x00000003050f7210 */ /* 0x000fca0007fde0ff */
[----:B------:R0:W-:Y:S04]  /*1a470*/  STL [R1+0x1398], R15 ;  /* 0x0013980f01007387 */ /* 0x0001e80000100800 */
[----:B------:R-:W-:Y:S04]  /*1a480*/  STL [R1+0x1364], R13 ;  /* 0x0013640d01007387 */ /* 0x000fe80000100800 */
[----:B------:R-:W4:Y:S01]  /*1a490*/  LDL.LU R16, [R1+0x4c] ;  /* 0x00004c0001107983 */ /* 0x000f220000300800 */
[----:B------:R-:W-:-:S05]  /*1a4a0*/  IADD3 R12, P0, PT, R14, R3, RZ ;  /* 0x000000030e0c7210 */ /* 0x000fca0007f1e0ff */
[----:B------:R1:W-:Y:S04]  /*1a4b0*/  STL [R1+0x13a0], R12 ;  /* 0x0013a00c01007387 */ /* 0x0003e80000100800 */
[----:B------:R1:W-:Y:S04]  /*1a4c0*/  STL [R1+0x136c], R11 ;  /* 0x00136c0b01007387 */ /* 0x0003e80000100800 */
[----:B0-----:R-:W4:Y:S01]  /*1a4d0*/  LDL.LU R15, [R1+0x44] ;  /* 0x00004400010f7983 */ /* 0x001f220000300800 */
[----:B-1----:R-:W-:Y:S02]  /*1a4e0*/  IADD3 R12, P1, PT, R25, R3, RZ ;  /* 0x00000003190c7210 */ /* 0x002fe40007f3e0ff */
[----:B------:R-:W-:-:S03]  /*1a4f0*/  LEA.HI.X.SX32 R11, R10, R2, 0x1, P2 ;  /* 0x000000020a0b7211 */ /* 0x000fc600010f0eff */
[----:B------:R0:W-:Y:S04]  /*1a500*/  STL [R1+0x13a8], R12 ;  /* 0x0013a80c01007387 */ /* 0x0001e80000100800 */
[----:B------:R-:W4:Y:S04]  /*1a510*/  LDL.LU R13, [R1+0x3c] ;  /* 0x00003c00010d7983 */ /* 0x000f280000300800 */
[----:B------:R1:W-:Y:S04]  /*1a520*/  STL [R1+0x1374], R11 ;  /* 0x0013740b01007387 */ /* 0x0003e80000100800 */
[----:B0-----:R-:W4:Y:S01]  /*1a530*/  LDL.LU R12, [R1+0x34] ;  /* 0x00003400010c7983 */ /* 0x001f220000300800 */
[----:B------:R-:W-:-:S05]  /*1a540*/  IADD3 R10, P2, PT, R24, R3, RZ ;  /* 0x00000003180a7210 */ /* 0x000fca0007f5e0ff */
[----:B------:R0:W-:Y:S04]  /*1a550*/  STL [R1+0x13b0], R10 ;  /* 0x0013b00a01007387 */ /* 0x0001e80000100800 */
[----:B-1----:R-:W4:Y:S04]  /*1a560*/  LDL.LU R11, [R1+0x30] ;  /* 0x00003000010b7983 */ /* 0x002f280000300800 */
[----:B------:R-:W-:Y:S01]  /*1a570*/  STL [R1+0x137c], R9 ;  /* 0x00137c0901007387 */ /* 0x000fe20000100800 */
[----:B0-----:R-:W-:-:S05]  /*1a580*/  IADD3 R10, P3, PT, R23, R3, RZ ;  /* 0x00000003170a7210 */ /* 0x001fca0007f7e0ff */
[----:B------:R0:W-:Y:S01]  /*1a590*/  STL [R1+0x13b8], R10 ;  /* 0x0013b80a01007387 */ /* 0x0001e20000100800 */
[----:B------:R-:W-:-:S03]  /*1a5a0*/  LEA.HI.X.SX32 R5, R5, R2, 0x1, P6 ;  /* 0x0000000205057211 */ /* 0x000fc600030f0eff */
[----:B0-----:R-:W4:Y:S04]  /*1a5b0*/  LDL.LU R10, [R1+0x24] ;  /* 0x00002400010a7983 */ /* 0x001f280000300800 */
[----:B------:R0:W-:Y:S01]  /*1a5c0*/  STL [R1+0x1384], R8 ;  /* 0x0013840801007387 */ /* 0x0001e20000100800 */
[----:B------:R-:W-:Y:S02]  /*1a5d0*/  IADD3 R9, P4, PT, R22, R3, RZ ;  /* 0x0000000316097210 */ /* 0x000fe40007f9e0ff */
[----:B0-----:R-:W-:-:S03]  /*1a5e0*/  LEA.HI.X.SX32 R8, R6, R2, 0x1, P5 ;  /* 0x0000000206087211 */ /* 0x001fc600028f0eff */
[----:B------:R0:W-:Y:S04]  /*1a5f0*/  STL [R1+0x13c0], R9 ;  /* 0x0013c00901007387 */ /* 0x0001e80000100800 */
[----:B0-----:R-:W4:Y:S04]  /*1a600*/  LDL.LU R9, [R1+0x1c] ;  /* 0x00001c0001097983 */ /* 0x001f280000300800 */
[----:B------:R0:W-:Y:S01]  /*1a610*/  STL [R1+0x138c], R8 ;  /* 0x00138c0801007387 */ /* 0x0001e20000100800 */
[----:B------:R-:W-:-:S03]  /*1a620*/  IADD3 R6, P5, PT, R21, R3, RZ ;  /* 0x0000000315067210 */ /* 0x000fc60007fbe0ff */
[----:B0-----:R-:W4:Y:S04]  /*1a630*/  LDL.LU R8, [R1+0x14] ;  /* 0x0000140001087983 */ /* 0x001f280000300800 */
[----:B------:R0:W-:Y:S04]  /*1a640*/  STL [R1+0x13c8], R6 ;  /* 0x0013c80601007387 */ /* 0x0001e80000100800 */
[----:B0-----:R-:W4:Y:S04]  /*1a650*/  LDL.LU R6, [R1+0x10] ;  /* 0x0000100001067983 */ /* 0x001f280000300800 */
[----:B------:R0:W-:Y:S04]  /*1a660*/  STL [R1+0x1394], R5 ;  /* 0x0013940501007387 */ /* 0x0001e80000100800 */
[----:B0-----:R-:W4:Y:S01]  /*1a670*/  LDL.LU R5, [R1+0x8] ;  /* 0x0000080001057983 */ /* 0x001f220000300800 */
[----:B--2---:R-:W-:-:S02]  /*1a680*/  IADD3 R29, P6, PT, R20, R3, RZ ;  /* 0x00000003141d7210 */ /* 0x004fc40007fde0ff */
[----:B------:R-:W-:-:S03]  /*1a690*/  LEA.HI.X.SX32 R26, R14, R2, 0x1, P0 ;  /* 0x000000020e1a7211 */ /* 0x000fc600000f0eff */
[----:B------:R3:W-:Y:S04]  /*1a6a0*/  STL [R1+0x13d0], R29 ;  /* 0x0013d01d01007387 */ /* 0x0007e80000100800 */
[----:B------:R-:W2:Y:S04]  /*1a6b0*/  LDL.LU R14, [R1] ;  /* 0x00000000010e7983 */ /* 0x000ea80000300800 */
[----:B------:R0:W-:Y:S01]  /*1a6c0*/  STL [R1+0x139c], R26 ;  /* 0x00139c1a01007387 */ /* 0x0001e20000100800 */
[----:B---3--:R-:W-:Y:S01]  /*1a6d0*/  IADD3 R29, P0, PT, R19, R3, RZ ;  /* 0x00000003131d7210 */ /* 0x008fe20007f1e0ff */
[----:B------:R-:W-:-:S04]  /*1a6e0*/  IMAD R4, R4, UR10, RZ ;  /* 0x0000000a04047c24 */ /* 0x000fc8000f8e02ff */
[----:B------:R4:W-:Y:S01]  /*1a6f0*/  STL [R1+0x13d8], R29 ;  /* 0x0013d81d01007387 */ /* 0x0009e20000100800 */
[-C--:B0-----:R-:W-:Y:S02]  /*1a700*/  LEA.HI.X.SX32 R26, R25, R2.reuse, 0x1, P1 ;  /* 0x00000002191a7211 */ /* 0x081fe400008f0eff */
[----:B------:R-:W-:-:S03]  /*1a710*/  LEA.HI.X.SX32 R25, R24, R2, 0x1, P2 ;  /* 0x0000000218197211 */ /* 0x000fc600010f0eff */
[----:B------:R0:W-:Y:S01]  /*1a720*/  STL [R1+0x13a4], R26 ;  /* 0x0013a41a01007387 */ /* 0x0001e20000100800 */
[-C--:B------:R-:W-:Y:S02]  /*1a730*/  LEA.HI.X.SX32 R24, R23, R2.reuse, 0x1, P3 ;  /* 0x0000000217187211 */ /* 0x080fe400018f0eff */
[----:B------:R-:W-:Y:S02]  /*1a740*/  LEA.HI.X.SX32 R23, R22, R2, 0x1, P4 ;  /* 0x0000000216177211 */ /* 0x000fe400020f0eff */
[----:B----4-:R-:W-:-:S05]  /*1a750*/  IADD3 R29, P1, PT, R18, R3, RZ ;  /* 0x00000003121d7210 */ /* 0x010fca0007f3e0ff */
[----:B------:R-:W-:Y:S01]  /*1a760*/  STL [R1+0x13e0], R29 ;  /* 0x0013e01d01007387 */ /* 0x000fe20000100800 */
[----:B0-----:R-:W-:-:S03]  /*1a770*/  IADD3 R26, P2, PT, R17, R3, RZ ;  /* 0x00000003111a7210 */ /* 0x001fc60007f5e0ff */
[----:B------:R0:W-:Y:S01]  /*1a780*/  STL [R1+0x13ac], R25 ;  /* 0x0013ac1901007387 */ /* 0x0001e20000100800 */
[----:B------:R-:W-:-:S03]  /*1a790*/  LEA.HI.X.SX32 R22, R21, R2, 0x1, P5 ;  /* 0x0000000215167211 */ /* 0x000fc600028f0eff */
[----:B------:R-:W-:Y:S04]  /*1a7a0*/  STL [R1+0x1448], R26 ;  /* 0x0014481a01007387 */ /* 0x000fe80000100800 */
[----:B------:R1:W-:Y:S01]  /*1a7b0*/  STL [R1+0x13b4], R24 ;  /* 0x0013b41801007387 */ /* 0x0003e20000100800 */
[----:B0-----:R-:W-:Y:S02]  /*1a7c0*/  IADD3 R25, P3, PT, R4, R3, RZ ;  /* 0x0000000304197210 */ /* 0x001fe40007f7e0ff */
[----:B------:R-:W-:-:S03]  /*1a7d0*/  LEA.HI.X.SX32 R21, R20, R2, 0x1, P6 ;  /* 0x0000000214157211 */ /* 0x000fc600030f0eff */
[----:B------:R-:W-:Y:S04]  /*1a7e0*/  STL [R1+0x13e8], R25 ;  /* 0x0013e81901007387 */ /* 0x000fe80000100800 */
[----:B------:R0:W-:Y:S01]  /*1a7f0*/  STL [R1+0x13bc], R23 ;  /* 0x0013bc1701007387 */ /* 0x0001e20000100800 */
[-C--:B------:R-:W-:Y:S01]  /*1a800*/  LEA.HI.X.SX32 R20, R19, R2.reuse, 0x1, P0 ;  /* 0x0000000213147211 */ /* 0x080fe200000f0eff */
[----:B------:R-:W-:Y:S01]  /*1a810*/  IMAD R0, R0, UR10, RZ ;  /* 0x0000000a00007c24 */ /* 0x000fe2000f8e02ff */
[-C--:B------:R-:W-:Y:S02]  /*1a820*/  LEA.HI.X.SX32 R19, R18, R2.reuse, 0x1, P1 ;  /* 0x0000000212137211 */ /* 0x080fe400008f0eff */
[-C--:B------:R-:W-:Y:S02]  /*1a830*/  LEA.HI.X.SX32 R18, R17, R2.reuse, 0x1, P2 ;  /* 0x0000000211127211 */ /* 0x080fe400010f0eff */
[----:B------:R-:W-:-:S02]  /*1a840*/  LEA.HI.X.SX32 R17, R4, R2, 0x1, P3 ;  /* 0x0000000204117211 */ /* 0x000fc400018f0eff */
[----:B-1----:R-:W-:-:S05]  /*1a850*/  IADD3 R24, P4, PT, R16, R3, RZ ;  /* 0x0000000310187210 */ /* 0x002fca0007f9e0ff */
[----:B------:R-:W-:Y:S04]  /*1a860*/  STL [R1+0x13f0], R24 ;  /* 0x0013f01801007387 */ /* 0x000fe80000100800 */
[----:B------:R1:W-:Y:S01]  /*1a870*/  STL [R1+0x13c4], R22 ;  /* 0x0013c41601007387 */ /* 0x0003e20000100800 */
[----:B0-----:R-:W-:-:S05]  /*1a880*/  IADD3 R23, P5, PT, R15, R3, RZ ;  /* 0x000000030f177210 */ /* 0x001fca0007fbe0ff */
[----:B------:R-:W-:Y:S04]  /*1a890*/  STL [R1+0x13f8], R23 ;  /* 0x0013f81701007387 */ /* 0x000fe80000100800 */
[----:B------:R0:W-:Y:S01]  /*1a8a0*/  STL [R1+0x13cc], R21 ;  /* 0x0013cc1501007387 */ /* 0x0001e20000100800 */
[----:B-1----:R-:W-:-:S05]  /*1a8b0*/  IADD3 R22, P6, PT, R13, R3, RZ ;  /* 0x000000030d167210 */ /* 0x002fca0007fde0ff */
[----:B------:R-:W-:Y:S01]  /*1a8c0*/  STL [R1+0x1400], R22 ;  /* 0x0014001601007387 */ /* 0x000fe20000100800 */
[----:B0-----:R-:W-:-:S03]  /*1a8d0*/  IADD3 R21, P0, PT, R12, R3, RZ ;  /* 0x000000030c157210 */ /* 0x001fc60007f1e0ff */
[----:B------:R0:W-:Y:S04]  /*1a8e0*/  STL [R1+0x13d4], R20 ;  /* 0x0013d41401007387 */ /* 0x0001e80000100800 */
[----:B------:R-:W-:Y:S04]  /*1a8f0*/  STL [R1+0x1408], R21 ;  /* 0x0014081501007387 */ /* 0x000fe80000100800 */
[----:B------:R1:W-:Y:S01]  /*1a900*/  STL [R1+0x13dc], R19 ;  /* 0x0013dc1301007387 */ /* 0x0003e20000100800 */
[-C--:B0-----:R-:W-:Y:S02]  /*1a910*/  IADD3 R20, P1, PT, R11, R3.reuse, RZ ;  /* 0x000000030b147210 */ /* 0x081fe40007f3e0ff */
[----:B-1----:R-:W-:-:S03]  /*1a920*/  IADD3 R19, P2, PT, R0, R3, RZ ;  /* 0x0000000300137210 */ /* 0x002fc60007f5e0ff */
[----:B------:R-:W-:Y:S01]  /*1a930*/  STL [R1+0x1410], R20 ;  /* 0x0014101401007387 */ /* 0x000fe20000100800 */
[----:B------:R-:W-:-:S03]  /*1a940*/  LEA.HI.X.SX32 R4, R16, R2, 0x1, P4 ;  /* 0x0000000210047211 */ /* 0x000fc600020f0eff */
[----:B------:R0:W-:Y:S01]  /*1a950*/  STL [R1+0x1444], R18 ;  /* 0x0014441201007387 */ /* 0x0001e20000100800 */
[----:B------:R-:W-:-:S03]  /*1a960*/  LEA.HI.X.SX32 R16, R15, R2, 0x1, P5 ;  /* 0x000000020f107211 */ /* 0x000fc600028f0eff */
[----:B------:R-:W-:Y:S04]  /*1a970*/  STL [R1+0x1418], R19 ;  /* 0x0014181301007387 */ /* 0x000fe80000100800 */
[----:B------:R1:W-:Y:S01]  /*1a980*/  STL [R1+0x13e4], R17 ;  /* 0x0013e41101007387 */ /* 0x0003e20000100800 */
[----:B------:R-:W-:Y:S02]  /*1a990*/  LEA.HI.X.SX32 R15, R13, R2, 0x1, P6 ;  /* 0x000000020d0f7211 */ /* 0x000fe400030f0eff */
[----:B0-----:R-:W-:-:S05]  /*1a9a0*/  IADD3 R18, P3, PT, R10, R3, RZ ;  /* 0x000000030a127210 */ /* 0x001fca0007f7e0ff */
[----:B------:R-:W-:Y:S04]  /*1a9b0*/  STL [R1+0x1420], R18 ;  /* 0x0014201201007387 */ /* 0x000fe80000100800 */
[----:B------:R0:W-:Y:S01]  /*1a9c0*/  STL [R1+0x13ec], R4 ;  /* 0x0013ec0401007387 */ /* 0x0001e20000100800 */
[----:B------:R-:W-:Y:S02]  /*1a9d0*/  LEA.HI.X.SX32 R11, R11, R2, 0x1, P1 ;  /* 0x000000020b0b7211 */ /* 0x000fe400008f0eff */
[----:B-1----:R-:W-:-:S05]  /*1a9e0*/  IADD3 R17, P4, PT, R9, R3, RZ ;  /* 0x0000000309117210 */ /* 0x002fca0007f9e0ff */
[----:B------:R-:W-:Y:S04]  /*1a9f0*/  STL [R1+0x1428], R17 ;  /* 0x0014281101007387 */ /* 0x000fe80000100800 */
[----:B------:R-:W-:Y:S01]  /*1aa00*/  STL [R1+0x13f4], R16 ;  /* 0x0013f41001007387 */ /* 0x000fe20000100800 */
[----:B0-----:R-:W-:-:S05]  /*1aa10*/  IADD3 R4, P5, PT, R8, R3, RZ ;  /* 0x0000000308047210 */ /* 0x001fca0007fbe0ff */
[----:B------:R0:W-:Y:S04]  /*1aa20*/  STL [R1+0x142c], R4 ;  /* 0x00142c0401007387 */ /* 0x0001e80000100800 */
[----:B------:R-:W-:Y:S01]  /*1aa30*/  STL [R1+0x13fc], R15 ;  /* 0x0013fc0f01007387 */ /* 0x000fe20000100800 */
[----:B------:R-:W-:Y:S02]  /*1aa40*/  IADD3 R13, P6, PT, R6, R3, RZ ;  /* 0x00000003060d7210 */ /* 0x000fe40007fde0ff */
[----:B0-----:R-:W-:-:S03]  /*1aa50*/  LEA.HI.X.SX32 R4, R12, R2, 0x1, P0 ;  /* 0x000000020c047211 */ /* 0x001fc600000f0eff */
[----:B------:R-:W-:Y:S04]  /*1aa60*/  STL [R1+0x1430], R13 ;  /* 0x0014300d01007387 */ /* 0x000fe80000100800 */
[----:B------:R-:W-:Y:S01]  /*1aa70*/  STL [R1+0x1404], R4 ;  /* 0x0014040401007387 */ /* 0x000fe20000100800 */
[----:B------:R-:W-:-:S05]  /*1aa80*/  IADD3 R12, P0, PT, R5, R3, RZ ;  /* 0x00000003050c7210 */ /* 0x000fca0007f1e0ff */
[----:B------:R0:W-:Y:S04]  /*1aa90*/  STL [R1+0x1434], R12 ;  /* 0x0014340c01007387 */ /* 0x0001e80000100800 */
[----:B------:R1:W-:Y:S01]  /*1aaa0*/  STL [R1+0x140c], R11 ;  /* 0x00140c0b01007387 */ /* 0x0003e20000100800 */
[----:B0-----:R-:W-:-:S03]  /*1aab0*/  LEA.HI.X.SX32 R12, R0, R2, 0x1, P2 ;  /* 0x00000002000c7211 */ /* 0x001fc600010f0eff */
[----:B------:R-:W3:Y:S01]  /*1aac0*/  LDL.LU R0, [R1+0x15d8] ;  /* 0x0015d80001007983 */ /* 0x000ee20000300800 */
[----:B------:R-:W-:Y:S01]  /*1aad0*/  IMAD R28, R28, UR10, RZ ;  /* 0x0000000a1c1c7c24 */ /* 0x000fe2000f8e02ff */
[----:B--2---:R-:W-:Y:S01]  /*1aae0*/  IADD3 R4, P1, PT, R14, R3, RZ ;  /* 0x000000030e047210 */ /* 0x004fe20007f3e0ff */
[----:B------:R-:W-:-:S03]  /*1aaf0*/  IMAD R27, R27, UR10, RZ ;  /* 0x0000000a1b1b7c24 */ /* 0x000fc6000f8e02ff */
[----:B-1----:R-:W-:Y:S01]  /*1ab00*/  IADD3 R11, P2, PT, R28, R3, RZ ;  /* 0x000000031c0b7210 */ /* 0x002fe20007f5e0ff */
[----:B------:R0:W-:Y:S01]  /*1ab10*/  STL [R1+0x1438], R4 ;  /* 0x0014380401007387 */ /* 0x0001e20000100800 */
[----:B------:R-:W-:Y:S01]  /*1ab20*/  IMAD R7, R7, UR10, RZ ;  /* 0x0000000a07077c24 */ /* 0x000fe2000f8e02ff */
[-C--:B------:R-:W-:Y:S02]  /*1ab30*/  LEA.HI.X.SX32 R9, R9, R2.reuse, 0x1, P4 ;  /* 0x0000000209097211 */ /* 0x080fe400020f0eff */
[----:B------:R-:W-:Y:S01]  /*1ab40*/  STL [R1+0x1414], R12 ;  /* 0x0014140c01007387 */ /* 0x000fe20000100800 */
[----:B0-----:R-:W-:-:S03]  /*1ab50*/  LEA.HI.X.SX32 R4, R10, R2, 0x1, P3 ;  /* 0x000000020a047211 */ /* 0x001fc600018f0eff */
[----:B------:R-:W-:Y:S01]  /*1ab60*/  STL [R1+0x143c], R11 ;  /* 0x00143c0b01007387 */ /* 0x000fe20000100800 */
[----:B------:R-:W-:-:S03]  /*1ab70*/  IADD3 R10, P3, PT, R27, R3, RZ ;  /* 0x000000031b0a7210 */ /* 0x000fc60007f7e0ff */
[----:B------:R0:W-:Y:S01]  /*1ab80*/  STL [R1+0x141c], R4 ;  /* 0x00141c0401007387 */ /* 0x0001e20000100800 */
[----:B------:R-:W-:-:S03]  /*1ab90*/  LEA.HI.X.SX32 R6, R6, R2, 0x1, P6 ;  /* 0x0000000206067211 */ /* 0x000fc600030f0eff */
[----:B------:R-:W-:Y:S01]  /*1aba0*/  STL [R1+0x1440], R10 ;  /* 0x0014400a01007387 */ /* 0x000fe20000100800 */
[----:B0-----:R-:W-:Y:S02]  /*1abb0*/  IADD3 R4, P4, PT, R7, R3, RZ ;  /* 0x0000000307047210 */ /* 0x001fe40007f9e0ff */
[-C--:B------:R-:W-:Y:S01]  /*1abc0*/  LEA.HI.X.SX32 R3, R8, R2.reuse, 0x1, P5 ;  /* 0x0000000208037211 */ /* 0x080fe200028f0eff */
[----:B------:R-:W-:Y:S04]  /*1abd0*/  STL [R1+0x1424], R9 ;  /* 0x0014240901007387 */ /* 0x000fe80000100800 */
[----:B------:R0:W-:Y:S04]  /*1abe0*/  STL [R1+0xd24], R4 ;  /* 0x000d240401007387 */ /* 0x0001e80000100800 */
[----:B------:R1:W-:Y:S01]  /*1abf0*/  STL [R1+0xd0c], R3 ;  /* 0x000d0c0301007387 */ /* 0x0003e20000100800 */
[----:B0-----:R-:W-:-:S03]  /*1ac00*/  LEA.HI.X.SX32 R4, R5, R2, 0x1, P0 ;  /* 0x0000000205047211 */ /* 0x001fc600000f0eff */
[----:B------:R-:W-:Y:S01]  /*1ac10*/  STL [R1+0xd10], R6 ;  /* 0x000d100601007387 */ /* 0x000fe20000100800 */
[----:B-1----:R-:W-:Y:S02]  /*1ac20*/  LEA.HI.X.SX32 R3, R14, R2, 0x1, P1 ;  /* 0x000000020e037211 */ /* 0x002fe400008f0eff */
[----:B---3--:R-:W-:-:S05]  /*1ac30*/  IADD3 R13, P5, PT, R0, UR12, RZ ;  /* 0x0000000c000d7c10 */ /* 0x008fca000ffbe0ff */
[----:B------:R-:W-:Y:S04]  /*1ac40*/  STL [R1+0xbc4], R13 ;  /* 0x000bc40d01007387 */ /* 0x000fe80000100800 */
[----:B------:R0:W-:Y:S04]  /*1ac50*/  STL [R1+0xd14], R4 ;  /* 0x000d140401007387 */ /* 0x0001e80000100800 */
[----:B------:R1:W-:Y:S01]  /*1ac60*/  STL [R1+0xd18], R3 ;  /* 0x000d180301007387 */ /* 0x0003e20000100800 */
[-C--:B0-----:R-:W-:Y:S02]  /*1ac70*/  LEA.HI.X.SX32 R4, R28, R2.reuse, 0x1, P2 ;  /* 0x000000021c047211 */ /* 0x081fe400010f0eff */
[----:B-1----:R-:W-:-:S03]  /*1ac80*/  LEA.HI.X.SX32 R3, R27, R2, 0x1, P3 ;  /* 0x000000021b037211 */ /* 0x002fc600018f0eff */
[----:B------:R-:W-:Y:S01]  /*1ac90*/  STL [R1+0xd1c], R4 ;  /* 0x000d1c0401007387 */ /* 0x000fe20000100800 */
[----:B------:R-:W-:-:S03]  /*1aca0*/  LEA.HI.X.SX32 R2, R7, R2, 0x1, P4 ;  /* 0x0000000207027211 */ /* 0x000fc600020f0eff */
[----:B------:R0:W-:Y:S04]  /*1acb0*/  STL [R1+0xd20], R3 ;  /* 0x000d200301007387 */ /* 0x0001e80000100800 */
[----:B------:R1:W-:Y:S01]  /*1acc0*/  STL [R1+0xc10], R2 ;  /* 0x000c100201007387 */ /* 0x0003e20000100800 */
[----:B0-----:R-:W-:-:S03]  /*1acd0*/  LEA.HI.X.SX32 R3, R0, UR13, 0x1, P5 ;  /* 0x0000000d00037c11 */ /* 0x001fc6000a8f0eff */
[----:B------:R-:W2:Y:S01]  /*1ace0*/  LDL.LU R0, [R1+0x15d4] ;  /* 0x0015d40001007983 */ /* 0x000ea20000300800 */
[----:B-1----:R-:W0:Y:S03]  /*1acf0*/  LDC R2, c[0x0][0x3a8] ;  /* 0x0000ea00ff027b82 */ /* 0x002e260000000800 */
[----:B------:R-:W-:Y:S04]  /*1ad00*/  STL [R1+0xbc0], R3 ;  /* 0x000bc00301007387 */ /* 0x000fe80000100800 */
[----:B------:R-:W-:Y:S04]  /*1ad10*/  STL [R1+0xbd4], RZ ;  /* 0x000bd4ff01007387 */ /* 0x000fe80000100800 */
        /* <DEDUP_REMOVED lines=452> */
[----:B------:R-:W-:Y:S01]  /*1c960*/  STL [R1+0x350], RZ ;  /* 0x000350ff01007387 */ /* 0x000fe20000100800 */
[----:B------:R-:W-:-:S02]  /*1c970*/  ULEA UR9, UR5, UR4, 0x3 ;  /* 0x0000000405097291 */ /* 0x000fc4000f8e18ff */
[----:B------:R-:W-:Y:S02]  /*1c980*/  USHF.R.S32.HI UR8, URZ, 0x1f, UR6 ;  /* 0x0000001fff087899 */ /* 0x000fe40008011406 */
[----:B------:R-:W-:Y:S01]  /*1c990*/  USHF.L.U32 UR7, UR7, 0x5, URZ ;  /* 0x0000000507077899 */ /* 0x000fe200080006ff */
[----:B--2---:R1:W-:Y:S04]  /*1c9a0*/  STL [R1+0x15d4], R0 ;  /* 0x0015d40001007387 */ /* 0x0043e80000100800 */
[----:B-1----:R-:W2:Y:S01]  /*1c9b0*/  LDL R0, [R1+0xbc0] ;  /* 0x000bc00001007983 */ /* 0x002ea20000100800 */
[C---:B0-----:R-:W-:Y:S01]  /*1c9c0*/  IMAD R3, R2.reuse, 0x1f, RZ ;  /* 0x0000001f02037824 */ /* 0x041fe200078e02ff */
[----:B------:R-:W-:Y:S01]  /*1c9d0*/  ULEA.HI UR8, UR8, UR6, URZ, 0x5 ;  /* 0x0000000608087291 */ /* 0x000fe2000f8f28ff */
[C---:B------:R-:W-:Y:S01]  /*1c9e0*/  IMAD R4, R2.reuse, 0x1e, RZ ;  /* 0x0000001e02047824 */ /* 0x040fe200078e02ff */
[----:B------:R-:W-:Y:S01]  /*1c9f0*/  USHF.R.S32.HI UR6, URZ, 0x1f, UR7 ;  /* 0x0000001fff067899 */ /* 0x000fe20008011407 */
[C---:B------:R-:W-:Y:S01]  /*1ca00*/  IMAD R5, R2.reuse, 0x1d, RZ ;  /* 0x0000001d02057824 */ /* 0x040fe200078e02ff */
[----:B------:R-:W-:Y:S01]  /*1ca10*/  IADD3 R10, P2, PT, R3, R13, RZ ;  /* 0x0000000d030a7210 */ /* 0x000fe20007f5e0ff */
[C---:B------:R-:W-:Y:S01]  /*1ca20*/  IMAD R6, R2.reuse, 0x1c, RZ ;  /* 0x0000001c02067824 */ /* 0x040fe200078e02ff */
[----:B------:R-:W-:Y:S01]  /*1ca30*/  USHF.R.S32.HI UR8, URZ, 0x5, UR8 ;  /* 0x00000005ff087899 */ /* 0x000fe20008011408 */
[----:B------:R-:W-:-:S02]  /*1ca40*/  IMAD R7, R2, 0x1b, RZ ;  /* 0x0000001b02077824 */ /* 0x000fc400078e02ff */
[----:B------:R0:W-:Y:S01]  /*1ca50*/  STL [R1+0xc18], R10 ;  /* 0x000c180a01007387 */ /* 0x0001e20000100800 */
[C---:B------:R-:W-:Y:S02]  /*1ca60*/  IMAD R8, R2.reuse, 0x1a, RZ ;  /* 0x0000001a02087824 */ /* 0x040fe400078e02ff */
[C---:B------:R-:W-:Y:S02]  /*1ca70*/  IMAD R9, R2.reuse, 0x19, RZ ;  /* 0x0000001902097824 */ /* 0x040fe400078e02ff */
[C---:B------:R-:W-:Y:S02]  /*1ca80*/  IMAD R11, R2.reuse, 0x17, RZ ;  /* 0x00000017020b7824 */ /* 0x040fe400078e02ff */
[C---:B------:R-:W-:Y:S02]  /*1ca90*/  IMAD R12, R2.reuse, 0x16, RZ ;  /* 0x00000016020c7824 */ /* 0x040fe400078e02ff */
[----:B------:R-:W-:Y:S01]  /*1caa0*/  IMAD R14, R2, 0x14, RZ ;  /* 0x00000014020e7824 */ /* 0x000fe200078e02ff */
[----:B0-----:R-:W-:Y:S01]  /*1cab0*/  IADD3 R10, P3, PT, R4, R13, RZ ;  /* 0x0000000d040a7210 */ /* 0x001fe20007f7e0ff */
[----:B------:R-:W-:-:S02]  /*1cac0*/  IMAD R15, R2, 0x13, RZ ;  /* 0x00000013020f7824 */ /* 0x000fc400078e02ff */
[C---:B------:R-:W-:Y:S02]  /*1cad0*/  IMAD R16, R2.reuse, 0x12, RZ ;  /* 0x0000001202107824 */ /* 0x040fe400078e02ff */
[----:B------:R0:W-:Y:S01]  /*1cae0*/  STL [R1+0xc20], R10 ;  /* 0x000c200a01007387 */ /* 0x0001e20000100800 */
[C---:B------:R-:W-:Y:S02]  /*1caf0*/  IMAD R17, R2.reuse, 0x11, RZ ;  /* 0x0000001102117824 */ /* 0x040fe400078e02ff */
[C---:B------:R-:W-:Y:S02]  /*1cb00*/  IMAD.SHL.U32 R18, R2.reuse, 0x10, RZ ;  /* 0x0000001002127824 */ /* 0x040fe400078e00ff */
[C---:B------:R-:W-:Y:S02]  /*1cb10*/  IMAD R19, R2.reuse, 0xf, RZ ;  /* 0x0000000f02137824 */ /* 0x040fe400078e02ff */
[C---:B------:R-:W-:Y:S02]  /*1cb20*/  IMAD R20, R2.reuse, 0xe, RZ ;  /* 0x0000000e02147824 */ /* 0x040fe400078e02ff */
[C---:B------:R-:W-:Y:S01]  /*1cb30*/  IMAD R21, R2.reuse, 0xd, RZ ;  /* 0x0000000d02157824 */ /* 0x040fe200078e02ff */
[----:B0-----:R-:W-:Y:S01]  /*1cb40*/  IADD3 R10, P4, PT, R5, R13, RZ ;  /* 0x0000000d050a7210 */ /* 0x001fe20007f9e0ff */
[----:B------:R-:W-:-:S02]  /*1cb50*/  IMAD R22, R2, 0xc, RZ ;  /* 0x0000000c02167824 */ /* 0x000fc400078e02ff */
[C---:B------:R-:W-:Y:S02]  /*1cb60*/  IMAD R23, R2.reuse, 0xb, RZ ;  /* 0x0000000b02177824 */ /* 0x040fe400078e02ff */
[----:B------:R0:W-:Y:S01]  /*1cb70*/  STL [R1+0xc28], R10 ;  /* 0x000c280a01007387 */ /* 0x0001e20000100800 */
[C---:B------:R-:W-:Y:S02]  /*1cb80*/  IMAD R24, R2.reuse, 0xa, RZ ;  /* 0x0000000a02187824 */ /* 0x040fe400078e02ff */
[C---:B------:R-:W-:Y:S02]  /*1cb90*/  IMAD R25, R2.reuse, 0x9, RZ ;  /* 0x0000000902197824 */ /* 0x040fe400078e02ff */
[C---:B------:R-:W-:Y:S02]  /*1cba0*/  IMAD.SHL.U32 R26, R2.reuse, 0x8, RZ ;  /* 0x00000008021a7824 */ /* 0x040fe400078e00ff */
[C---:B------:R-:W-:Y:S02]  /*1cbb0*/  IMAD R27, R2.reuse, 0x7, RZ ;  /* 0x00000007021b7824 */ /* 0x040fe400078e02ff */
[----:B------:R-:W-:Y:S01]  /*1cbc0*/  IMAD R28, R2, 0x6, RZ ;  /* 0x00000006021c7824 */ /* 0x000fe200078e02ff */
[----:B0-----:R-:W-:Y:S01]  /*1cbd0*/  IADD3 R10, P5, PT, R6, R13, RZ ;  /* 0x0000000d060a7210 */ /* 0x001fe20007fbe0ff */
[----:B------:R-:W-:-:S04]  /*1cbe0*/  IMAD R29, R2, 0x5, RZ ;  /* 0x00000005021d7824 */ /* 0x000fc800078e02ff */
[----:B------:R0:W-:Y:S02]  /*1cbf0*/  STL [R1+0xc30], R10 ;  /* 0x000c300a01007387 */ /* 0x0001e40000100800 */
[----:B0-----:R-:W-:-:S05]  /*1cc00*/  IADD3 R10, P6, PT, R7, R13, RZ ;  /* 0x0000000d070a7210 */ /* 0x001fca0007fde0ff */
[----:B------:R0:W-:Y:S02]  /*1cc10*/  STL [R1+0xc38], R10 ;  /* 0x000c380a01007387 */ /* 0x0001e40000100800 */
[----:B0-----:R-:W-:-:S05]  /*1cc20*/  IADD3 R10, P0, PT, R8, R13, RZ ;  /* 0x0000000d080a7210 */ /* 0x001fca0007f1e0ff */
[----:B------:R0:W-:Y:S02]  /*1cc30*/  STL [R1+0xc40], R10 ;  /* 0x000c400a01007387 */ /* 0x0001e40000100800 */
[----:B0-----:R-:W-:-:S05]  /*1cc40*/  IADD3 R10, P1, PT, R9, R13, RZ ;  /* 0x0000000d090a7210 */ /* 0x001fca0007f3e0ff */
[----:B------:R0:W-:Y:S02]  /*1cc50*/  STL [R1+0xc48], R10 ;  /* 0x000c480a01007387 */ /* 0x0001e40000100800 */
[----:B0-----:R-:W-:Y:S01]  /*1cc60*/  IMAD R10, R2, 0x18, RZ ;  /* 0x00000018020a7824 */ /* 0x001fe200078e02ff */
[----:B--2---:R-:W-:-:S05]  /*1cc70*/  LEA.HI.X.SX32 R3, R3, R0, 0x1, P2 ;  /* 0x0000000003037211 */ /* 0x004fca00010f0eff */
[----:B------:R0:W-:Y:S02]  /*1cc80*/  STL [R1+0xc14], R3 ;  /* 0x000c140301007387 */ /* 0x0001e40000100800 */
[----:B0-----:R-:W-:-:S05]  /*1cc90*/  IADD3 R3, P2, PT, R10, R13, RZ ;  /* 0x0000000d0a037210 */ /* 0x001fca0007f5e0ff */
[----:B------:R0:W-:Y:S02]  /*1cca0*/  STL [R1+0xc50], R3 ;  /* 0x000c500301007387 */ /* 0x0001e40000100800 */
[----:B0-----:R-:W-:Y:S02]  /*1ccb0*/  LEA.HI.X.SX32 R3, R4, R0, 0x1, P3 ;  /* 0x0000000004037211 */ /* 0x001fe400018f0eff */
[----:B------:R-:W-:-:S03]  /*1ccc0*/  IADD3 R4, P3, PT, R11, R13, RZ ;  /* 0x0000000d0b047210 */ /* 0x000fc60007f7e0ff */
[----:B------:R0:W-:Y:S04]  /*1ccd0*/  STL [R1+0xc1c], R3 ;  /* 0x000c1c0301007387 */ /* 0x0001e80000100800 */
[----:B------:R1:W-:Y:S01]  /*1cce0*/  STL [R1+0xc58], R4 ;  /* 0x000c580401007387 */ /* 0x0003e20000100800 */
[----:B0-----:R-:W-:Y:S02]  /*1ccf0*/  LEA.HI.X.SX32 R3, R5, R0, 0x1, P4 ;  /* 0x0000000005037211 */ /* 0x001fe400020f0eff */
[----:B-1----:R-:W-:-:S03]  /*1cd00*/  IADD3 R4, P4, PT, R12, R13, RZ ;  /* 0x0000000d0c047210 */ /* 0x002fc60007f9e0ff */
[----:B------:R0:W-:Y:S01]  /*1cd10*/  STL [R1+0xc24], R3 ;  /* 0x000c240301007387 */ /* 0x0001e20000100800 */
[----:B------:R-:W-:Y:S01]  /*1cd20*/  IMAD R13, R2, 0x15, RZ ;  /* 0x00000015020d7824 */ /* 0x000fe200078e02ff */
[-C--:B0-----:R-:W-:Y:S02]  /*1cd30*/  LEA.HI.X.SX32 R3, R6, R0.reuse, 0x1, P5 ;  /* 0x0000000006037211 */ /* 0x081fe400028f0eff */
[----:B------:R-:W2:Y:S04]  /*1cd40*/  LDL R6, [R1+0xbc4] ;  /* 0x000bc40001067983 */ /* 0x000ea80000100800 */
[----:B------:R-:W-:Y:S04]  /*1cd50*/  STL [R1+0xc60], R4 ;  /* 0x000c600401007387 */ /* 0x000fe80000100800 */
[----:B------:R0:W-:Y:S02]  /*1cd60*/  STL [R1+0xc2c], R3 ;  /* 0x000c2c0301007387 */ /* 0x0001e40000100800 */
[----:B0-----:R-:W-:-:S02]  /*1cd70*/  LEA.HI.X.SX32 R3, R7, R0, 0x1, P6 ;  /* 0x0000000007037211 */ /* 0x001fc400030f0eff */
[-C--:B--2---:R-:W-:Y:S02]  /*1cd80*/  IADD3 R4, P5, PT, R13, R6.reuse, RZ ;  /* 0x000000060d047210 */ /* 0x084fe40007fbe0ff */
[----:B------:R-:W-:-:S03]  /*1cd90*/  IADD3 R5, P6, PT, R14, R6, RZ ;  /* 0x000000060e057210 */ /* 0x000fc60007fde0ff */
[----:B------:R0:W-:Y:S04]  /*1cda0*/  STL [R1+0xc68], R4 ;  /* 0x000c680401007387 */ /* 0x0001e80000100800 */
[----:B------:R1:W-:Y:S04]  /*1cdb0*/  STL [R1+0xc34], R3 ;  /* 0x000c340301007387 */ /* 0x0003e80000100800 */
[----:B------:R2:W-:Y:S01]  /*1cdc0*/  STL [R1+0xc70], R5 ;  /* 0x000c700501007387 */ /* 0x0005e20000100800 */
[----:B0-----:R-:W-:Y:S02]  /*1cdd0*/  LEA.HI.X.SX32 R4, R8, R0, 0x1, P0 ;  /* 0x0000000008047211 */ /* 0x001fe400000f0eff */
[----:B-1----:R-:W-:-:S03]  /*1cde0*/  IADD3 R3, P0, PT, R15, R6, RZ ;  /* 0x000000060f037210 */ /* 0x002fc60007f1e0ff */
[----:B------:R0:W-:Y:S01]  /*1cdf0*/  STL [R1+0xc3c], R4 ;  /* 0x000c3c0401007387 */ /* 0x0001e20000100800 */
[----:B--2---:R-:W-:-:S03]  /*1ce00*/  LEA.HI.X.SX32 R5, R9, R0, 0x1, P1 ;  /* 0x0000000009057211 */ /* 0x004fc600008f0eff */
[----:B------:R1:W-:Y:S04]  /*1ce10*/  STL [R1+0xc78], R3 ;  /* 0x000c780301007387 */ /* 0x0003e80000100800 */
[----:B------:R2:W-:Y:S01]  /*1ce20*/  STL [R1+0xc44], R5 ;  /* 0x000c440501007387 */ /* 0x0005e20000100800 */
[----:B0-----:R-:W-:Y:S02]  /*1ce30*/  IADD3 R4, P1, PT, R16, R6, RZ ;  /* 0x0000000610047210 */ /* 0x001fe40007f3e0ff */
[----:B-1----:R-:W-:-:S03]  /*1ce40*/  LEA.HI.X.SX32 R3, R10, R0, 0x1, P2 ;  /* 0x000000000a037211 */ /* 0x002fc600010f0eff */
[----:B------:R0:W-:Y:S01]  /*1ce50*/  STL [R1+0xc80], R4 ;  /* 0x000c800401007387 */ /* 0x0001e20000100800 */
[----:B--2---:R-:W-:-:S03]  /*1ce60*/  IADD3 R5, P2, PT, R17, R6, RZ ;  /* 0x0000000611057210 */ /* 0x004fc60007f5e0ff */
        /* <DEDUP_REMOVED lines=30> */
[----:B------:R1:W-:Y:S01]  /*1d050*/  STL [R1+0xcc0], R3 ;  /* 0x000cc00301007387 */ /* 0x0003e20000100800 */
[----:B------:R-:W-:-:S03]  /*1d060*/  LEA.HI.X.SX32 R8, R24, R0, 0x1, P2 ;  /* 0x0000000018087211 */ /* 0x000fc600010f0eff */
[----:B------:R2:W-:Y:S01]  /*1d070*/  STL [R1+0xc8c], R5 ;  /* 0x000c8c0501007387 */ /* 0x0005e20000100800 */
[----:B0-----:R-:W-:Y:S02]  /*1d080*/  IADD3 R4, P3, PT, R25, R6, RZ ;  /* 0x0000000619047210 */ /* 0x001fe40007f7e0ff */
[----:B-1----:R-:W-:-:S03]  /*1d090*/  LEA.HI.X.SX32 R3, R19, R0, 0x1, P4 ;  /* 0x0000000013037211 */ /* 0x002fc600020f0eff */
[----:B------:R0:W-:Y:S01]  /*1d0a0*/  STL [R1+0xcc8], R4 ;  /* 0x000cc80401007387 */ /* 0x0001e20000100800 */
[----:B------:R-:W-:Y:S02]  /*1d0b0*/  LEA.HI.X.SX32 R9, R25, R0, 0x1, P3 ;  /* 0x0000000019097211 */ /* 0x000fe400018f0eff */
[----:B--2---:R-:W-:Y:S01]  /*1d0c0*/  IADD3 R5, P4, PT, R26, R6, RZ ;  /* 0x000000061a057210 */ /* 0x004fe20007f9e0ff */
        /* <DEDUP_REMOVED lines=11> */
[----:B------:R-:W-:Y:S01]  /*1d180*/  IADD3 R7, P0, PT, R29, R6, RZ ;  /* 0x000000061d077210 */ /* 0x000fe20007f1e0ff */
[C---:B--2---:R-:W-:Y:S02]  /*1d190*/  IMAD.SHL.U32 R5, R2.reuse, 0x4, RZ ;  /* 0x0000000402057824 */ /* 0x044fe400078e00ff */
[----:B------:R1:W-:Y:S04]  /*1d1a0*/  STL [R1+0xcac], R3 ;  /* 0x000cac0301007387 */ /* 0x0003e80000100800 */
[----:B------:R2:W-:Y:S01]  /*1d1b0*/  STL [R1+0xce8], R7 ;  /* 0x000ce80701007387 */ /* 0x0005e20000100800 */
[----:B0-----:R-:W-:Y:S01]  /*1d1c0*/  IMAD R4, R2, 0x3, RZ ;  /* 0x0000000302047824 */ /* 0x001fe200078e02ff */
[----:B-1----:R-:W-:-:S02]  /*1d1d0*/  LEA.HI.X.SX32 R3, R23, R0, 0x1, P1 ;  /* 0x0000000017037211 */ /* 0x002fc400008f0eff */
[----:B--2---:R-:W-:-:S03]  /*1d1e0*/  IADD3 R7, P1, PT, R5, R6, RZ ;  /* 0x0000000605077210 */ /* 0x004fc60007f3e0ff */
[----:B------:R0:W-:Y:S01]  /*1d1f0*/  STL [R1+0xcb4], R3 ;  /* 0x000cb40301007387 */ /* 0x0001e20000100800 */
[----:B------:R-:W-:-:S03]  /*1d200*/  LEA.HI.X.SX32 R5, R5, R0, 0x1, P1 ;  /* 0x0000000005057211 */ /* 0x000fc600008f0eff */
[----:B------:R1:W-:Y:S04]  /*1d210*/  STL [R1+0xcf0], R7 ;  /* 0x000cf00701007387 */ /* 0x0003e80000100800 */
[----:B------:R2:W-:Y:S01]  /*1d220*/  STL [R1+0xcbc], R8 ;  /* 0x000cbc0801007387 */ /* 0x0005e20000100800 */
[----:B0-----:R-:W-:Y:S01]  /*1d230*/  IMAD.SHL.U32 R3, R2, 0x2, RZ ;  /* 0x0000000202037824 */ /* 0x001fe200078e00ff */
[----:B-1----:R-:W-:-:S04]  /*1d240*/  IADD3 R7, P2, PT, R4, R6, RZ ;  /* 0x0000000604077210 */ /* 0x002fc80007f5e0ff */
[C---:B--2---:R-:W-:Y:S01]  /*1d250*/  IADD3 R8, P3, PT, R3.reuse, R6, RZ ;  /* 0x0000000603087210 */ /* 0x044fe20007f7e0ff */
[----:B------:R0:W-:Y:S01]  /*1d260*/  STL [R1+0xcf8], R7 ;  /* 0x000cf80701007387 */ /* 0x0001e20000100800 */
[-C--:B------:R-:W-:Y:S02]  /*1d270*/  LEA.HI.X.SX32 R4, R4, R0.reuse, 0x1, P2 ;  /* 0x0000000004047211 */ /* 0x080fe400010f0eff */
[-C--:B------:R-:W-:Y:S01]  /*1d280*/  LEA.HI.X.SX32 R3, R3, R0.reuse, 0x1, P3 ;  /* 0x0000000003037211 */ /* 0x080fe200018f0eff */
[----:B------:R-:W-:Y:S04]  /*1d290*/  STL [R1+0xcc4], R9 ;  /* 0x000cc40901007387 */ /* 0x000fe80000100800 */
[----:B------:R1:W-:Y:S01]  /*1d2a0*/  STL [R1+0xd00], R8 ;  /* 0x000d000801007387 */ /* 0x0003e20000100800 */
[----:B0-----:R-:W-:-:S02]  /*1d2b0*/  LEA.HI.X.SX32 R7, R26, R0, 0x1, P4 ;  /* 0x000000001a077211 */ /* 0x001fc400020f0eff */
[----:B------:R-:W-:-:S03]  /*1d2c0*/  IADD3 R6, P4, PT, R6, R2, RZ ;  /* 0x0000000206067210 */ /* 0x000fc60007f9e0ff */
[----:B------:R0:W-:Y:S01]  /*1d2d0*/  STL [R1+0xccc], R7 ;  /* 0x000ccc0701007387 */ /* 0x0001e20000100800 */
[-C--:B------:R-:W-:Y:S02]  /*1d2e0*/  LEA.HI.X.SX32 R2, R2, R0.reuse, 0x1, P4 ;  /* 0x0000000002027211 */ /* 0x080fe400020f0eff */
[-C--:B-1----:R-:W-:Y:S01]  /*1d2f0*/  LEA.HI.X.SX32 R8, R27, R0.reuse, 0x1, P5 ;  /* 0x000000001b087211 */ /* 0x082fe200028f0eff */
[----:B------:R1:W-:Y:S04]  /*1d300*/  STL [R1+0xd08], R6 ;  /* 0x000d080601007387 */ /* 0x0003e80000100800 */
[----:B------:R-:W-:Y:S01]  /*1d310*/  STL [R1+0xcd4], R8 ;  /* 0x000cd40801007387 */ /* 0x000fe20000100800 */
[-C--:B0-----:R-:W-:Y:S02]  /*1d320*/  LEA.HI.X.SX32 R7, R28, R0.reuse, 0x1, P6 ;  /* 0x000000001c077211 */ /* 0x081fe400030f0eff */
[----:B-1----:R-:W-:-:S03]  /*1d330*/  LEA.HI.X.SX32 R6, R29, R0, 0x1, P0 ;  /* 0x000000001d067211 */ /* 0x002fc600000f0eff */
[----:B------:R-:W-:Y:S04]  /*1d340*/  STL [R1+0xcdc], R7 ;  /* 0x000cdc0701007387 */ /* 0x000fe80000100800 */
[----:B------:R-:W-:Y:S04]  /*1d350*/  STL [R1+0xce4], R6 ;  /* 0x000ce40601007387 */ /* 0x000fe80000100800 */
[----:B------:R-:W-:Y:S04]  /*1d360*/  STL [R1+0xcec], R5 ;  /* 0x000cec0501007387 */ /* 0x000fe80000100800 */
[----:B------:R-:W-:Y:S04]  /*1d370*/  STL [R1+0xcf4], R4 ;  /* 0x000cf40401007387 */ /* 0x000fe80000100800 */
[----:B------:R0:W5:Y:S04]  /*1d380*/  LDL.LU R0, [R1+0x15d4] ;  /* 0x0015d40001007983 */ /* 0x0001680000300800 */
[----:B------:R1:W-:Y:S04]  /*1d390*/  STL [R1+0xcfc], R3 ;  /* 0x000cfc0301007387 */ /* 0x0003e80000100800 */
[----:B------:R-:W-:Y:S04]  /*1d3a0*/  STL [R1+0x354], RZ ;  /* 0x000354ff01007387 */ /* 0x000fe80000100800 */
        /* <DEDUP_REMOVED lines=27> */
[----:B-1----:R-:W3:Y:S04]  /*1d560*/  LDL R3, [R1+0xa0] ;  /* 0x0000a00001037983 */ /* 0x002ee80000100800 */
        /* <DEDUP_REMOVED lines=32> */
[----:B---3--:R-:W-:-:S02]  /*1d770*/  LOP3.LUT R5, R3, 0x10, RZ, 0x3c, !PT ;  /* 0x0000001003057812 */ /* 0x008fc400078e3cff */
[C---:B------:R-:W-:Y:S02]  /*1d780*/  LOP3.LUT R4, R3.reuse, 0x20, RZ, 0x3c, !PT ;  /* 0x0000002003047812 */ /* 0x040fe400078e3cff */
[----:B0-2---:R-:W-:-:S07]  /*1d790*/  LOP3.LUT R2, R3, 0x30, RZ, 0x3c, !PT ;  /* 0x0000003003027812 */ /* 0x005fce00078e3cff */
.L_x_1:
[----:B------:R0:W-:Y:S01]  /*1d7a0*/  STL [R1+0x2a90], R11 ;  /* 0x002a900b01007387 */ /* 0x0001e20000100800 */
[----:B-1----:R-:W1:Y:S03]  /*1d7b0*/  LDC R2, c[0x0][0x3a0] ;  /* 0x0000e800ff027b82 */ /* 0x002e660000000800 */
[----:B------:R-:W2:Y:S04]  /*1d7c0*/  LDL R5, [R1+0xbc0] ;  /* 0x000bc00001057983 */ /* 0x000ea80000100800 */
[----:B------:R-:W2:Y:S04]  /*1d7d0*/  LDL R4, [R1+0xbc4] ;  /* 0x000bc40001047983 */ /* 0x000ea80000100800 */
[----:B0-----:R-:W1:Y:S04]  /*1d7e0*/  LDL R11, [R1+0xbd4] ;  /* 0x000bd400010b7983 */ /* 0x001e680000100800 */
[----:B------:R0:W-:Y:S02]  /*1d7f0*/  STL [R1+0x2a8c], R10 ;  /* 0x002a8c0a01007387 */ /* 0x0001e40000100800 */
[----:B0-----:R-:W-:Y:S01]  /*1d800*/  PRMT R10, RZ, 0x7610, R10 ;  /* 0x00007610ff0a7816 */ /* 0x001fe2000000000a */
[----:B-1----:R-:W-:-:S05]  /*1d810*/  IMAD R2, R11, -0x20, R2 ;  /* 0xffffffe00b027824 */ /* 0x002fca00078e0202 */
[----:B------:R-:W-:-:S13]  /*1d820*/  ISETP.GT.AND P0, PT, R2, RZ, PT ;  /* 0x000000ff0200720c */ /* 0x000fda0003f04270 */
[----:B--2---:R-:W2:Y:S04]  /*1d830*/  @P0 LDG.E.U8 R10, desc[UR40][R4.64] ;  /* 0x00000028040a0981 */ /* 0x004ea8000c1e1100 */
[----:B------:R-:W-:Y:S04]  /*1d840*/  STL [R1+0x2a88], R9 ;  /* 0x002a880901007387 */ /* 0x000fe80000100800 */
[----:B------:R-:W-:Y:S04]  /*1d850*/  STL [R1+0x2a84], R8 ;  /* 0x002a840801007387 */ /* 0x000fe80000100800 */
[----:B------:R-:W-:Y:S04]  /*1d860*/  STL [R1+0x2a80], R7 ;  /* 0x002a800701007387 */ /* 0x000fe80000100800 */
[----:B------:R-:W-:Y:S04]  /*1d870*/  STL [R1+0x2a7c], R6 ;  /* 0x002a7c0601007387 */ /* 0x000fe80000100800 */
[----:B------:R-:W-:Y:S04]  /*1d880*/  STL [R1+0x2a78], R3 ;  /* 0x002a780301007387 */ /* 0x000fe80000100800 */
[----:B-----5:R-:W-:Y:S04]  /*1d890*/  STL [R1+0x15d4], R0 ;  /* 0x0015d40001007387 */ /* 0x020fe80000100800 */
[----:B------:R-:W3:Y:S04]  /*1d8a0*/  LDL.LU R11, [R1+0x2a90] ;  /* 0x002a9000010b7983 */ /* 0x000ee80000300800 */
[----:B--2---:R0:W-:Y:S04]  /*1d8b0*/  STL [R1+0x18], R10 ;  /* 0x0000180a01007387 */ /* 0x0041e80000100800 */
[----:B0-----:R-:W2:Y:S04]  /*1d8c0*/  LDL.LU R10, [R1+0x2a8c] ;  /* 0x002a8c00010a7983 */ /* 0x001ea80000300800 */
[----:B------:R-:W4:Y:S04]  /*1d8d0*/  LDL R4, [R1+0xd04] ;  /* 0x000d040001047983 */ /* 0x000f280000100800 */
[----:B------:R-:W4:Y:S01]  /*1d8e0*/  LDL R5, [R1+0xd08] ;  /* 0x000d080001057983 */ /* 0x000f220000100800 */
[----:B------:R-:W-:-:S02]  /*1d8f0*/  ISETP.GT.AND P1, PT, R2, 0x1, PT ;  /* 0x000000010200780c */ /* 0x000fc40003f24270 */
[----:B------:R-:W-:-:S11]  /*1d900*/  PRMT R9, RZ, 0x7610, R9 ;  /* 0x00007610ff097816 */ /* 0x000fd60000000009 */
[----:B----4-:R-:W-:-:S04]  /*1d910*/  @P1 LOP3.LUT R5, R5, R4, RZ, 0x3c, !PT ;  /* 0x0000000405051212 */ /* 0x010fc800078e3cff */
[----:B------:R-:W-:-:S04]  /*1d920*/  @P1 LOP3.LUT R4, R5, R4, RZ, 0x3c, !PT ;  /* 0x0000000405041212 */ /* 0x000fc800078e3cff */
[----:B------:R-:W-:-:S05]  /*1d930*/  @P1 LOP3.LUT R5, R5, R4, RZ, 0x3c, !PT ;  /* 0x0000000405051212 */ /* 0x000fca00078e3cff */
[----:B------:R-:W4:Y:S01]  /*1d940*/  @P1 LDG.E.U8 R9, desc[UR40][R4.64] ;  /* 0x0000002804091981 */ /* 0x000f22000c1e1100 */
[----:B------:R-:W-:-:S03]  /*1d950*/  ISETP.GT.AND P2, PT, R2, 0x2, PT ;  /* 0x000000020200780c */ /* 0x000fc60003f44270 */
[----:B----4-:R0:W-:Y:S04]  /*1d960*/  STL [R1+0x14], R9 ;  /* 0x0000140901007387 */ /* 0x0101e80000100800 */
[----:B0-----:R-:W4:Y:S04]  /*1d970*/  LDL.LU R9, [R1+0x2a88] ;  /* 0x002a880001097983 */ /* 0x001f280000300800 */
[----:B------:R-:W2:Y:S04]  /*1d980*/  LDL R4, [R1+0xcfc] ;  /* 0x000cfc0001047983 */ /* 0x000ea80000100800 */
[----:B------:R-:W2:Y:S01]  /*1d990*/  LDL R5, [R1+0xd00] ;  /* 0x000d000001057983 */ /* 0x000ea20000100800 */
[----:B------:R-:W-:-:S02]  /*1d9a0*/  PRMT R8, RZ, 0x7610, R8 ;  /* 0x00007610ff087816 */ /* 0x000fc40000000008 */
[----:B--2---:R-:W-:-:S04]  /*1d9b0*/  @P2 LOP3.LUT R5, R5, R4, RZ, 0x3c, !PT ;  /* 0x0000000405052212 */ /* 0x004fc800078e3cff */
[----:B------:R-:W-:-:S04]  /*1d9c0*/  @P2 LOP3.LUT R4, R5, R4, RZ, 0x3c, !PT ;  /* 0x0000000405042212 */ /* 0x000fc800078e3cff */
[----:B------:R-:W-:-:S05]  /*1d9d0*/  @P2 LOP3.LUT R5, R5, R4, RZ, 0x3c, !PT ;  /* 0x0000000405052212 */ /* 0x000fca00078e3cff */
[----:B------:R-:W2:Y:S01]  /*1d9e0*/  @P2 LDG.E.U8 R8, desc[UR40][R4.64] ;  /* 0x0000002804082981 */ /* 0x000ea2000c1e1100 */
[----:B------:R-:W-:-:S03]  /*1d9f0*/  ISETP.GT.AND P3, PT, R2, 0x3, PT ;  /* 0x000000030200780c */ /* 0x000fc60003f64270 */
[----:B--2---:R0:W-:Y:S04]  /*1da00*/  STL [R1+0x10], R8 ;  /* 0x0000100801007387 */ /* 0x0041e80000100800 */
[----:B0-----:R-:W2:Y:S04]  /*1da10*/  LDL.LU R8, [R1+0x2a84] ;  /* 0x002a840001087983 */ /* 0x001ea80000300800 */
        /* <DEDUP_REMOVED lines=36> */
[----:B------:R-:W2:Y:S04]  /*1dc60*/  @P2 LDG.E.U8 R0, desc[UR40][R4.64] ;  /* 0x0000002804002981 */ /* 0x000ea8000c1e1100 */
[----:B------:R-:W3:Y:S04]  /*1dc70*/  LDL R4, [R1+0xcd4] ;  /* 0x000cd40001047983 */ /* 0x000ee80000100800 */
[----:B------:R-:W3:Y:S01]  /*1dc80*/  LDL R5, [R1+0xcd8] ;  /* 0x000cd80001057983 */ /* 0x000ee20000100800 */
[C---:B------:R-:W-:Y:S02]  /*1dc90*/  ISETP.GT.AND P3, PT, R2.reuse, 0x7, PT ;  /* 0x000000070200780c */ /* 0x040fe40003f64270 */
[----:B------:R-:W-:Y:S01]  /*1dca0*/  PRMT R29, RZ, 0x7610, R29 ;  /* 0x00007610ff1d7816 */ /* 0x000fe2000000001d */
[----:B--2---:R0:W-:Y:S01]  /*1dcb0*/  STL [R1+0x2a64], R0 ;  /* 0x002a640001007387 */ /* 0x0041e20000100800 */
[----:B------:R-:W-:-:S02]  /*1dcc0*/  ISETP.GT.AND P0, PT, R2, 0x8, PT ;  /* 0x000000080200780c */ /* 0x000fc40003f04270 */
[----:B------:R-:W-:Y:S01]  /*1dcd0*/  PRMT R28, RZ, 0x7610, R28 ;  /* 0x00007610ff1c7816 */ /* 0x000fe2000000001c */
[----:B0-----:R-:W2:Y:S06]  /*1dce0*/  LDL R0, [R1+0xcc0] ;  /* 0x000cc00001007983 */ /* 0x001eac0000100800 */
[----:B---3--:R-:W-:-:S04]  /*1dcf0*/  @P3 LOP3.LUT R5, R5, R4, RZ, 0x3c, !PT ;  /* 0x0000000405053212 */ /* 0x008fc800078e3cff */
[----:B------:R-:W-:-:S04]  /*1dd00*/  @P3 LOP3.LUT R4, R5, R4, RZ, 0x3c, !PT ;  /* 0x0000000405043212 */ /* 0x000fc800078e3cff */
[----:B------:R-:W-:-:S05]  /*1dd10*/  @P3 LOP3.LUT R5, R5, R4, RZ, 0x3c, !PT ;  /* 0x0000000405053212 */ /* 0x000fca00078e3cff */
[----:B------:R-:W3:Y:S04]  /*1dd20*/  @P3 LDG.E.U8 R29, desc[UR40][R4.64] ;  /* 0x00000028041d3981 */ /* 0x000ee8000c1e1100 */
[----:B------:R-:W2:Y:S04]  /*1dd30*/  LDL R4, [R1+0xccc] ;  /* 0x000ccc0001047983 */ /* 0x000ea80000100800 */
[----:B------:R-:W2:Y:S04]  /*1dd40*/  LDL R5, [R1+0xcd0] ;  /* 0x000cd00001057983 */ /* 0x000ea80000100800 */
[----:B---3--:R0:W-:Y:S01]  /*1dd50*/  STL [R1+0x2a68], R29 ;  /* 0x002a681d01007387 */ /* 0x0081e20000100800 */
[----:B------:R-:W-:-:S02]  /*1dd60*/  ISETP.GT.AND P1, PT, R2, 0x9, PT ;  /* 0x000000090200780c */ /* 0x000fc40003f24270 */
[----:B------:R-:W-:Y:S01]  /*1dd70*/  PRMT R27, RZ, 0x7610, R27 ;  /* 0x00007610ff1b7816 */ /* 0x000fe2000000001b */
[----:B0-----:R-:W3:Y:S01]  /*1dd80*/  LDL R29, [R1+0xcbc] ;  /* 0x000cbc00011d7983 */ /* 0x001ee20000100800 */
[----:B--2---:R-:W-:-:S04]  /*1dd90*/  @P0 LOP3.LUT R5, R5, R4, RZ, 0x3c, !PT ;  /* 0x0000000405050212 */ /* 0x004fc800078e3cff */
[----:B------:R-:W-:-:S04]  /*1dda0*/  @P0 LOP3.LUT R4, R5, R4, RZ, 0x3c, !PT ;  /* 0x0000000405040212 */ /* 0x000fc800078e3cff */
[----:B------:R-:W-:-:S05]  /*1ddb0*/  @P0 LOP3.LUT R5, R5, R4, RZ, 0x3c, !PT ;  /* 0x0000000405050212 */ /* 0x000fca00078e3cff */
[----:B------:R0:W2:Y:S04]  /*1ddc0*/  @P0 LDG.E.U8 R28, desc[UR40][R4.64] ;  /* 0x00000028041c0981 */ /* 0x0000a8000c1e1100 */
[----:B------:R-:W0:Y:S04]  /*1ddd0*/  LDL R4, [R1+0xcc4] ;  /* 0x000cc40001047983 */ /* 0x000e280000100800 */
[----:B------:R-:W0:Y:S01]  /*1dde0*/  LDL R5, [R1+0xcc8] ;  /* 0x000cc80001057983 */ /* 0x000e220000100800 */
[----:B------:R-:W-:Y:S02]  /*1ddf0*/  ISETP.GT.AND P2, PT, R2, 0xa, PT ;  /* 0x0000000a0200780c */ /* 0x000fe40003f44270 */
[----:B0-----:R-:W-:-:S04]  /*1de00*/  @P1 LOP3.LUT R5, R5, R4, RZ, 0x3c, !PT ;  /* 0x0000000405051212 */ /* 0x001fc800078e3cff */
[----:B------:R-:W-:-:S04]  /*1de10*/  @P1 LOP3.LUT R4, R5, R4, RZ, 0x3c, !PT ;  /* 0x0000000405041212 */ /* 0x000fc800078e3cff */
[----:B------:R-:W-:-:S05]  /*1de20*/  @P1 LOP3.LUT R5, R5, R4, RZ, 0x3c, !PT ;  /* 0x0000000405051212 */ /* 0x000fca00078e3cff */
[----:B------:R0:W4:Y:S01]  /*1de30*/  @P1 LDG.E.U8 R27, desc[UR40][R4.64] ;  /* 0x00000028041b1981 */ /* 0x000122000c1e1100 */
[----:B------:R-:W-:-:S03]  /*1de40*/  PRMT R26, RZ, 0x7610, R26 ;  /* 0x00007610ff1a7816 */ /* 0x000fc6000000001a */
[----:B--2---:R1:W-:Y:S01]  /*1de50*/  STL [R1+0x2a6c], R28 ;  /* 0x002a6c1c01007387 */ /* 0x0043e20000100800 */
[----:B0-----:R-:W-:Y:S02]  /*1de60*/  @P2 IMAD.MOV.U32 R4, RZ, RZ, R0 ;  /* 0x000000ffff042224 */ /* 0x001fe400078e0000 */
[----:B---3--:R-:W-:-:S05]  /*1de70*/  @P2 IMAD.MOV.U32 R5, RZ, RZ, R29 ;  /* 0x000000ffff052224 */ /* 0x008fca00078e001d */
[----:B------:R-:W2:Y:S04]  /*1de80*/  @P2 LDG.E.U8 R26, desc[UR40][R4.64] ;  /* 0x00000028041a2981 */ /* 0x000ea8000c1e1100 */
[----:B----4-:R0:W-:Y:S04]  /*1de90*/  STL [R1+0x2a70], R27 ;  /* 0x002a701b01007387 */ /* 0x0101e80000100800 */
[----:B------:R-:W3:Y:S04]  /*1dea0*/  LDL R4, [R1+0xcb4] ;  /* 0x000cb40001047983 */ /* 0x000ee80000100800 */
[----:B------:R-:W3:Y:S01]  /*1deb0*/  LDL R5, [R1+0xcb8] ;  /* 0x000cb80001057983 */ /* 0x000ee20000100800 */
[----:B------:R-:W-:-:S02]  /*1dec0*/  ISETP.GT.AND P3, PT, R2, 0xb, PT ;  /* 0x0000000b0200780c */ /* 0x000fc40003f64270 */
[----:B------:R-:W-:Y:S01]  /*1ded0*/  PRMT R25, RZ, 0x7610, R25 ;  /* 0x00007610ff197816 */ /* 0x000fe20000000019 */
[----:B------:R-:W4:Y:S04]  /*1dee0*/  LDL R29, [R1+0xca4] ;  /* 0x000ca400011d7983 */ /* 0x000f280000100800 */
[----:B------:R-:W4:Y:S04]  /*1def0*/  LDL R0, [R1+0xca8] ;  /* 0x000ca80001007983 */ /* 0x000f280000100800 */
[----:B-1----:R-:W4:Y:S04]  /*1df00*/  LDL R28, [R1+0xc9c] ;  /* 0x000c9c00011c7983 */ /* 0x002f280000100800 */
[----:B0-----:R-:W4:Y:S04]  /*1df10*/  LDL R27, [R1+0xca0] ;  /* 0x000ca000011b7983 */ /* 0x001f280000100800 */
[----:B--2---:R0:W-:Y:S04]  /*1df20*/  STL [R1+0x2a74], R26 ;  /* 0x002a741a01007387 */ /* 0x0041e80000100800 */
[----:B0-----:R-:W2:Y:S01]  /*1df30*/  LDL R26, [R1+0xcb0] ;  /* 0x000cb000011a7983 */ /* 0x001ea20000100800 */
[----:B---3--:R-:W-:-:S04]  /*1df40*/  @P3 LOP3.LUT R5, R5, R4, RZ, 0x3c, !PT ;  /* 0x0000000405053212 */ /* 0x008fc800078e3cff */
[----:B------:R-:W-:-:S04]  /*1df50*/  @P3 LOP3.LUT R4, R5, R4, RZ, 0x3c, !PT ;  /* 0x0000000405043212 */ /* 0x000fc800078e3cff */
[----:B------:R-:W-:-:S05]  /*1df60*/  @P3 LOP3.LUT R5, R5, R4, RZ, 0x3c, !PT ;  /* 0x0000000405053212 */ /* 0x000fca00078e3cff */
[----:B------:R2:W3:Y:S04]  /*1df70*/  @P3 LDG.E.U8 R25, desc[UR40][R4.64] ;  /* 0x0000002804193981 */ /* 0x0004e8000c1e1100 */
[----:B------:R-:W3:Y:S01]  /*1df80*/  LDL R5, [R1+0xcac] ;  /* 0x000cac0001057983 */ /* 0x000ee20000100800 */
[C---:B------:R-:W-:Y:S02]  /*1df90*/  ISETP.GT.AND P0, PT, R2.reuse, 0xc, PT ;  /* 0x0000000c0200780c */ /* 0x040fe40003f04270 */
[C---:B------:R-:W-:Y:S02]  /*1dfa0*/  ISETP.GT.AND P1, PT, R2.reuse, 0xd, PT ;  /* 0x0000000d0200780c */ /* 0x040fe40003f24270 */
[----:B------:R-:W-:Y:S02]  /*1dfb0*/  PRMT R24, RZ, 0x7610, R24 ;  /* 0x00007610ff187816 */ /* 0x000fe40000000018 */
[----:B------:R-:W-:-:S02]  /*1dfc0*/  ISETP.GT.AND P2, PT, R2, 0xe, PT ;  /* 0x0000000e0200780c */ /* 0x000fc40003f44270 */
[----:B------:R-:W-:-:S05]  /*1dfd0*/  PRMT R23, RZ, 0x7610, R23 ;  /* 0x00007610ff177816 */ /* 0x000fca0000000017 */
[----:B--2---:R-:W-:Y:S01]  /*1dfe0*/  @P0 IMAD.MOV.U32 R4, RZ, RZ, R26 ;  /* 0x000000ffff040224 */ /* 0x004fe200078e001a */
[----:B------:R-:W-:Y:S01]  /*1dff0*/  PRMT R22, RZ, 0x7610, R22 ;  /* 0x00007610ff167816 */ /* 0x000fe20000000016 */
[----:B------:R-:W2:Y:S04]  /*1e000*/  LDL R26, [R1+0xc98] ;  /* 0x000c9800011a7983 */ /* 0x000ea80000100800 */
[----:B---3--:R4:W3:Y:S02]  /*1e010*/  @P0 LDG.E.U8 R24, desc[UR40][R4.64] ;  /* 0x0000002804180981 */ /* 0x0088e4000c1e1100 */
[----:B----4-:R-:W-:Y:S02]  /*1e020*/  @P1 IMAD.MOV.U32 R4, RZ, RZ, R0 ;  /* 0x000000ffff041224 */ /* 0x010fe400078e0000 */
[----:B------:R-:W-:-:S05]  /*1e030*/  @P1 IMAD.MOV.U32 R5, RZ, RZ, R29 ;  /* 0x000000ffff051224 */ /* 0x000fca00078e001d */
[----:B------:R0:W4:Y:S02]  /*1e040*/  @P1 LDG.E.U8 R23, desc[UR40][R4.64] ;  /* 0x0000002804171981 */ /* 0x000124000c1e1100 */
[----:B0-----:R-:W-:Y:S02]  /*1e050*/  @P2 IMAD.MOV.U32 R4, RZ, RZ, R27 ;  /* 0x000000ffff042224 */ /* 0x001fe400078e001b */
[----:B------:R-:W-:-:S05]  /*1e060*/  @P2 IMAD.MOV.U32 R5, RZ, RZ, R28 ;  /* 0x000000ffff052224 */ /* 0x000fca00078e001c */
[----:B------:R-:W2:Y:S04]  /*1e070*/  @P2 LDG.E.U8 R22, desc[UR40][R4.64] ;  /* 0x0000002804162981 */ /* 0x000ea8000c1e1100 */
[----:B---3--:R0:W-:Y:S04]  /*1e080*/  STL [R1+0x2a60], R24 ;  /* 0x002a601801007387 */ /* 0x0081e80000100800 */
[----:B------:R-:W3:Y:S04]  /*1e090*/  LDL R0, [R1+0xc90] ;  /* 0x000c900001007983 */ /* 0x000ee80000100800 */
[----:B------:R-:W3:Y:S04]  /*1e0a0*/  LDL R29, [R1+0xc88] ;  /* 0x000c8800011d7983 */ /* 0x000ee80000100800 */
[----:B0-----:R-:W3:Y:S04]  /*1e0b0*/  LDL R24, [R1+0xc94] ;  /* 0x000c940001187983 */ /* 0x001ee80000100800 */
[----:B------:R-:W4:Y:S04]  /*1e0c0*/  LDL R28, [R1+0xc7c] ;  /* 0x000c7c00011c7983 */ /* 0x000f280000100800 */
[----:B------:R-:W4:Y:S04]  /*1e0d0*/  LDL R27, [R1+0xc80] ;  /* 0x000c8000011b7983 */ /* 0x000f280000100800 */
[----:B--2---:R0:W-:Y:S04]  /*1e0e0*/  STL [R1+0x2a5c], R22 ;  /* 0x002a5c1601007387 */ /* 0x0041e80000100800 */
[----:B0-----:R-:W2:Y:S01]  /*1e0f0*/  LDL R22, [R1+0xc8c] ;  /* 0x000c8c0001167983 */ /* 0x001ea20000100800 */
[----:B------:R-:W-:-:S02]  /*1e100*/  ISETP.GT.AND P3, PT, R2, 0xf, PT ;  /* 0x0000000f0200780c */ /* 0x000fc40003f64270 */
[----:B------:R-:W-:Y:S02]  /*1e110*/  ISETP.GT.AND P0, PT, R2, 0x10, PT ;  /* 0x000000100200780c */ /* 0x000fe40003f04270 */
[----:B------:R-:W-:Y:S02]  /*1e120*/  PRMT R21, RZ, 0x7610, R21 ;  /* 0x00007610ff157816 */ /* 0x000fe40000000015 */
[----:B------:R-:W-:-:S07]  /*1e130*/  PRMT R20, RZ, 0x7610, R20 ;  /* 0x00007610ff147816 */ /* 0x000fce0000000014 */
[----:B------:R-:W-:Y:S02]  /*1e140*/  @P3 IMAD.MOV.U32 R4, RZ, RZ, R26 ;  /* 0x000000ffff043224 */ /* 0x000fe400078e001a */
[----:B------:R-:W4:Y:S01]  /*1e150*/  LDL R26, [R1+0xc74] ;  /* 0x000c7400011a7983 */ /* 0x000f220000100800 */
[----:B---3--:R-:W-:-:S03]  /*1e160*/  @P3 IMAD.MOV.U32 R5, RZ, RZ, R24 ;  /* 0x000000ffff053224 */ /* 0x008fc600078e0018 */
[----:B------:R-:W3:Y:S04]  /*1e170*/  LDL R24, [R1+0xc78] ;  /* 0x000c780001187983 */ /* 0x000ee80000100800 */
[----:B------:R0:W3:Y:S02]  /*1e180*/  @P3 LDG.E.U8 R21, desc[UR40][R4.64] ;  /* 0x0000002804153981 */ /* 0x0000e4000c1e1100 */
[----:B0-----:R-:W-:Y:S02]  /*1e190*/  @P0 IMAD.MOV.U32 R4, RZ, RZ, R0 ;  /* 0x000000ffff040224 */ /* 0x001fe400078e0000 */
[----:B------:R-:W3:Y:S01]  /*1e1a0*/  LDL R0, [R1+0xc70] ;  /* 0x000c700001007983 */ /* 0x000ee20000100800 */
[----:B--2---:R-:W-:-:S03]  /*1e1b0*/  @P0 IMAD.MOV.U32 R5, RZ, RZ, R22 ;  /* 0x000000ffff050224 */ /* 0x004fc600078e0016 */
[----:B------:R-:W2:Y:S04]  /*1e1c0*/  LDL R22, [R1+0xc6c] ;  /* 0x000c6c0001167983 */ /* 0x000ea80000100800 */
[----:B------:R0:W2:Y:S04]  /*1e1d0*/  @P0 LDG.E.U8 R20, desc[UR40][R4.64] ;  /* 0x0000002804140981 */ /* 0x0000a8000c1e1100 */
[----:B------:R-:W2:Y:S01]  /*1e1e0*/  LDL R5, [R1+0xc84] ;  /* 0x000c840001057983 */ /* 0x000ea20000100800 */
[C---:B------:R-:W-:Y:S02]  /*1e1f0*/  ISETP.GT.AND P1, PT, R2.reuse, 0x11, PT ;  /* 0x000000110200780c */ /* 0x040fe40003f24270 */
[----:B------:R-:W-:-:S02]  /*1e200*/  ISETP.GT.AND P2, PT, R2, 0x12, PT ;  /* 0x000000120200780c */ /* 0x000fc40003f44270 */
[----:B------:R-:W-:Y:S02]  /*1e210*/  PRMT R19, RZ, 0x7610, R19 ;  /* 0x00007610ff137816 */ /* 0x000fe40000000013 */
[----:B------:R-:W-:Y:S02]  /*1e220*/  ISETP.GT.AND P3, PT, R2, 0x13, PT ;  /* 0x000000130200780c */ /* 0x000fe40003f64270 */
[----:B------:R-:W-:-:S05]  /*1e230*/  PRMT R18, RZ, 0x7610, R18 ;  /* 0x00007610ff127816 */ /* 0x000fca0000000012 */
[----:B0-----:R-:W-:Y:S01]  /*1e240*/  @P1 IMAD.MOV.U32 R4, RZ, RZ, R29 ;  /* 0x000000ffff041224 */ /* 0x001fe200078e001d */
[C---:B------:R-:W-:Y:S01]  /*1e250*/  ISETP.GT.AND P0, PT, R2.reuse, 0x14, PT ;  /* 0x000000140200780c */ /* 0x040fe20003f04270 */
[----:B------:R-:W3:Y:S01]  /*1e260*/  LDL R29, [R1+0xc60] ;  /* 0x000c6000011d7983 */ /* 0x000ee20000100800 */
[----:B------:R-:W-:Y:S02]  /*1e270*/  PRMT R17, RZ, 0x7610, R17 ;  /* 0x00007610ff117816 */ /* 0x000fe40000000011 */
[----:B------:R-:W-:Y:S01]  /*1e280*/  PRMT R16, RZ, 0x7610, R16 ;  /* 0x00007610ff107816 */ /* 0x000fe20000000010 */
[----:B--2---:R4:W2:Y:S02]  /*1e290*/  @P1 LDG.E.U8 R19, desc[UR40][R4.64] ;  /* 0x0000002804131981 */ /* 0x0048a4000c1e1100 */
[----:B----4-:R-:W-:Y:S02]  /*1e2a0*/  @P2 IMAD.MOV.U32 R4, RZ, RZ, R27 ;  /* 0x000000ffff042224 */ /* 0x010fe400078e001b */
[----:B------:R-:W-:Y:S01]  /*1e2b0*/  @P2 IMAD.MOV.U32 R5, RZ, RZ, R28 ;  /* 0x000000ffff052224 */ /* 0x000fe200078e001c */
[----:B------:R-:W-:Y:S01]  /*1e2c0*/  ISETP.GT.AND P1, PT, R2, 0x15, PT ;  /* 0x000000150200780c */ /* 0x000fe20003f24270 */
[----:B------:R-:W4:Y:S04]  /*1e2d0*/  LDL R28, [R1+0xc54] ;  /* 0x000c5400011c7983 */ /* 0x000f280000100800 */
[----:B------:R3:W2:Y:S01]  /*1e2e0*/  @P2 LDG.E.U8 R18, desc[UR40][R4.64] ;  /* 0x0000002804122981 */ /* 0x0006a2000c1e1100 */
[----:B------:R-:W-:-:S03]  /*1e2f0*/  PRMT R15, RZ, 0x7610, R15 ;  /* 0x00007610ff0f7816 */ /* 0x000fc6000000000f */
[----:B------:R-:W2:Y:S01]  /*1e300*/  LDL R27, [R1+0xc58] ;  /* 0x000c5800011b7983 */ /* 0x000ea20000100800 */
[----:B---3--:R-:W-:Y:S02]  /*1e310*/  @P3 IMAD.MOV.U32 R4, RZ, RZ, R24 ;  /* 0x000000ffff043224 */ /* 0x008fe400078e0018 */
[----:B------:R-:W-:Y:S01]  /*1e320*/  @P3 IMAD.MOV.U32 R5, RZ, RZ, R26 ;  /* 0x000000ffff053224 */ /* 0x000fe200078e001a */
[----:B------:R-:W3:Y:S04]  /*1e330*/  LDL R24, [R1+0xc50] ;  /* 0x000c500001187983 */ /* 0x000ee80000100800 */
[----:B------:R0:W2:Y:S04]  /*1e340*/  @P3 LDG.E.U8 R17, desc[UR40][R4.64] ;  /* 0x0000002804113981 */ /* 0x0000a8000c1e1100 */
[----:B------:R-:W2:Y:S01]  /*1e350*/  LDL R26, [R1+0xc4c] ;  /* 0x000c4c00011a7983 */ /* 0x000ea20000100800 */
[----:B0-----:R-:W-:-:S02]  /*1e360*/  @P0 IMAD.MOV.U32 R4, RZ, RZ, R0 ;  /* 0x000000ffff040224 */ /* 0x001fc400078e0000 */
[----:B------:R-:W-:Y:S01]  /*1e370*/  @P0 IMAD.MOV.U32 R5, RZ, RZ, R22 ;  /* 0x000000ffff050224 */ /* 0x000fe200078e0016 */
[----:B------:R-:W2:Y:S04]  /*1e380*/  LDL R0, [R1+0xc48] ;  /* 0x000c480001007983 */ /* 0x000ea80000100800 */
[----:B------:R0:W2:Y:S04]  /*1e390*/  @P0 LDG.E.U8 R16, desc[UR40][R4.64] ;  /* 0x0000002804100981 */ /* 0x0000a8000c1e1100 */
[----:B------:R-:W2:Y:S04]  /*1e3a0*/  LDL R22, [R1+0xc44] ;  /* 0x000c440001167983 */ /* 0x000ea80000100800 */
[----:B------:R-:W0:Y:S04]  /*1e3b0*/  LDL R4, [R1+0xc64] ;  /* 0x000c640001047983 */ /* 0x000e280000100800 */
[----:B------:R-:W0:Y:S01]  /*1e3c0*/  LDL R5, [R1+0xc68] ;  /* 0x000c680001057983 */ /* 0x000e220000100800 */
[----:B------:R-:W-:-:S02]  /*1e3d0*/  ISETP.GT.AND P2, PT, R2, 0x16, PT ;  /* 0x000000160200780c */ /* 0x000fc40003f44270 */
[----:B0-----:R-:W-:-:S04]  /*1e3e0*/  @P1 LOP3.LUT R5, R5, R4, RZ, 0x3c, !PT ;  /* 0x0000000405051212 */ /* 0x001fc800078e3cff */
[----:B------:R-:W-:-:S04]  /*1e3f0*/  @P1 LOP3.LUT R4, R5, R4, RZ, 0x3c, !PT ;  /* 0x0000000405041212 */ /* 0x000fc800078e3cff */
[----:B------:R-:W-:-:S05]  /*1e400*/  @P1 LOP3.LUT R5, R5, R4, RZ, 0x3c, !PT ;  /* 0x0000000405051212 */ /* 0x000fca00078e3cff */
[----:B------:R0:W2:Y:S04]  /*1e410*/  @P1 LDG.E.U8 R15, desc[UR40][R4.64] ;  /* 0x00000028040f1981 */ /* 0x0000a8000c1e1100 */
[----:B------:R-:W2:Y:S01]  /*1e420*/  LDL R5, [R1+0xc5c] ;  /* 0x000c5c0001057983 */ /* 0x000ea20000100800 */
[C---:B------:R-:W-:Y:S01]  /*1e430*/  ISETP.GT.AND P3, PT, R2.reuse, 0x17, PT ;  /* 0x000000170200780c */ /* 0x040fe20003f64270 */
[----:B0-----:R-:W-:Y:S01]  /*1e440*/  @P2 IMAD.MOV.U32 R4, RZ, RZ, R29 ;  /* 0x000000ffff042224 */ /* 0x001fe200078e001d */
[----:B------:R-:W-:Y:S01]  /*1e450*/  PRMT R14, RZ, 0x7610, R14 ;  /* 0x00007610ff0e7816 */ /* 0x000fe2000000000e */
[----:B------:R-:W3:Y:S01]  /*1e460*/  LDL R29, [R1+0xc30] ;  /* 0x000c3000011d7983 */ /* 0x000ee20000100800 */
[C---:B------:R-:W-:Y:S02]  /*1e470*/  ISETP.GT.AND P4, PT, R2.reuse, 0x18, PT ;  /* 0x000000180200780c */ /* 0x040fe40003f84270 */
[----:B------:R-:W-:-:S02]  /*1e480*/  ISETP.GT.AND P5, PT, R2, 0x19, PT ;  /* 0x000000190200780c */ /* 0x000fc40003fa4270 */
[----:B------:R-:W-:Y:S02]  /*1e490*/  PRMT R13, RZ, 0x7610, R13 ;  /* 0x00007610ff0d7816 */ /* 0x000fe4000000000d */
[----:B------:R-:W-:Y:S02]  /*1e4a0*/  PRMT R12, RZ, 0x7610, R12 ;  /* 0x00007610ff0c7816 */ /* 0x000fe4000000000c */
[----:B------:R-:W-:Y:S01]  /*1e4b0*/  PRMT R11, RZ, 0x7610, R11 ;  /* 0x00007610ff0b7816 */ /* 0x000fe2000000000b */
[----:B--2---:R0:W2:Y:S02]  /*1e4c0*/  @P2 LDG.E.U8 R14, desc[UR40][R4.64] ;  /* 0x00000028040e2981 */ /* 0x0040a4000c1e1100 */
[----:B0-----:R-:W-:Y:S02]  /*1e4d0*/  @P3 IMAD.MOV.U32 R4, RZ, RZ, R27 ;  /* 0x000000ffff043224 */ /* 0x001fe400078e001b */
[----:B----4-:R-:W-:Y:S01]  /*1e4e0*/  @P3 IMAD.MOV.U32 R5, RZ, RZ, R28 ;  /* 0x000000ffff053224 */ /* 0x010fe200078e001c */
[----:B------:R-:W-:Y:S01]  /*1e4f0*/  ISETP.GT.AND P0, PT, R2, 0x1a, PT ;  /* 0x0000001a0200780c */ /* 0x000fe20003f04270 */
[----:B------:R-:W4:Y:S04]  /*1e500*/  LDL R28, [R1+0xc24] ;  /* 0x000c2400011c7983 */ /* 0x000f280000100800 */
[----:B------:R3:W2:Y:S01]  /*1e510*/  @P3 LDG.E.U8 R13, desc[UR40][R4.64] ;  /* 0x00000028040d3981 */ /* 0x0006a2000c1e1100 */
[----:B------:R-:W-:-:S02]  /*1e520*/  PRMT R10, RZ, 0x7610, R10 ;  /* 0x00007610ff0a7816 */ /* 0x000fc4000000000a */
[----:B------:R-:W-:Y:S01]  /*1e530*/  ISETP.GT.AND P1, PT, R2, 0x1b, PT ;  /* 0x0000001b0200780c */ /* 0x000fe20003f24270 */
[----:B------:R-:W2:Y:S01]  /*1e540*/  LDL R27, [R1+0xc28] ;  /* 0x000c2800011b7983 */ /* 0x000ea20000100800 */
[----:B---3--:R-:W-:Y:S02]  /*1e550*/  @P4 IMAD.MOV.U32 R4, RZ, RZ, R24 ;  /* 0x000000ffff044224 */ /* 0x008fe400078e0018 */
[----:B------:R-:W-:Y:S01]  /*1e560*/  @P4 IMAD.MOV.U32 R5, RZ, RZ, R26 ;  /* 0x000000ffff054224 */ /* 0x000fe200078e001a */
[----:B------:R-:W-:Y:S01]  /*1e570*/  PRMT R9, RZ, 0x7610, R9 ;  /* 0x00007610ff097816 */ /* 0x000fe20000000009 */
        /* <DEDUP_REMOVED lines=9> */
[----:B------:R-:W0:Y:S02]  /*1e610*/  LDL R5, [R1+0xc40] ;  /* 0x000c400001057983 */ /* 0x000e240000100800 */
[----:B0-----:R-:W-:-:S04]  /*1e620*/  @P0 LOP3.LUT R5, R5, R4, RZ, 0x3c, !PT ;  /* 0x0000000405050212 */ /* 0x001fc800078e3cff */
        /* <DEDUP_REMOVED lines=9> */
[----:B------:R0:W2:Y:S04]  /*1e6c0*/  @P1 LDG.E.U8 R9, desc[UR40][R4.64] ;  /* 0x0000002804091981 */ /* 0x0000a8000c1e1100 */
[----:B------:R-:W2:Y:S01]  /*1e6d0*/  LDL R5, [R1+0xc2c] ;  /* 0x000c2c0001057983 */ /* 0x000ea20000100800 */
[C---:B------:R-:W-:Y:S01]  /*1e6e0*/  ISETP.GT.AND P3, PT, R2.reuse, 0x1d, PT ;  /* 0x0000001d0200780c */ /* 0x040fe20003f64270 */
[----:B0-----:R-:W-:Y:S01]  /*1e6f0*/  @P2 IMAD.MOV.U32 R4, RZ, RZ, R29 ;  /* 0x000000ffff042224 */ /* 0x001fe200078e001d */
[C---:B------:R-:W-:Y:S02]  /*1e700*/  ISETP.GT.AND P4, PT, R2.reuse, 0x1e, PT ;  /* 0x0000001e0200780c */ /* 0x040fe40003f84270 */
[----:B------:R-:W-:Y:S02]  /*1e710*/  PRMT R8, RZ, 0x7610, R8 ;  /* 0x00007610ff087816 */ /* 0x000fe40000000008 */
[----:B------:R-:W-:-:S02]  /*1e720*/  ISETP.GT.AND P0, PT, R2, 0x1f, PT ;  /* 0x0000001f0200780c */ /* 0x000fc40003f04270 */
[----:B------:R-:W-:Y:S02]  /*1e730*/  PRMT R7, RZ, 0x7610, R7 ;  /* 0x00007610ff077816 */ /* 0x000fe40000000007 */
[----:B------:R-:W-:Y:S02]  /*1e740*/  PRMT R6, RZ, 0x7610, R6 ;  /* 0x00007610ff067816 */ /* 0x000fe40000000006 */
[----:B------:R-:W-:Y:S01]  /*1e750*/  PRMT R3, RZ, 0x7610, R3 ;  /* 0x00007610ff037816 */ /* 0x000fe20000000003 */
[----:B--2---:R0:W2:Y:S02]  /*1e760*/  @P2 LDG.E.U8 R8, desc[UR40][R4.64] ;  /* 0x0000002804082981 */ /* 0x0040a4000c1e1100 */
[----:B0-----:R-:W-:Y:S02]  /*1e770*/  @P3 IMAD.MOV.U32 R4, RZ, RZ, R27 ;  /* 0x000000ffff043224 */ /* 0x001fe400078e001b */
[----:B----4-:R-:W-:-:S05]  /*1e780*/  @P3 IMAD.MOV.U32 R5, RZ, RZ, R28 ;  /* 0x000000ffff053224 */ /* 0x010fca00078e001c */
[----:B------:R0:W4:Y:S02]  /*1e790*/  @P3 LDG.E.U8 R7, desc[UR40][R4.64] ;  /* 0x0000002804073981 */ /* 0x000124000c1e1100 */
[----:B0-----:R-:W-:Y:S02]  /*1e7a0*/  @P4 IMAD.MOV.U32 R4, RZ, RZ, R24 ;  /* 0x000000ffff044224 */ /* 0x001fe400078e0018 */
[----:B---3--:R-:W-:-:S05]  /*1e7b0*/  @P4 IMAD.MOV.U32 R5, RZ, RZ, R26 ;  /* 0x000000ffff054224 */ /* 0x008fca00078e001a */
[----:B------:R0:W3:Y:S02]  /*1e7c0*/  @P4 LDG.E.U8 R6, desc[UR40][R4.64] ;  /* 0x0000002804064981 */ /* 0x0000e4000c1e1100 */
[----:B0-----:R-:W-:Y:S02]  /*1e7d0*/  @P0 IMAD.MOV.U32 R5, RZ, RZ, R22 ;  /* 0x000000ffff050224 */ /* 0x001fe400078e0016 */
[----:B------:R-:W-:Y:S01]  /*1e7e0*/  @P0 IMAD.MOV.U32 R4, RZ, RZ, R0 ;  /* 0x000000ffff040224 */ /* 0x000fe200078e0000 */
[----:B------:R-:W2:Y:S04]  /*1e7f0*/  LDL.LU R22, [R1+0x18] ;  /* 0x0000180001167983 */ /* 0x000ea80000300800 */
[----:B------:R-:W2:Y:S04]  /*1e800*/  LDL.LU R26, [R1+0x14] ;  /* 0x00001400011a7983 */ /* 0x000ea80000300800 */
[----:B------:R-:W2:Y:S04]  /*1e810*/  LDL.LU R27, [R1+0xc] ;  /* 0x00000c00011b7983 */ /* 0x000ea80000300800 */
[----:B------:R-:W2:Y:S04]  /*1e820*/  LDL.LU R29, [R1+0x8] ;  /* 0x00000800011d7983 */ /* 0x000ea80000300800 */
[----:B------:R-:W2:Y:S04]  /*1e830*/  LDL.LU R0, [R1+0x4] ;  /* 0x0000040001007983 */ /* 0x000ea80000300800 */
[----:B------:R-:W-:Y:S04]  /*1e840*/  STL [R1+0x26c8], R4 ;  /* 0x0026c80401007387 */ /* 0x000fe80000100800 */
        /* <DEDUP_REMOVED lines=113> */
[----:B------:R0:W-:Y:S04]  /*1ef60*/  STL [R1+0x2a58], R4 ;  /* 0x002a580401007387 */ /* 0x0001e80000100800 */
        /* <DEDUP_REMOVED lines=77> */
[----:B------:R-:W-:Y:S01]  /*1f440*/  STL [R1+0x2930], R5 ;  /* 0x0029300501007387 */ /* 0x000fe20000100800 */
[----:B------:R-:W1:Y:S03]  /*1f450*/  S2R R28, SR_TID.X ;  /* 0x00000000001c7919 */ /* 0x000e660000002100 */
        /* <DEDUP_REMOVED lines=28> */
[----:B-1----:R-:W-:-:S03]  /*1f620*/  LOP3.LUT R28, R28, 0x1f, RZ, 0xc0, !PT ;  /* 0x0000001f1c1c7812 */ /* 0x002fc600078ec0ff */
[----:B------:R-:W-:Y:S04]  /*1f630*/  STL [R1+0x2a18], R5 ;  /* 0x002a180501007387 */ /* 0x000fe80000100800 */
[----:B------:R-:W-:Y:S04]  /*1f640*/  STL [R1+0x2a20], R5 ;  /* 0x002a200501007387 */ /* 0x000fe80000100800 */
[----:B------:R-:W-:Y:S04]  /*1f650*/  STL [R1+0x2a28], R5 ;  /* 0x002a280501007387 */ /* 0x000fe80000100800 */
[----:B------:R-:W-:Y:S04]  /*1f660*/  STL [R1+0x2a30], R5 ;  /* 0x002a300501007387 */ /* 0x000fe80000100800 */
[----:B------:R-:W-:Y:S04]  /*1f670*/  STL [R1+0x2a38], R5 ;  /* 0x002a380501007387 */ /* 0x000fe80000100800 */
[----:B------:R-:W-:Y:S04]  /*1f680*/  STL [R1+0x2a40], R5 ;  /* 0x002a400501007387 */ /* 0x000fe80000100800 */
[----:B------:R0:W3:Y:S01]  /*1f690*/  @P0 LDG.E.U8 R3, desc[UR40][R4.64] ;  /* 0x0000002804030981 */ /* 0x0000e2000c1e1100 */
[----:B------:R-:W-:Y:S01]  /*1f6a0*/  BAR.SYNC.DEFER_BLOCKING 0x0 ;  /* 0x0000000000007b1d */ /* 0x000fe20000010000 */
[----:B------:R-:W-:-:S05]  /*1f6b0*/  ISETP.GE.AND P0, PT, R28, R2, PT ;  /* 0x000000021c00720c */ /* 0x000fca0003f06270 */
[----:B------:R-:W-:Y:S04]  /*1f6c0*/  STL [R1+0x2a48], R5 ;  /* 0x002a480501007387 */ /* 0x000fe80000100800 */
[----:B------:R-:W-:Y:S04]  /*1f6d0*/  STL [R1+0x2a50], R5 ;  /* 0x002a500501007387 */ /* 0x000fe80000100800 */
[----:B------:R-:W3:Y:S01]  /*1f6e0*/  LDL.LU R2, [R1+0x10] ;  /* 0x0000100001027983 */ /* 0x000ee20000300800 */
[----:B------:R-:W0:Y:S01]  /*1f6f0*/  S2R R24, SR_TID.X ;  /* 0x0000000000187919 */ /* 0x000e220000002100 */
[----:B------:R-:W1:Y:S01]  /*1f700*/  S2R R28, SR_TID.X ;  /* 0x00000000001c7919 */ /* 0x000e620000002100 */
[----:B0-----:R-:W-:-:S05]  /*1f710*/  LOP3.LUT R4, R24, 0x3f, RZ, 0xc0, !PT ;  /* 0x0000003f18047812 */ /* 0x001fca00078ec0ff */
[----:B--2---:R0:W-:Y:S02]  /*1f720*/  STS.U8 [R4+UR4], R22 ;  /* 0x0000001604007988 */ /* 0x0041e40008000004 */
[----:B0-----:R-:W0:Y:S01]  /*1f730*/  S2R R22, SR_TID.X ;  /* 0x0000000000167919 */ /* 0x001e220000002100 */
[----:B-1----:R-:W-:-:S04]  /*1f740*/  LOP3.LUT R28, R28, 0x3f, RZ, 0xc0, !PT ;  /* 0x0000003f1c1c7812 */ /* 0x002fc800078ec0ff */
[----:B------:R-:W-:Y:S01]  /*1f750*/  LOP3.LUT R28, R28, 0x8, RZ, 0x3c, !PT ;  /* 0x000000081c1c7812 */ /* 0x000fe200078e3cff */
[----:B------:R1:W-:Y:S04]  /*1f760*/  STS.U8 [R4+UR4+0x40], R26 ;  /* 0x0000401a04007988 */ /* 0x0003e80008000004 */
[----:B------:R-:W-:Y:S04]  /*1f770*/  STS.U8 [R4+UR4+0x400], R20 ;  /* 0x0004001404007988 */ /* 0x000fe80008000004 */
[----:B------:R-:W-:Y:S04]  /*1f780*/  STS.U8 [R4+UR4+0x440], R19 ;  /* 0x0004401304007988 */ /* 0x000fe80008000004 */
[----:B-1----:R-:W2:Y:S04]  /*1f790*/  LDL.LU R26, [R1+0x2a74] ;  /* 0x002a7400011a7983 */ /* 0x002ea80000300800 */
[----:B------:R-:W-:Y:S01]  /*1f7a0*/  STL [R1+0x2a54], R20 ;  /* 0x002a541401007387 */ /* 0x000fe20000100800 */
[----:B0-----:R-:W-:-:S03]  /*1f7b0*/  LOP3.LUT R22, R22, 0x3f, RZ, 0xc0, !PT ;  /* 0x0000003f16167812 */ /* 0x001fc600078ec0ff */
[----:B---3--:R0:W-:Y:S04]  /*1f7c0*/  STS.U8 [R28+UR4+0x80], R2 ;  /* 0x000080021c007988 */ /* 0x0081e80008000004 */
[----:B------:R1:W-:Y:S01]  /*1f7d0*/  STS.U8 [R28+UR4+0xc0], R27 ;  /* 0x0000c01b1c007988 */ /* 0x0003e20008000004 */
[----:B0-----:R-:W-:-:S03]  /*1f7e0*/  LOP3.LUT R2, R22, 0x10, RZ, 0x3c, !PT ;  /* 0x0000001016027812 */ /* 0x001fc600078e3cff */
[----:B------:R-:W-:Y:S04]  /*1f7f0*/  STS.U8 [R28+UR4+0x480], R18 ;  /* 0x000480121c007988 */ /* 0x000fe80008000004 */
[----:B-1----:R-:W3:Y:S04]  /*1f800*/  LDL.LU R27, [R1+0x2a70] ;  /* 0x002a7000011b7983 */ /* 0x002ee80000300800 */
[----:B------:R0:W-:Y:S04]  /*1f810*/  STS.U8 [R28+UR4+0x4c0], R17 ;  /* 0x0004c0111c007988 */ /* 0x0001e80008000004 */
[----:B------:R1:W-:Y:S04]  /*1f820*/  STS.U8 [R2+UR4+0x100], R29 ;  /* 0x0001001d02007988 */ /* 0x0003e80008000004 */
[----:B------:R4:W-:Y:S04]  /*1f830*/  STS.U8 [R2+UR4+0x140], R0 ;  /* 0x0001400002007988 */ /* 0x0009e80008000004 */
[----:B0-----:R-:W2:Y:S04]  /*1f840*/  LDL.LU R28, [R1+0x2a6c] ;  /* 0x002a6c00011c7983 */ /* 0x001ea80000300800 */
[----:B-1----:R-:W2:Y:S04]  /*1f850*/  LDL.LU R29, [R1+0x2a68] ;  /* 0x002a6800011d7983 */ /* 0x002ea80000300800 */
[----:B----4-:R-:W4:Y:S01]  /*1f860*/  LDL.LU R0, [R1+0x2a64] ;  /* 0x002a640001007983 */ /* 0x010f220000300800 */
[----:B------:R-:W-:-:S02]  /*1f870*/  LOP3.LUT R22, R22, 0x18, RZ, 0x3c, !PT ;  /* 0x0000001816167812 */ /* 0x000fc400078e3cff */
[----:B------:R-:W-:Y:S01]  /*1f880*/  LOP3.LUT R24, R24, 0x3f, RZ, 0xc0, !PT ;  /* 0x0000003f18187812 */ /* 0x000fe200078ec0ff */
[----:B------:R-:W-:Y:S04]  /*1f890*/  STS.U8 [R2+UR4+0x500], R16 ;  /* 0x0005001002007988 */ /* 0x000fe80008000004 */
[----:B------:R0:W-:Y:S04]  /*1f8a0*/  STS.U8 [R2+UR4+0x540], R15 ;  /* 0x0005400f02007988 */ /* 0x0001e80008000004 */
[----:B0-----:R-:W3:Y:S04]  /*1f8b0*/  LDL R2, [R1+0x14ec] ;  /* 0x0014ec0001027983 */ /* 0x001ee80000100800 */
[----:B----4-:R0:W-:Y:S04]  /*1f8c0*/  STS.U8 [R22+UR4+0x180], R0 ;  /* 0x0001800016007988 */ /* 0x0101e80008000004 */
[----:B--2---:R-:W-:Y:S01]  /*1f8d0*/  STS.U8 [R22+UR4+0x1c0], R29 ;  /* 0x0001c01d16007988 */ /* 0x004fe20008000004 */
[----:B0-----:R-:W-:-:S03]  /*1f8e0*/  LOP3.LUT R0, R24, 0x20, RZ, 0x3c, !PT ;  /* 0x0000002018007812 */ /* 0x001fc600078e3cff */
[----:B------:R-:W-:Y:S01]  /*1f8f0*/  STS.U8 [R22+UR4+0x580], R14 ;  /* 0x0005800e16007988 */ /* 0x000fe20008000004 */
[----:B------:R-:W-:-:S03]  /*1f900*/  LOP3.LUT R24, R24, 0x28, RZ, 0x3c, !PT ;  /* 0x0000002818187812 */ /* 0x000fc600078e3cff */
[----:B------:R-:W-:Y:S04]  /*1f910*/  STS.U8 [R22+UR4+0x5c0], R13 ;  /* 0x0005c00d16007988 */ /* 0x000fe80008000004 */
[----:B------:R-:W-:Y:S04]  /*1f920*/  STS.U8 [R0+UR4+0x200], R28 ;  /* 0x0002001c00007988 */ /* 0x000fe80008000004 */
[----:B---3--:R-:W-:Y:S04]  /*1f930*/  STS.U8 [R0+UR4+0x240], R27 ;  /* 0x0002401b00007988 */ /* 0x008fe80008000004 */
[----:B------:R-:W-:Y:S04]  /*1f940*/  STS.U8 [R0+UR4+0x600], R12 ;  /* 0x0006000c00007988 */ /* 0x000fe80008000004 */
[----:B------:R0:W-:Y:S04]  /*1f950*/  STS.U8 [R0+UR4+0x640], R11 ;  /* 0x0006400b00007988 */ /* 0x0001e80008000004 */
[----:B------:R-:W-:Y:S04]  /*1f960*/  STS.U8 [R24+UR4+0x280], R26 ;  /* 0x0002801a18007988 */ /* 0x000fe80008000004 */
[----:B------:R-:W-:Y:S04]  /*1f970*/  STS.U8 [R24+UR4+0x2c0], R25 ;  /* 0x0002c01918007988 */ /* 0x000fe80008000004 */
[----:B------:R-:W-:Y:S04]  /*1f980*/  STS.U8 [R24+UR4+0x680], R10 ;  /* 0x0006800a18007988 */ /* 0x000fe80008000004 */
[----:B0-----:R-:W2:Y:S04]  /*1f990*/  LDL.LU R0, [R1+0x14e4] ;  /* 0x0014e40001007983 */ /* 0x001ea80000300800 */
[----:B------:R0:W-:Y:S04]  /*1f9a0*/  STS.U8 [R24+UR4+0x6c0], R9 ;  /* 0x0006c00918007988 */ /* 0x0001e80008000004 */
[----:B0-----:R-:W3:Y:S01]  /*1f9b0*/  LDL.LU R24, [R1+0x2a60] ;  /* 0x002a600001187983 */ /* 0x001ee20000300800 */
[----:B------:R-:W-:-:S05]  /*1f9c0*/  LOP3.LUT R22, R4, 0x30, RZ, 0x3c, !PT ;  /* 0x0000003004167812 */ /* 0x000fca00078e3cff */
[----:B---3--:R-:W-:Y:S04]  /*1f9d0*/  STS.U8 [R22+UR4+0x300], R24 ;  /* 0x0003001816007988 */ /* 0x008fe80008000004 */
[----:B------:R-:W-:Y:S04]  /*1f9e0*/  STS.U8 [R22+UR4+0x340], R23 ;  /* 0x0003401716007988 */ /* 0x000fe80008000004 */
[----:B------:R-:W-:Y:S04]  /*1f9f0*/  STS.U8 [R22+UR4+0x700], R8 ;  /* 0x0007000816007988 */ /* 0x000fe80008000004 */
[----:B------:R0:W-:Y:S04]  /*1fa00*/  STS.U8 [R22+UR4+0x740], R7 ;  /* 0x0007400716007988 */ /* 0x0001e80008000004 */
[----:B0-----:R-:W3:Y:S01]  /*1fa10*/  LDL.LU R22, [R1+0x2a5c] ;  /* 0x002a5c0001167983 */ /* 0x001ee20000300800 */
[----:B------:R-:W-:-:S02]  /*1fa20*/  LOP3.LUT R4, R4, 0x38, RZ, 0x3c, !PT ;  /* 0x0000003804047812 */ /* 0x000fc400078e3cff */
[----:B------:R-:W-:-:S03]  /*1fa30*/  PRMT R20, RZ, 0x7610, R20 ;  /* 0x00007610ff147816 */ /* 0x000fc60000000014 */
[----:B---3--:R-:W-:Y:S04]  /*1fa40*/  STS.U8 [R4+UR4+0x380], R22 ;  /* 0x0003801604007988 */ /* 0x008fe80008000004 */
[----:B------:R-:W-:Y:S04]  /*1fa50*/  STS.U8 [R4+UR4+0x3c0], R21 ;  /* 0x0003c01504007988 */ /* 0x000fe80008000004 */
[----:B------:R-:W-:Y:S04]  /*1fa60*/  STS.U8 [R4+UR4+0x780], R6 ;  /* 0x0007800604007988 */ /* 0x000fe80008000004 */
[----:B------:R2:W-:Y:S02]  /*1fa70*/  STS.U8 [R4+UR4+0x7c0], R3 ;  /* 0x0007c00304007988 */ /* 0x0005e40008000004 */
[----:B--2---:R-:W-:Y:S01]  /*1fa80*/  @!P0 IMAD.MOV.U32 R3, RZ, RZ, R0 ;  /* 0x000000ffff038224 */ /* 0x004fe200078e0000 */
[----:B------:R-:W-:Y:S06]  /*1fa90*/  BAR.SYNC.DEFER_BLOCKING 0x0 ;  /* 0x0000000000007b1d */ /* 0x000fec0000010000 */
[----:B------:R-:W2:Y:S04]  /*1faa0*/  LDL.LU R4, [R1+0x2a58] ;  /* 0x002a580001047983 */ /* 0x000ea80000300800 */
[----:B------:R-:W3:Y:S04]  /*1fab0*/  @!P0 LDG.E.U8 R20, desc[UR40][R2.64] ;  /* 0x0000002802148981 */ /* 0x000ee8000c1e1100 */
[----:B------:R-:W-:Y:S04]  /*1fac0*/  STL [R1+0x15d8], R0 ;  /* 0x0015d80001007387 */ /* 0x000fe80000100800 */
[----:B---3--:R0:W-:Y:S04]  /*1fad0*/  STL [R1+0xbb4], R20 ;  /* 0x000bb41401007387 */ /* 0x0081e80000100800 */
[----:B0-----:R-:W3:Y:S04]  /*1fae0*/  LDL.LU R20, [R1+0x2a54] ;  /* 0x002a540001147983 */ /* 0x001ee80000300800 */
[----:B------:R-:W4:Y:S04]  /*1faf0*/  LDL R2, [R1+0x1444] ;  /* 0x0014440001027983 */ /* 0x000f280000100800 */
[----:B------:R-:W4:Y:S01]  /*1fb00*/  LDL R3, [R1+0x1448] ;  /* 0x0014480001037983 */ /* 0x000f220000100800 */
[----:B------:R-:W-:-:S02]  /*1fb10*/  PRMT R5, RZ, 0x7610, R5 ;  /* 0x00007610ff057816 */ /* 0x000fc40000000005 */
[----:B----4-:R-:W-:-:S04]  /*1fb20*/  @!P0 LOP3.LUT R3, R3, R2, RZ, 0x3c, !PT ;  /* 0x0000000203038212 */ /* 0x010fc800078e3cff */
[----:B------:R-:W-:-:S04]  /*1fb30*/  @!P0 LOP3.LUT R2, R3, R2, RZ, 0x3c, !PT ;  /* 0x0000000203028212 */ /* 0x000fc800078e3cff */
[----:B------:R-:W-:-:S05]  /*1fb40*/  @!P0 LOP3.LUT R3, R3, R2, RZ, 0x3c, !PT ;  /* 0x0000000203038212 */ /* 0x000fca00078e3cff */
[----:B------:R-:W4:Y:S04]  /*1fb50*/  @!P0 LDG.E.U8 R5, desc[UR40][R2.64] ;  /* 0x0000002802058981 */ /* 0x000f28000c1e1100 */
[----:B----4-:R0:W-:Y:S04]  /*1fb60*/  STL [R1+0xbbc], R5 ;  /* 0x000bbc0501007387 */ /* 0x0101e80000100800 */
[----:B0-----:R-:W4:Y:S04]  /*1fb70*/  LDL.LU R5, [R1+0x2a50] ;  /* 0x002a500001057983 */ /* 0x001f280000300800 */
[----:B------:R-:W3:Y:S04]  /*1fb80*/  LDL R2, [R1+0xc10] ;  /* 0x000c100001027983 */ /* 0x000ee80000100800 */
[----:B------:R-:W3:Y:S01]  /*1fb90*/  LDL R3, [R1+0xd24] ;  /* 0x000d240001037983 */ /* 0x000ee20000100800 */
[----:B--2---:R-:W-:-:S02]  /*1fba0*/  PRMT R4, RZ, 0x7610, R4 ;  /* 0x00007610ff047816 */ /* 0x004fc40000000004 */
[----:B---3--:R-:W-:-:S04]  /*1fbb0*/  @!P0 LOP3.LUT R3, R3, R2, RZ, 0x3c, !PT ;  /* 0x0000000203038212 */ /* 0x008fc800078e3cff */
[----:B------:R-:W-:-:S04]  /*1fbc0*/  @!P0 LOP3.LUT R2, R3, R2, RZ, 0x3c, !PT ;  /* 0x0000000203028212 */ /* 0x000fc800078e3cff */
[----:B------:R-:W-:-:S05]  /*1fbd0*/  @!P0 LOP3.LUT R3, R3, R2, RZ, 0x3c, !PT ;  /* 0x0000000203038212 */ /* 0x000fca00078e3cff */
[----:B------:R-:W2:Y:S04]  /*1fbe0*/  @!P0 LDG.E.U8 R4, desc[UR40][R2.64] ;  /* 0x0000002802048981 */ /* 0x000ea8000c1e1100 */
[----:B--2---:R0:W-:Y:S04]  /*1fbf0*/  STL [R1+0xbb8], R4 ;  /* 0x000bb80401007387 */ /* 0x0041e80000100800 */
[----:B0-----:R-:W2:Y:S04]  /*1fc00*/  LDL.LU R4, [R1+0x2a4c] ;  /* 0x002a4c0001047983 */ /* 0x001ea80000300800 */
[----:B------:R-:W3:Y:S04]  /*1fc10*/  LDL R2, [R1+0xd20] ;  /* 0x000d200001027983 */ /* 0x000ee80000100800 */
[----:B------:R-:W3:Y:S01]  /*1fc20*/  LDL R3, [R1+0x1440] ;  /* 0x0014400001037983 */ /* 0x000ee20000100800 */
[----:B----4-:R-:W-:-:S02]  /*1fc30*/  PRMT R5, RZ, 0x7610, R5 ;  /* 0x00007610ff057816 */ /* 0x010fc40000000005 */
[----:B---3--:R-:W-:-:S04]  /*1fc40*/  @!P0 LOP3.LUT R3, R3, R2, RZ, 0x3c, !PT ;  /* 0x0000000203038212 */ /* 0x008fc800078e3cff */
[----:B------:R-:W-:-:S04]  /*1fc50*/  @!P0 LOP3.LUT R2, R3, R2, RZ, 0x3c, !PT ;  /* 0x0000000203028212 */ /* 0x000fc800078e3cff */
[----:B------:R-:W-:-:S05]  /*1fc60*/  @!P0 LOP3.LUT R3, R3, R2, RZ, 0x3c, !PT ;  /* 0x0000000203038212 */ /* 0x000fca00078e3cff */
[----:B------:R-:W3:Y:S04]  /*1fc70*/  @!P0 LDG.E.U8 R5, desc[UR40][R2.64] ;  /* 0x0000002802058981 */ /* 0x000ee8000c1e1100 */
[----:B---3--:R0:W-:Y:S04]  /*1fc80*/  STL [R1+0xbb0], R5 ;  /* 0x000bb00501007387 */ /* 0x0081e80000100800 */
[----:B0-----:R-:W3:Y:S04]  /*1fc90*/  LDL.LU R5, [R1+0x2a48] ;  /* 0x002a480001057983 */ /* 0x001ee80000300800 */
[----:B------:R-:W4:Y:S04]  /*1fca0*/  LDL R2, [R1+0xd1c] ;  /* 0x000d1c0001027983 */ /* 0x000f280000100800 */
[----:B------:R-:W4:Y:S01]  /*1fcb0*/  LDL R3, [R1+0x143c] ;  /* 0x00143c0001037983 */ /* 0x000f220000100800 */
[----:B--2---:R-:W-:-:S02]  /*1fcc0*/  PRMT R4, RZ, 0x7610, R4 ;  /* 0x00007610ff047816 */ /* 0x004fc40000000004 */
[----:B----4-:R-:W-:-:S04]  /*1fcd0*/  @!P0 LOP3.LUT R3, R3, R2, RZ, 0x3c, !PT ;  /* 0x0000000203038212 */ /* 0x010fc800078e3cff */
[----:B------:R-:W-:-:S04]  /*1fce0*/  @!P0 LOP3.LUT R2, R3, R2, RZ, 0x3c, !PT ;  /* 0x0000000203028212 */ /* 0x000fc800078e3cff */
[----:B------:R-:W-:-:S05]  /*1fcf0*/  @!P0 LOP3.LUT R3, R3, R2, RZ, 0x3c, !PT ;  /* 0x0000000203038212 */ /* 0x000fca00078e3cff */
[----:B------:R-:W2:Y:S04]  /*1fd00*/  @!P0 LDG.E.U8 R4, desc[UR40][R2.64] ;  /* 0x0000002802048981 */ /* 0x000ea8000c1e1100 */
[----:B--2---:R0:W-:Y:S04]  /*1fd10*/  STL [R1+0xbac], R4 ;  /* 0x000bac0401007387 */ /* 0x0041e80000100800 */
[----:B0-----:R-:W2:Y:S04]  /*1fd20*/  LDL.LU R4, [R1+0x2a44] ;  /* 0x002a440001047983 */ /* 0x001ea80000300800 */
[----:B------:R-:W4:Y:S04]  /*1fd30*/  LDL R2, [R1+0xd18] ;  /* 0x000d180001027983 */ /* 0x000f280000100800 */
[----:B------:R-:W4:Y:S01]  /*1fd40*/  LDL R3, [R1+0x1438] ;  /* 0x0014380001037983 */ /* 0x000f220000100800 */
[----:B---3--:R-:W-:-:S02]  /*1fd50*/  PRMT R5, RZ, 0x7610, R5 ;  /* 0x00007610ff057816 */ /* 0x008fc40000000005 */
[----:B----4-:R-:W-:-:S04]  /*1fd60*/  @!P0 LOP3.LUT R3, R3, R2, RZ, 0x3c, !PT ;  /* 0x0000000203038212 */ /* 0x010fc800078e3cff */
        /* <DEDUP_REMOVED lines=1942> */
[----:B------:R-:W-:-:S02]  /*276d0*/  PRMT R0, RZ, 0x7610, R0 ;  /* 0x00007610ff007816 */ /* 0x000fc40000000000 */
[----:B----4-:R-:W-:-:S04]  /*276e0*/  @!P0 LOP3.LUT R3, R3, R2, RZ, 0x3c, !PT ;  /* 0x0000000203038212 */ /* 0x010fc800078e3cff */
[----:B------:R-:W-:-:S04]  /*276f0*/  @!P0 LOP3.LUT R2, R3, R2, RZ, 0x3c, !PT ;  /* 0x0000000203028212 */ /* 0x000fc800078e3cff */
[----:B------:R-:W-:-:S05]  /*27700*/  @!P0 LOP3.LUT R3, R3, R2, RZ, 0x3c, !PT ;  /* 0x0000000203038212 */ /* 0x000fca00078e3cff */
[----:B------:R0:W4:Y:S04]  /*27710*/  @!P0 LDG.E.U8 R0, desc[UR40][R2.64] ;  /* 0x0000002802008981 */ /* 0x000128000c1e1100 */
[----:B------:R-:W0:Y:S04]  /*27720*/  LDL R2, [R1+0xd64] ;  /* 0x000d640001027983 */ /* 0x000e280000100800 */
[----:B------:R-:W0:Y:S01]  /*27730*/  LDL R3, [R1+0xd68] ;  /* 0x000d680001037983 */ /* 0x000e220000100800 */
[----:B--2---:R-:W-:Y:S02]  /*27740*/  PRMT R4, RZ, 0x7610, R4 ;  /* 0x00007610ff047816 */ /* 0x004fe40000000004 */
[----:B0-----:R-:W-:-:S04]  /*27750*/  @!P0 LOP3.LUT R3, R3, R2, RZ, 0x3c, !PT ;  /* 0x0000000203038212 */ /* 0x001fc800078e3cff */
[----:B------:R-:W-:-:S04]  /*27760*/  @!P0 LOP3.LUT R2, R3, R2, RZ, 0x3c, !PT ;  /* 0x0000000203028212 */ /* 0x000fc800078e3cff */
[----:B------:R-:W-:-:S05]  /*27770*/  @!P0 LOP3.LUT R3, R3, R2, RZ, 0x3c, !PT ;  /* 0x0000000203038212 */ /* 0x000fca00078e3cff */
[----:B------:R-:W2:Y:S04]  /*27780*/  @!P0 LDG.E.U8 R4, desc[UR40][R2.64] ;  /* 0x0000002802048981 */ /* 0x000ea8000c1e1100 */
[----:B----4-:R0:W-:Y:S04]  /*27790*/  STL [R1+0x20], R0 ;  /* 0x0000200001007387 */ /* 0x0101e80000100800 */
[----:B0-----:R-:W4:Y:S04]  /*277a0*/  LDL R0, [R1+0x1470] ;  /* 0x0014700001007983 */ /* 0x001f280000100800 */
[----:B--2---:R0:W-:Y:S04]  /*277b0*/  STL [R1+0x1c], R4 ;  /* 0x00001c0401007387 */ /* 0x0041e80000100800 */
[----:B0-----:R-:W2:Y:S04]  /*277c0*/  LDL.LU R4, [R1+0x26e0] ;  /* 0x0026e00001047983 */ /* 0x001ea80000300800 */
[----:B------:R-:W2:Y:S04]  /*277d0*/  LDL R2, [R1+0xd5c] ;  /* 0x000d5c0001027983 */ /* 0x000ea80000100800 */
[----:B------:R-:W2:Y:S01]  /*277e0*/  LDL R3, [R1+0xd60] ;  /* 0x000d600001037983 */ /* 0x000ea20000100800 */
[----:B---3--:R-:W-:-:S02]  /*277f0*/  PRMT R5, RZ, 0x7610, R5 ;  /* 0x00007610ff057816 */ /* 0x008fc40000000005 */
[----:B--2---:R-:W-:-:S04]  /*27800*/  @!P0 LOP3.LUT R3, R3, R2, RZ, 0x3c, !PT ;  /* 0x0000000203038212 */ /* 0x004fc800078e3cff */
[----:B------:R-:W-:-:S04]  /*27810*/  @!P0 LOP3.LUT R2, R3, R2, RZ, 0x3c, !PT ;  /* 0x0000000203028212 */ /* 0x000fc800078e3cff */
[----:B------:R-:W-:-:S05]  /*27820*/  @!P0 LOP3.LUT R3, R3, R2, RZ, 0x3c, !PT ;  /* 0x0000000203038212 */ /* 0x000fca00078e3cff */
[----:B------:R-:W2:Y:S04]  /*27830*/  @!P0 LDG.E.U8 R5, desc[UR40][R2.64] ;  /* 0x0000002802058981 */ /* 0x000ea8000c1e1100 */
[----:B--2---:R0:W-:Y:S04]  /*27840*/  STL [R1+0x18], R5 ;  /* 0x0000180501007387 */ /* 0x0041e80000100800 */
[----:B0-----:R-:W2:Y:S04]  /*27850*/  LDL.LU R5, [R1+0x26dc] ;  /* 0x0026dc0001057983 */ /* 0x001ea80000300800 */
[----:B------:R-:W3:Y:S04]  /*27860*/  LDL R2, [R1+0xd44] ;  /* 0x000d440001027983 */ /* 0x000ee80000100800 */
[----:B------:R-:W3:Y:S01]  /*27870*/  LDL R3, [R1+0xd48] ;  /* 0x000d480001037983 */ /* 0x000ee20000100800 */
[----:B------:R-:W-:-:S02]  /*27880*/  PRMT R4, RZ, 0x7610, R4 ;  /* 0x00007610ff047816 */ /* 0x000fc40000000004 */
[----:B---3--:R-:W-:-:S04]  /*27890*/  @!P0 LOP3.LUT R3, R3, R2, RZ, 0x3c, !PT ;  /* 0x0000000203038212 */ /* 0x008fc800078e3cff */
[----:B------:R-:W-:-:S04]  /*278a0*/  @!P0 LOP3.LUT R2, R3, R2, RZ, 0x3c, !PT ;  /* 0x0000000203028212 */ /* 0x000fc800078e3cff */
[----:B------:R-:W-:-:S05]  /*278b0*/  @!P0 LOP3.LUT R3, R3, R2, RZ, 0x3c, !PT ;  /* 0x0000000203038212 */ /* 0x000fca00078e3cff */
[----:B------:R-:W3:Y:S04]  /*278c0*/  @!P0 LDG.E.U8 R4, desc[UR40][R2.64] ;  /* 0x0000002802048981 */ /* 0x000ee8000c1e1100 */
[----:B---3--:R0:W-:Y:S04]  /*278d0*/  STL [R1+0x14], R4 ;  /* 0x0000140401007387 */ /* 0x0081e80000100800 */
[----:B0-----:R-:W3:Y:S04]  /*278e0*/  LDL.LU R4, [R1+0x26d8] ;  /* 0x0026d80001047983 */ /* 0x001ee80000300800 */
        /* <DEDUP_REMOVED lines=15> */
[----:B------:R-:W3:Y:S01]  /*279e0*/  @!P0 LDG.E.U8 R4, desc[UR40][R2.64] ;  /* 0x0000002802048981 */ /* 0x000ee2000c1e1100 */
[----:B--2---:R-:W-:-:S03]  /*279f0*/  PRMT R5, RZ, 0x7610, R5 ;  /* 0x00007610ff057816 */ /* 0x004fc60000000005 */
[----:B---3--:R0:W-:Y:S04]  /*27a00*/  STL [R1+0xc], R4 ;  /* 0x00000c0401007387 */ /* 0x0081e80000100800 */
[----:B0-----:R-:W2:Y:S04]  /*27a10*/  LDL.LU R4, [R1+0x26d0] ;  /* 0x0026d00001047983 */ /* 0x001ea80000300800 */
[----:B------:R-:W3:Y:S01]  /*27a20*/  LDL R3, [R1+0xd30] ;  /* 0x000d300001037983 */ /* 0x000ee20000100800 */
[----:B----4-:R-:W-:-:S03]  /*27a30*/  @!P0 IMAD.MOV.U32 R2, RZ, RZ, R0 ;  /* 0x000000ffff028224 */ /* 0x010fc600078e0000 */
[----:B------:R-:W4:Y:S04]  /*27a40*/  LDL R0, [R1+0x14c8] ;  /* 0x0014c80001007983 */ /* 0x000f280000100800 */
[----:B---3--:R-:W3:Y:S04]  /*27a50*/  @!P0 LDG.E.U8 R5, desc[UR40][R2.64] ;  /* 0x0000002802058981 */ /* 0x008ee8000c1e1100 */
        /* <DEDUP_REMOVED lines=18> */
[----:B---3--:R0:W-:Y:S04]  /*27b80*/  STL [R1], R5 ;  /* 0x0000000501007387 */ /* 0x0081e80000100800 */
[----:B0-----:R-:W3:Y:S04]  /*27b90*/  LDL.LU R5, [R1+0x26c4] ;  /* 0x0026c40001057983 */ /* 0x001ee80000300800 */
[----:B------:R-:W2:Y:S04]  /*27ba0*/  LDL R2, [R1+0x146c] ;  /* 0x00146c0001027983 */ /* 0x000ea80000100800 */
[----:B------:R-:W2:Y:S01]  /*27bb0*/  LDL R3, [R1+0x14a8] ;  /* 0x0014a80001037983 */ /* 0x000ea20000100800 */
[----:B------:R-:W-:-:S02]  /*27bc0*/  PRMT R29, RZ, 0x7610, R29 ;  /* 0x00007610ff1d7816 */ /* 0x000fc4000000001d */
[----:B--2---:R-:W-:-:S04]  /*27bd0*/  @!P0 LOP3.LUT R3, R3, R2, RZ, 0x3c, !PT ;  /* 0x0000000203038212 */ /* 0x004fc800078e3cff */
[----:B------:R-:W-:-:S04]  /*27be0*/  @!P0 LOP3.LUT R2, R3, R2, RZ, 0x3c, !PT ;  /* 0x0000000203028212 */ /* 0x000fc800078e3cff */
[----:B------:R-:W-:-:S05]  /*27bf0*/  @!P0 LOP3.LUT R3, R3, R2, RZ, 0x3c, !PT ;  /* 0x0000000203038212 */ /* 0x000fca00078e3cff */
[----:B------:R-:W2:Y:S04]  /*27c00*/  @!P0 LDG.E.U8 R29, desc[UR40][R2.64] ;  /* 0x00000028021d8981 */ /* 0x000ea8000c1e1100 */
[----:B------:R-:W3:Y:S04]  /*27c10*/  LDL R2, [R1+0x1474] ;  /* 0x0014740001027983 */ /* 0x000ee80000100800 */
[----:B------:R-:W3:Y:S01]  /*27c20*/  LDL R3, [R1+0x14b0] ;  /* 0x0014b00001037983 */ /* 0x000ee20000100800 */
[----:B------:R-:W-:-:S03]  /*27c30*/  PRMT R28, RZ, 0x7610, R28 ;  /* 0x00007610ff1c7816 */ /* 0x000fc6000000001c */
[----:B--2---:R0:W-:Y:S04]  /*27c40*/  STL [R1+0x26b0], R29 ;  /* 0x0026b01d01007387 */ /* 0x0041e80000100800 */
[----:B0-----:R-:W2:Y:S01]  /*27c50*/  LDL R29, [R1+0x148c] ;  /* 0x00148c00011d7983 */ /* 0x001ea20000100800 */
[----:B---3--:R-:W-:-:S04]  /*27c60*/  @!P0 LOP3.LUT R3, R3, R2, RZ, 0x3c, !PT ;  /* 0x0000000203038212 */ /* 0x008fc800078e3cff */
[----:B------:R-:W-:-:S04]  /*27c70*/  @!P0 LOP3.LUT R2, R3, R2, RZ, 0x3c, !PT ;  /* 0x0000000203028212 */ /* 0x000fc800078e3cff */
[----:B------:R-:W-:-:S05]  /*27c80*/  @!P0 LOP3.LUT R3, R3, R2, RZ, 0x3c, !PT ;  /* 0x0000000203038212 */ /* 0x000fca00078e3cff */
[----:B------:R4:W3:Y:S01]  /*27c90*/  @!P0 LDG.E.U8 R28, desc[UR40][R2.64] ;  /* 0x00000028021c8981 */ /* 0x0008e2000c1e1100 */
[----:B------:R-:W-:Y:S01]  /*27ca0*/  PRMT R27, RZ, 0x7610, R27 ;  /* 0x00007610ff1b7816 */ /* 0x000fe2000000001b */
[----:B----4-:R-:W-:Y:S02]  /*27cb0*/  @!P0 IMAD.MOV.U32 R2, RZ, RZ, R0 ;  /* 0x000000ffff028224 */ /* 0x010fe400078e0000 */
[----:B--2---:R-:W-:-:S05]  /*27cc0*/  @!P0 IMAD.MOV.U32 R3, RZ, RZ, R29 ;  /* 0x000000ffff038224 */ /* 0x004fca00078e001d */
[----:B------:R0:W2:Y:S04]  /*27cd0*/  @!P0 LDG.E.U8 R27, desc[UR40][R2.64] ;  /* 0x00000028021b8981 */ /* 0x0000a8000c1e1100 */
[----:B---3--:R1:W-:Y:S04]  /*27ce0*/  STL [R1+0x26b4], R28 ;  /* 0x0026b41c01007387 */ /* 0x0083e80000100800 */
[----:B------:R-:W0:Y:S04]  /*27cf0*/  LDL R2, [R1+0x1494] ;  /* 0x0014940001027983 */ /* 0x000e280000100800 */
[----:B------:R-:W0:Y:S01]  /*27d00*/  LDL R3, [R1+0x14d0] ;  /* 0x0014d00001037983 */ /* 0x000e220000100800 */
[----:B------:R-:W-:-:S03]  /*27d10*/  PRMT R26, RZ, 0x7610, R26 ;  /* 0x00007610ff1a7816 */ /* 0x000fc6000000001a */
[----:B------:R-:W3:Y:S04]  /*27d20*/  LDL R29, [R1+0x14f8] ;  /* 0x0014f800011d7983 */ /* 0x000ee80000100800 */
[----:B------:R-:W4:Y:S04]  /*27d30*/  LDL R0, [R1+0x14f4] ;  /* 0x0014f40001007983 */ /* 0x000f280000100800 */
[----:B-1----:R-:W3:Y:S01]  /*27d40*/  LDL R28, [R1+0x14d4] ;  /* 0x0014d400011c7983 */ /* 0x002ee20000100800 */
[----:B0-----:R-:W-:-:S04]  /*27d50*/  @!P0 LOP3.LUT R3, R3, R2, RZ, 0x3c, !PT ;  /* 0x0000000203038212 */ /* 0x001fc800078e3cff */
[----:B------:R-:W-:-:S04]  /*27d60*/  @!P0 LOP3.LUT R2, R3, R2, RZ, 0x3c, !PT ;  /* 0x0000000203028212 */ /* 0x000fc800078e3cff */
[----:B------:R-:W-:Y:S01]  /*27d70*/  @!P0 LOP3.LUT R3, R3, R2, RZ, 0x3c, !PT ;  /* 0x0000000203038212 */ /* 0x000fe200078e3cff */
[----:B--2---:R0:W-:Y:S04]  /*27d80*/  STL [R1+0x26b8], R27 ;  /* 0x0026b81b01007387 */ /* 0x0041e80000100800 */
[----:B------:R1:W2:Y:S01]  /*27d90*/  @!P0 LDG.E.U8 R26, desc[UR40][R2.64] ;  /* 0x00000028021a8981 */ /* 0x0002a2000c1e1100 */
[----:B------:R-:W-:-:S03]  /*27da0*/  PRMT R25, RZ, 0x7610, R25 ;  /* 0x00007610ff197816 */ /* 0x000fc60000000019 */
[----:B0-----:R-:W2:Y:S04]  /*27db0*/  LDL R27, [R1+0xd90] ;  /* 0x000d9000011b7983 */ /* 0x001ea80000100800 */
[----:B------:R-:W1:Y:S04]  /*27dc0*/  LDL R2, [R1+0x14ac] ;  /* 0x0014ac0001027983 */ /* 0x000e680000100800 */
[----:B------:R-:W1:Y:S02]  /*27dd0*/  LDL R3, [R1+0x14e8] ;  /* 0x0014e80001037983 */ /* 0x000e640000100800 */
[----:B-1----:R-:W-:-:S04]  /*27de0*/  @!P0 LOP3.LUT R3, R3, R2, RZ, 0x3c, !PT ;  /* 0x0000000203038212 */ /* 0x002fc800078e3cff */
        /* <DEDUP_REMOVED lines=13> */
[----:B------:R-:W-:Y:S02]  /*27ec0*/  PRMT R23, RZ, 0x7610, R23 ;  /* 0x00007610ff177816 */ /* 0x000fe40000000017 */
[----:B------:R-:W-:Y:S02]  /*27ed0*/  PRMT R22, RZ, 0x7610, R22 ;  /* 0x00007610ff167816 */ /* 0x000fe40000000016 */
[----:B------:R-:W-:Y:S01]  /*27ee0*/  PRMT R21, RZ, 0x7610, R21 ;  /* 0x00007610ff157816 */ /* 0x000fe20000000015 */
[----:B0-----:R-:W2:Y:S04]  /*27ef0*/  LDL R25, [R1+0xd78] ;  /* 0x000d780001197983 */ /* 0x001ea80000100800 */
[----:B------:R-:W2:Y:S01]  /*27f00*/  LDL R3, [R1+0x14cc] ;  /* 0x0014cc0001037983 */ /* 0x000ea20000100800 */
[----:B---3--:R-:W-:-:S03]  /*27f10*/  @!P0 IMAD.MOV.U32 R2, RZ, RZ, R29 ;  /* 0x000000ffff028224 */ /* 0x008fc600078e001d */
[----:B------:R-:W3:Y:S04]  /*27f20*/  LDL R29, [R1+0xd54] ;  /* 0x000d5400011d7983 */ /* 0x000ee80000100800 */
[----:B--2---:R4:W2:Y:S02]  /*27f30*/  @!P0 LDG.E.U8 R23, desc[UR40][R2.64] ;  /* 0x0000002802178981 */ /* 0x0048a4000c1e1100 */
[----:B----4-:R-:W-:Y:S02]  /*27f40*/  @!P0 IMAD.MOV.U32 R2, RZ, RZ, R0 ;  /* 0x000000ffff028224 */ /* 0x010fe400078e0000 */
[----:B------:R-:W-:Y:S02]  /*27f50*/  @!P0 IMAD.MOV.U32 R3, RZ, RZ, R28 ;  /* 0x000000ffff038224 */ /* 0x000fe400078e001c */
[----:B------:R-:W4:Y:S04]  /*27f60*/  LDL R28, [R1+0xd58] ;  /* 0x000d5800011c7983 */ /* 0x000f280000100800 */
[----:B------:R0:W2:Y:S04]  /*27f70*/  @!P0 LDG.E.U8 R22, desc[UR40][R2.64] ;  /* 0x0000002802168981 */ /* 0x0000a8000c1e1100 */
[----:B------:R-:W2:Y:S01]  /*27f80*/  LDL.LU R0, [R1+0x14f0] ;  /* 0x0014f00001007983 */ /* 0x000ea20000300800 */
[----:B0-----:R-:W-:-:S02]  /*27f90*/  @!P0 IMAD.MOV.U32 R2, RZ, RZ, R27 ;  /* 0x000000ffff028224 */ /* 0x001fc400078e001b */
[----:B------:R-:W-:Y:S01]  /*27fa0*/  @!P0 IMAD.MOV.U32 R3, RZ, RZ, R26 ;  /* 0x000000ffff038224 */ /* 0x000fe200078e001a */
[----:B------:R-:W-:Y:S01]  /*27fb0*/  PRMT R20, RZ, 0x7610, R20 ;  /* 0x00007610ff147816 */ /* 0x000fe20000000014 */
[----:B------:R-:W2:Y:S04]  /*27fc0*/  LDL R27, [R1+0xd4c] ;  /* 0x000d4c00011b7983 */ /* 0x000ea80000100800 */
[----:B------:R0:W2:Y:S04]  /*27fd0*/  @!P0 LDG.E.U8 R21, desc[UR40][R2.64] ;  /* 0x0000002802158981 */ /* 0x0000a8000c1e1100 */
[----:B------:R-:W3:Y:S04]  /*27fe0*/  LDL R26, [R1+0xd50] ;  /* 0x000d5000011a7983 */ /* 0x000ee80000100800 */
[----:B------:R-:W3:Y:S01]  /*27ff0*/  LDL R3, [R1+0xd74] ;  /* 0x000d740001037983 */ /* 0x000ee20000100800 */
[----:B0-----:R-:W-:-:S03]  /*28000*/  @!P0 IMAD.MOV.U32 R2, RZ, RZ, R25 ;  /* 0x000000ffff028224 */ /* 0x001fc600078e0019 */
[----:B--2---:R0:W-:Y:S01]  /*28010*/  STL [R1+0x2648], R21 ;  /* 0x0026481501007387 */ /* 0x0041e20000100800 */
[----:B------:R-:W-:-:S03]  /*28020*/  PRMT R19, RZ, 0x7610, R19 ;  /* 0x00007610ff137816 */ /* 0x000fc60000000013 */
[----:B------:R-:W2:Y:S04]  /*28030*/  LDL R25, [R1+0xd3c] ;  /* 0x000d3c0001197983 */ /* 0x000ea80000100800 */
[----:B---3--:R1:W3:Y:S04]  /*28040*/  @!P0 LDG.E.U8 R20, desc[UR40][R2.64] ;  /* 0x0000002802148981 */ /* 0x0082e8000c1e1100 */
[----:B0-----:R-:W2:Y:S04]  /*28050*/  LDL R21, [R1+0x1458] ;  /* 0x0014580001157983 */ /* 0x001ea80000100800 */
[----:B------:R-:W1:Y:S04]  /*28060*/  LDL R2, [R1+0xd6c] ;  /* 0x000d6c0001027983 */ /* 0x000e680000100800 */
[----:B------:R-:W1:Y:S02]  /*28070*/  LDL R3, [R1+0xd70] ;  /* 0x000d700001037983 */ /* 0x000e640000100800 */
[----:B-1----:R-:W-:-:S04]  /*28080*/  @!P0 LOP3.LUT R3, R3, R2, RZ, 0x3c, !PT ;  /* 0x0000000203038212 */ /* 0x002fc800078e3cff */
[----:B------:R-:W-:-:S04]  /*28090*/  @!P0 LOP3.LUT R2, R3, R2, RZ, 0x3c, !PT ;  /* 0x0000000203028212 */ /* 0x000fc800078e3cff */
[----:B------:R-:W-:-:S05]  /*280a0*/  @!P0 LOP3.LUT R3, R3, R2, RZ, 0x3c, !PT ;  /* 0x0000000203038212 */ /* 0x000fca00078e3cff */
[----:B------:R4:W2:Y:S04]  /*280b0*/  @!P0 LDG.E.U8 R19, desc[UR40][R2.64] ;  /* 0x0000002802138981 */ /* 0x0008a8000c1e1100 */
[----:B---3--:R0:W-:Y:S01]  /*280c0*/  STL [R1+0x264c], R20 ;  /* 0x00264c1401007387 */ /* 0x0081e20000100800 */
[----:B----4-:R-:W-:Y:S02]  /*280d0*/  @!P0 IMAD.MOV.U32 R2, RZ, RZ, R28 ;  /* 0x000000ffff028224 */ /* 0x010fe400078e001c */
[----:B------:R-:W-:Y:S01]  /*280e0*/  @!P0 IMAD.MOV.U32 R3, RZ, RZ, R29 ;  /* 0x000000ffff038224 */ /* 0x000fe200078e001d */
[----:B------:R-:W-:Y:S02]  /*280f0*/  PRMT R18, RZ, 0x7610, R18 ;  /* 0x00007610ff127816 */ /* 0x000fe40000000012 */
[----:B------:R-:W-:-:S04]  /*28100*/  PRMT R17, RZ, 0x7610, R17 ;  /* 0x00007610ff117816 */ /* 0x000fc80000000011 */
[----:B------:R1:W3:Y:S02]  /*28110*/  @!P0 LDG.E.U8 R18, desc[UR40][R2.64] ;  /* 0x0000002802128981 */ /* 0x0002e4000c1e1100 */
[----:B-1----:R-:W-:Y:S02]  /*28120*/  @!P0 IMAD.MOV.U32 R2, RZ, RZ, R26 ;  /* 0x000000ffff028224 */ /* 0x002fe400078e001a */
[----:B------:R-:W-:-:S05]  /*28130*/  @!P0 IMAD.MOV.U32 R3, RZ, RZ, R27 ;  /* 0x000000ffff038224 */ /* 0x000fca00078e001b */
[----:B------:R1:W4:Y:S04]  /*28140*/  @!P0 LDG.E.U8 R17, desc[UR40][R2.64] ;  /* 0x0000002802118981 */ /* 0x000328000c1e1100 */
[----:B--2---:R2:W-:Y:S04]  /*28150*/  STL [R1+0x2650], R19 ;  /* 0x0026501301007387 */ /* 0x0045e80000100800 */
[----:B------:R-:W2:Y:S04]  /*28160*/  LDL R29, [R1+0xd38] ;  /* 0x000d3800011d7983 */ /* 0x000ea80000100800 */
[----:B------:R-:W2:Y:S01]  /*28170*/  LDL R28, [R1+0x1460] ;  /* 0x00146000011c7983 */ /* 0x000ea20000100800 */
[----:B------:R-:W-:Y:S01]  /*28180*/  PRMT R16, RZ, 0x7610, R16 ;  /* 0x00007610ff107816 */ /* 0x000fe20000000010 */
[----:B-1----:R-:W-:-:S02]  /*28190*/  @!P0 IMAD.MOV.U32 R2, RZ, RZ, R21 ;  /* 0x000000ffff028224 */ /* 0x002fc400078e0015 */
[----:B------:R-:W-:-:S05]  /*281a0*/  @!P0 IMAD.MOV.U32 R3, RZ, RZ, R25 ;  /* 0x000000ffff038224 */ /* 0x000fca00078e0019 */
[----:B------:R1:W2:Y:S01]  /*281b0*/  @!P0 LDG.E.U8 R16, desc[UR40][R2.64] ;  /* 0x0000002802108981 */ /* 0x0002a2000c1e1100 */
[----:B------:R-:W-:-:S03]  /*281c0*/  PRMT R15, RZ, 0x7610, R15 ;  /* 0x00007610ff0f7816 */ /* 0x000fc6000000000f */
[----:B---3--:R3:W-:Y:S04]  /*281d0*/  STL [R1+0x2654], R18 ;  /* 0x0026541201007387 */ /* 0x0087e80000100800 */
[----:B------:R-:W3:Y:S04]  /*281e0*/  LDL R27, [R1+0xd2c] ;  /* 0x000d2c00011b7983 */ /* 0x000ee80000100800 */
[----:B------:R-:W3:Y:S04]  /*281f0*/  LDL R26, [R1+0x1478] ;  /* 0x00147800011a7983 */ /* 0x000ee80000100800 */
[----:B----4-:R4:W-:Y:S04]  /*28200*/  STL [R1+0x2658], R17 ;  /* 0x0026581101007387 */ /* 0x0109e80000100800 */
[----:B------:R-:W3:Y:S04]  /*28210*/  LDL R25, [R1+0xd28] ;  /* 0x000d280001197983 */ /* 0x000ee80000100800 */
[----:B------:R-:W3:Y:S04]  /*28220*/  LDL R21, [R1+0x1480] ;  /* 0x0014800001157983 */ /* 0x000ee80000100800 */
[----:B0-----:R-:W3:Y:S04]  /*28230*/  LDL R20, [R1+0x145c] ;  /* 0x00145c0001147983 */ /* 0x001ee80000100800 */
[----:B--2---:R-:W2:Y:S01]  /*28240*/  LDL R19, [R1+0x1498] ;  /* 0x0014980001137983 */ /* 0x004ea20000100800 */
[----:B-1----:R-:W-:-:S02]  /*28250*/  @!P0 IMAD.MOV.U32 R3, RZ, RZ, R29 ;  /* 0x000000ffff038224 */ /* 0x002fc400078e001d */
[----:B------:R-:W-:-:S05]  /*28260*/  @!P0 IMAD.MOV.U32 R2, RZ, RZ, R28 ;  /* 0x000000ffff028224 */ /* 0x000fca00078e001c */
[----:B------:R0:W2:Y:S04]  /*28270*/  @!P0 LDG.E.U8 R15, desc[UR40][R2.64] ;  /* 0x00000028020f8981 */ /* 0x0000a8000c1e1100 */
[----:B------:R1:W-:Y:S04]  /*28280*/  STL [R1+0x265c], R16 ;  /* 0x00265c1001007387 */ /* 0x0003e80000100800 */
[----:B---3--:R-:W3:Y:S04]  /*28290*/  LDL R18, [R1+0x1464] ;  /* 0x0014640001127983 */ /* 0x008ee80000100800 */
[----:B----4-:R-:W4:Y:S01]  /*282a0*/  LDL R17, [R1+0x14a0] ;  /* 0x0014a00001117983 */ /* 0x010f220000100800 */
[----:B------:R-:W-:-:S02]  /*282b0*/  PRMT R14, RZ, 0x7610, R14 ;  /* 0x00007610ff0e7816 */ /* 0x000fc4000000000e */
[----:B------:R-:W-:Y:S01]  /*282c0*/  PRMT R13, RZ, 0x7610, R13 ;  /* 0x00007610ff0d7816 */ /* 0x000fe2000000000d */
[----:B0-----:R-:W-:Y:S02]  /*282d0*/  @!P0 IMAD.MOV.U32 R3, RZ, RZ, R27 ;  /* 0x000000ffff038224 */ /* 0x001fe400078e001b */
[----:B------:R-:W-:-:S05]  /*282e0*/  @!P0 IMAD.MOV.U32 R2, RZ, RZ, R26 ;  /* 0x000000ffff028224 */ /* 0x000fca00078e001a */
[----:B------:R0:W3:Y:S01]  /*282f0*/  @!P0 LDG.E.U8 R14, desc[UR40][R2.64] ;  /* 0x00000028020e8981 */ /* 0x0000e2000c1e1100 */
[----:B------:R-:W-:Y:S01]  /*28300*/  PRMT R12, RZ, 0x7610, R12 ;  /* 0x00007610ff0c7816 */ /* 0x000fe2000000000c */
[----:B0-----:R-:W-:Y:S02]  /*28310*/  @!P0 IMAD.MOV.U32 R3, RZ, RZ, R25 ;  /* 0x000000ffff038224 */ /* 0x001fe400078e0019 */
[----:B------:R-:W-:-:S05]  /*28320*/  @!P0 IMAD.MOV.U32 R2, RZ, RZ, R21 ;  /* 0x000000ffff028224 */ /* 0x000fca00078e0015 */
[----:B------:R2:W3:Y:S02]  /*28330*/  @!P0 LDG.E.U8 R13, desc[UR40][R2.64] ;  /* 0x00000028020d8981 */ /* 0x0004e4000c1e1100 */
[----:B--2---:R-:W-:Y:S02]  /*28340*/  @!P0 IMAD.MOV.U32 R2, RZ, RZ, R19 ;  /* 0x000000ffff028224 */ /* 0x004fe400078e0013 */
[----:B------:R-:W-:-:S05]  /*28350*/  @!P0 IMAD.MOV.U32 R3, RZ, RZ, R20 ;  /* 0x000000ffff038224 */ /* 0x000fca00078e0014 */
[----:B------:R4:W2:Y:S04]  /*28360*/  @!P0 LDG.E.U8 R12, desc[UR40][R2.64] ;  /* 0x00000028020c8981 */ /* 0x0008a8000c1e1100 */
[----:B------:R0:W-:Y:S04]  /*28370*/  STL [R1+0x2660], R15 ;  /* 0x0026600f01007387 */ /* 0x0001e80000100800 */
[----:B-1----:R-:W2:Y:S04]  /*28380*/  LDL R16, [R1+0x147c] ;  /* 0x00147c0001107983 */ /* 0x002ea80000100800 */
[----:B0-----:R-:W2:Y:S01]  /*28390*/  LDL R15, [R1+0x14b8] ;  /* 0x0014b800010f7983 */ /* 0x001ea20000100800 */
[----:B------:R-:W-:Y:S01]  /*283a0*/  PRMT R11, RZ, 0x7610, R11 ;  /* 0x00007610ff0b7816 */ /* 0x000fe2000000000b */
[----:B----4-:R-:W-:-:S02]  /*283b0*/  @!P0 IMAD.MOV.U32 R2, RZ, RZ, R17 ;  /* 0x000000ffff028224 */ /* 0x010fc400078e0011 */
[----:B---3--:R-:W-:-:S05]  /*283c0*/  @!P0 IMAD.MOV.U32 R3, RZ, RZ, R18 ;  /* 0x000000ffff038224 */ /* 0x008fca00078e0012 */
[----:B------:R2:W3:Y:S01]  /*283d0*/  @!P0 LDG.E.U8 R11, desc[UR40][R2.64] ;  /* 0x00000028020b8981 */ /* 0x0004e2000c1e1100 */
[----:B------:R-:W-:-:S03]  /*283e0*/  PRMT R10, RZ, 0x7610, R10 ;  /* 0x00007610ff0a7816 */ /* 0x000fc6000000000a */
[----:B------:R0:W-:Y:S04]  /*283f0*/  STL [R1+0x2664], R14 ;  /* 0x0026640e01007387 */ /* 0x0001e80000100800 */
[----:B------:R1:W-:Y:S04]  /*28400*/  STL [R1+0x2668], R13 ;  /* 0x0026680d01007387 */ /* 0x0003e80000100800 */
[----:B------:R-:W4:Y:S04]  /*28410*/  LDL R20, [R1+0x1484] ;  /* 0x0014840001147983 */ /* 0x000f280000100800 */
[----:B------:R-:W4:Y:S01]  /*28420*/  LDL R19, [R1+0x14c0] ;  /* 0x0014c00001137983 */ /* 0x000f220000100800 */
[----:B--2---:R-:W-:-:S02]  /*28430*/  @!P0 IMAD.MOV.U32 R3, RZ, RZ, R16 ;  /* 0x000000ffff038224 */ /* 0x004fc400078e0010 */
[----:B------:R-:W-:-:S05]  /*28440*/  @!P0 IMAD.MOV.U32 R2, RZ, RZ, R15 ;  /* 0x000000ffff028224 */ /* 0x000fca00078e000f */
[----:B------:R4:W2:Y:S04]  /*28450*/  @!P0 LDG.E.U8 R10, desc[UR40][R2.64] ;  /* 0x00000028020a8981 */ /* 0x0008a8000c1e1100 */
[----:B------:R0:W-:Y:S04]  /*28460*/  STL [R1+0x266c], R12 ;  /* 0x00266c0c01007387 */ /* 0x0001e80000100800 */
[----:B------:R-:W2:Y:S04]  /*28470*/  LDL R18, [R1+0x149c] ;  /* 0x00149c0001127983 */ /* 0x000ea80000100800 */
[----:B------:R-:W2:Y:S04]  /*28480*/  LDL R17, [R1+0x14d8] ;  /* 0x0014d80001117983 */ /* 0x000ea80000100800 */
[----:B---3--:R3:W-:Y:S04]  /*28490*/  STL [R1+0x2670], R11 ;  /* 0x0026700b01007387 */ /* 0x0087e80000100800 */
[----:B------:R-:W2:Y:S04]  /*284a0*/  LDL R16, [R1+0x14a4] ;  /* 0x0014a40001107983 */ /* 0x000ea80000100800 */
[----:B------:R-:W2:Y:S04]  /*284b0*/  LDL R15, [R1+0x14e0] ;  /* 0x0014e000010f7983 */ /* 0x000ea80000100800 */
[----:B0-----:R-:W2:Y:S04]  /*284c0*/  LDL R14, [R1+0x14bc] ;  /* 0x0014bc00010e7983 */ /* 0x001ea80000100800 */
[----:B-1----:R-:W2:Y:S01]  /*284d0*/  LDL R13, [R1+0x1500] ;  /* 0x00150000010d7983 */ /* 0x002ea20000100800 */
[----:B------:R-:W-:-:S02]  /*284e0*/  PRMT R9, RZ, 0x7610, R9 ;  /* 0x00007610ff097816 */ /* 0x000fc40000000009 */
[----:B------:R-:W-:Y:S01]  /*284f0*/  PRMT R8, RZ, 0x7610, R8 ;  /* 0x00007610ff087816 */ /* 0x000fe20000000008 */
[----:B----4-:R-:W-:Y:S02]  /*28500*/  @!P0 IMAD.MOV.U32 R3, RZ, RZ, R20 ;  /* 0x000000ffff038224 */ /* 0x010fe400078e0014 */
[----:B------:R-:W-:-:S05]  /*28510*/  @!P0 IMAD.MOV.U32 R2, RZ, RZ, R19 ;  /* 0x000000ffff028224 */ /* 0x000fca00078e0013 */
[----:B------:R0:W4:Y:S04]  /*28520*/  @!P0 LDG.E.U8 R9, desc[UR40][R2.64] ;  /* 0x0000002802098981 */ /* 0x000128000c1e1100 */
[----:B--2---:R1:W-:Y:S04]  /*28530*/  STL [R1+0x2674], R10 ;  /* 0x0026740a01007387 */ /* 0x0043e80000100800 */
[----:B------:R-:W2:Y:S04]  /*28540*/  LDL R12, [R1+0x14c4] ;  /* 0x0014c400010c7983 */ /* 0x000ea80000100800 */
[----:B---3--:R-:W3:Y:S04]  /*28550*/  LDL R11, [R1+0x14fc] ;  /* 0x0014fc00010b7983 */ /* 0x008ee80000100800 */
[----:B-1----:R-:W4:Y:S01]  /*28560*/  LDL R10, [R1+0x14dc] ;  /* 0x0014dc00010a7983 */ /* 0x002f220000100800 */
[----:B0-----:R-:W-:-:S02]  /*28570*/  @!P0 IMAD.MOV.U32 R2, RZ, RZ, R17 ;  /* 0x000000ffff028224 */ /* 0x001fc400078e0011 */
[----:B------:R-:W-:-:S05]  /*28580*/  @!P0 IMAD.MOV.U32 R3, RZ, RZ, R18 ;  /* 0x000000ffff038224 */ /* 0x000fca00078e0012 */
[----:B------:R0:W4:Y:S01]  /*28590*/  @!P0 LDG.E.U8 R8, desc[UR40][R2.64] ;  /* 0x0000002802088981 */ /* 0x000122000c1e1100 */
[----:B------:R-:W-:Y:S02]  /*285a0*/  PRMT R7, RZ, 0x7610, R7 ;  /* 0x00007610ff077816 */ /* 0x000fe40000000007 */
[----:B------:R-:W-:Y:S01]  /*285b0*/  PRMT R6, RZ, 0x7610, R6 ;  /* 0x00007610ff067816 */ /* 0x000fe20000000006 */
[----:B0-----:R-:W-:Y:S02]  /*285c0*/  @!P0 IMAD.MOV.U32 R2, RZ, RZ, R15 ;  /* 0x000000ffff028224 */ /* 0x001fe400078e000f */
[----:B------:R-:W-:-:S05]  /*285d0*/  @!P0 IMAD.MOV.U32 R3, RZ, RZ, R16 ;  /* 0x000000ffff038224 */ /* 0x000fca00078e0010 */
[----:B------:R0:W4:Y:S01]  /*285e0*/  @!P0 LDG.E.U8 R7, desc[UR40][R2.64] ;  /* 0x0000002802078981 */ /* 0x000122000c1e1100 */
[----:B------:R-:W-:Y:S01]  /*285f0*/  PRMT R5, RZ, 0x7610, R5 ;  /* 0x00007610ff057816 */ /* 0x000fe20000000005 */
[----:B0-----:R-:W-:Y:S02]  /*28600*/  @!P0 IMAD.MOV.U32 R2, RZ, RZ, R13 ;  /* 0x000000ffff028224 */ /* 0x001fe400078e000d */
[----:B------:R-:W-:-:S05]  /*28610*/  @!P0 IMAD.MOV.U32 R3, RZ, RZ, R14 ;  /* 0x000000ffff038224 */ /* 0x000fca00078e000e */
[----:B------:R2:W4:Y:S01]  /*28620*/  @!P0 LDG.E.U8 R6, desc[UR40][R2.64] ;  /* 0x0000002802068981 */ /* 0x000522000c1e1100 */
[----:B------:R-:W-:Y:S01]  /*28630*/  PRMT R4, RZ, 0x7610, R4 ;  /* 0x00007610ff047816 */ /* 0x000fe20000000004 */
[----:B------:R-:W0:Y:S01]  /*28640*/  S2R R29, SR_TID.X ;  /* 0x00000000001d7919 */ /* 0x000e220000002100 */
[----:B--2---:R-:W-:Y:S02]  /*28650*/  @!P0 IMAD.MOV.U32 R3, RZ, RZ, R12 ;  /* 0x000000ffff038224 */ /* 0x004fe400078e000c */
[----:B---3--:R-:W-:-:S05]  /*28660*/  @!P0 IMAD.MOV.U32 R2, RZ, RZ, R11 ;  /* 0x000000ffff028224 */ /* 0x008fca00078e000b */
[----:B------:R1:W2:Y:S02]  /*28670*/  @!P0 LDG.E.U8 R5, desc[UR40][R2.64] ;  /* 0x0000002802058981 */ /* 0x0002a4000c1e1100 */
[----:B-1----:R-:W-:Y:S02]  /*28680*/  @!P0 IMAD.MOV.U32 R2, RZ, RZ, R0 ;  /* 0x000000ffff028224 */ /* 0x002fe400078e0000 */
[----:B----4-:R-:W-:-:S05]  /*28690*/  @!P0 IMAD.MOV.U32 R3, RZ, RZ, R10 ;  /* 0x000000ffff038224 */ /* 0x010fca00078e000a */
[----:B------:R1:W3:Y:S04]  /*286a0*/  @!P0 LDG.E.U8 R4, desc[UR40][R2.64] ;  /* 0x0000002802048981 */ /* 0x0002e8000c1e1100 */
[----:B------:R-:W-:Y:S04]  /*286b0*/  STL [R1+0x2678], R9 ;  /* 0x0026780901007387 */ /* 0x000fe80000100800 */
[----:B------:R0:W-:Y:S02]  /*286c0*/  STL [R1+0x267c], R8 ;  /* 0x00267c0801007387 */ /* 0x0001e40000100800 */
[----:B0-----:R-:W-:-:S02]  /*286d0*/  LOP3.LUT R8, R29, 0x3, RZ, 0xc0, !PT ;  /* 0x000000031d087812 */ /* 0x001fc400078ec0ff */
[----:B------:R-:W-:-:S03]  /*286e0*/  SHF.R.U32.HI R9, RZ, 0x2, R29 ;  /* 0x00000002ff097819 */ /* 0x000fc6000001161d */
[----:B------:R-:W-:Y:S01]  /*286f0*/  IMAD R8, R8, 0x110, RZ ;  /* 0x0000011008087824 */ /* 0x000fe200078e02ff */
[----:B------:R-:W-:-:S04]  /*28700*/  SGXT.U32 R9, R9, 0x3 ;  /* 0x000000030909781a */ /* 0x000fc80000000000 */
[----:B------:R-:W-:-:S05]  /*28710*/  LOP3.LUT R8, R8, R9, RZ, 0xfc, !PT ;  /* 0x0000000908087212 */ /* 0x000fca00078efcff */
[----:B-1----:R-:W0:Y:S04]  /*28720*/  LDS.U8 R3, [R8+UR4] ;  /* 0x0000000408037984 */ /* 0x002e280008000000 */
[----:B------:R-:W1:Y:S04]  /*28730*/  LDS.U8 R2, [R8+UR4+0x40] ;  /* 0x0000400408027984 */ /* 0x000e680008000000 */
[----:B------:R-:W-:Y:S04]  /*28740*/  STL [R1+0x2680], R7 ;  /* 0x0026800701007387 */ /* 0x000fe80000100800 */
[----:B------:R4:W-:Y:S02]  /*28750*/  STL [R1+0x2684], R6 ;  /* 0x0026840601007387 */ /* 0x0009e40000100800 */
[----:B----4-:R-:W-:-:S04]  /*28760*/  SHF.R.U32.HI R6, RZ, 0x2, R29 ;  /* 0x00000002ff067819 */ /* 0x010fc8000001161d */
[----:B------:R-:W-:Y:S01]  /*28770*/  SGXT.U32 R6, R6, 0x3 ;  /* 0x000000030606781a */ /* 0x000fe20000000000 */
[----:B--2---:R-:W-:Y:S04]  /*28780*/  STL [R1+0x2688], R5 ;  /* 0x0026880501007387 */ /* 0x004fe80000100800 */
[----:B------:R-:W-:Y:S04]  /*28790*/  STL [R1+0x15dc], R0 ;  /* 0x0015dc0001007387 */ /* 0x000fe80000100800 */
[----:B------:R-:W-:Y:S04]  /*287a0*/  LDS.U8 R0, [R8+UR4+0xc8] ;  /* 0x0000c80408007984 */ /* 0x000fe80008000000 */
[----:B---3--:R-:W-:Y:S04]  /*287b0*/  STL [R1+0x268c], R4 ;  /* 0x00268c0401007387 */ /* 0x008fe80000100800 */
[----:B0-----:R-:W-:Y:S04]  /*287c0*/  STL [R1+0x2690], R3 ;  /* 0x0026900301007387 */ /* 0x001fe80000100800 */
[----:B-1----:R-:W-:Y:S04]  /*287d0*/  STL [R1+0x2694], R2 ;  /* 0x0026940201007387 */ /* 0x002fe80000100800 */
[----:B------:R-:W0:Y:S04]  /*287e0*/  LDS.U8 R2, [R8+UR4+0x88] ;  /* 0x0000880408027984 */ /* 0x000e280008000000 */
[----:B------:R-:W1:Y:S04]  /*287f0*/  LDS.U8 R3, [R8+UR4+0x8] ;  /* 0x0000080408037984 */ /* 0x000e680008000000 */
[----:B0-----:R-:W-:Y:S04]  /*28800*/  STL [R1+0x152c], R2 ;  /* 0x00152c0201007387 */ /* 0x001fe80000100800 */
[----:B------:R-:W0:Y:S04]  /*28810*/  LDS.U8 R2, [R8+UR4+0x48] ;  /* 0x0000480408027984 */ /* 0x000e280008000000 */
[----:B------:R-:W-:Y:S04]  /*28820*/  STL [R1+0x1528], R0 ;  /* 0x0015280001007387 */ /* 0x000fe80000100800 */
[----:B------:R-:W2:Y:S04]  /*28830*/  LDS.U8 R0, [R8+UR4+0x80] ;  /* 0x0000800408007984 */ /* 0x000ea80008000000 */
[----:B-1----:R-:W-:Y:S04]  /*28840*/  STL [R1+0xa90], R3 ;  /* 0x000a900301007387 */ /* 0x002fe80000100800 */
[----:B------:R-:W1:Y:S04]  /*28850*/  LDS.U8 R3, [R8+UR4+0xc0] ;  /* 0x0000c00408037984 */ /* 0x000e680008000000 */
[----:B0-----:R-:W-:Y:S04]  /*28860*/  STL [R1+0xa8c], R2 ;  /* 0x000a8c0201007387 */ /* 0x001fe80000100800 */
[----:B------:R-:W0:Y:S04]  /*28870*/  LDS.U8 R2, [R8+UR4+0x400] ;  /* 0x0004000408027984 */ /* 0x000e280008000000 */
[----:B--2---:R-:W-:Y:S04]  /*28880*/  STL [R1+0x1534], R0 ;  /* 0x0015340001007387 */ /* 0x004fe80000100800 */
[----:B------:R-:W2:Y:S04]  /*28890*/  LDS.U8 R0, [R8+UR4+0x440] ;  /* 0x0004400408007984 */ /* 0x000ea80008000000 */
[----:B-1----:R-:W-:Y:S04]  /*288a0*/  STL [R1+0x1530], R3 ;  /* 0x0015300301007387 */ /* 0x002fe80000100800 */
[----:B------:R-:W1:Y:S04]  /*288b0*/  LDS.U8 R3, [R8+UR4+0x488] ;  /* 0x0004880408037984 */ /* 0x000e680008000000 */
[----:B0-----:R-:W-:Y:S04]  /*288c0*/  STL [R1+0xaa0], R2 ;  /* 0x000aa00201007387 */ /* 0x001fe80000100800 */
[----:B--2---:R-:W-:Y:S04]  /*288d0*/  STL [R1+0xa98], R0 ;  /* 0x000a980001007387 */ /* 0x004fe80000100800 */
[----:B------:R-:W0:Y:S04]  /*288e0*/  LDS.U8 R2, [R8+UR4+0x4c8] ;  /* 0x0004c80408027984 */ /* 0x000e280008000000 */
[----:B------:R-:W2:Y:S04]  /*288f0*/  LDS.U8 R0, [R8+UR4+0x408] ;  /* 0x0004080408007984 */ /* 0x000ea80008000000 */
[----:B-1----:R-:W-:Y:S01]  /*28900*/  STL [R1+0x153c], R3 ;  /* 0x00153c0301007387 */ /* 0x002fe20000100800 */
[----:B------:R-:W-:-:S03]  /*28910*/  LOP3.LUT R5, R29, 0x3, RZ, 0xc0, !PT ;  /* 0x000000031d057812 */ /* 0x000fc600078ec0ff */
[----:B------:R-:W-:Y:S02]  /*28920*/  LDS.U8 R3, [R8+UR4+0x480] ;  /* 0x0004800408037984 */ /* 0x000fe40008000000 */
[----:B------:R-:W-:Y:S02]  /*28930*/  IMAD R5, R5, 0x110, RZ ;  /* 0x0000011005057824 */ /* 0x000fe400078e02ff */
[----:B0-----:R-:W-:Y:S04]  /*28940*/  STL [R1+0x1538], R2 ;  /* 0x0015380201007387 */ /* 0x001fe80000100800 */
[----:B--2---:R-:W-:Y:S04]  /*28950*/  STL [R1+0xaac], R0 ;  /* 0x000aac0001007387 */ /* 0x004fe80000100800 */
[----:B------:R-:W0:Y:S01]  /*28960*/  LDS.U8 R0, [R8+UR4+0x448] ;  /* 0x0004480408007984 */ /* 0x000e220008000000 */
[----:B------:R-:W-:-:S03]  /*28970*/  LOP3.LUT R5, R5, R6, RZ, 0xfc, !PT ;  /* 0x0000000605057212 */ /* 0x000fc600078efcff */
[----:B------:R-:W1:Y:S01]  /*28980*/  LDS.U8 R2, [R8+UR4+0x4c0] ;  /* 0x0004c00408027984 */ /* 0x000e620008000000 */
[----:B------:R-:W-:-:S03]  /*28990*/  LOP3.LUT R5, R5, 0x10, RZ, 0x3c, !PT ;  /* 0x0000001005057812 */ /* 0x000fc600078e3cff */
[----:B0-----:R-:W-:Y:S04]  /*289a0*/  STL [R1+0xaa8], R0 ;  /* 0x000aa80001007387 */ /* 0x001fe80000100800 */
[----:B------:R-:W0:Y:S04]  /*289b0*/  LDS.U8 R0, [R5+UR4] ;  /* 0x0000000405007984 */ /* 0x000e280008000000 */
        /* <DEDUP_REMOVED lines=24> */
[----:B--2---:R2:W-:Y:S04]  /*28b40*/  STL [R1+0x155c], R3 ;  /* 0x00155c0301007387 */ /* 0x0045e80000100800 */
[----:B-1----:R-:W-:Y:S01]  /*28b50*/  STL [R1+0x1558], R2 ;  /* 0x0015580201007387 */ /* 0x002fe20000100800 */
[----:B------:R-:W-:-:S03]  /*28b60*/  SHF.R.U32.HI R4, RZ, 0x2, R29 ;  /* 0x00000002ff047819 */ /* 0x000fc6000001161d */
[----:B------:R-:W-:Y:S01]  /*28b70*/  LDS.U8 R2, [R5+UR4+0x4c0] ;  /* 0x0004c00405027984 */ /* 0x000fe20008000000 */
[----:B--2---:R-:W-:-:S03]  /*28b80*/  LOP3.LUT R3, R29, 0x3, RZ, 0xc0, !PT ;  /* 0x000000031d037812 */ /* 0x004fc600078ec0ff */
[----:B0-----:R-:W-:Y:S04]  /*28b90*/  STL [R1+0xbe8], R0 ;  /* 0x000be80001007387 */ /* 0x001fe80000100800 */
[----:B------:R-:W0:Y:S01]  /*28ba0*/  LDS.U8 R0, [R5+UR4+0x448] ;  /* 0x0004480405007984 */ /* 0x000e220008000000 */
[----:B------:R-:W-:Y:S01]  /*28bb0*/  IMAD R3, R3, 0x110, RZ ;  /* 0x0000011003037824 */ /* 0x000fe200078e02ff */
[----:B------:R-:W-:-:S04]  /*28bc0*/  SGXT.U32 R4, R4, 0x3 ;  /* 0x000000030404781a */ /* 0x000fc80000000000 */
[----:B------:R-:W-:Y:S02]  /*28bd0*/  LOP3.LUT R3, R3, R4, RZ, 0xfc, !PT ;  /* 0x0000000403037212 */ /* 0x000fe400078efcff */
[----:B------:R-:W1:Y:S02]  /*28be0*/  LDS.U8 R4, [R5+UR4+0x480] ;  /* 0x0004800405047984 */ /* 0x000e640008000000 */
[----:B------:R-:W-:-:S05]  /*28bf0*/  LOP3.LUT R3, R3, 0x20, RZ, 0x3c, !PT ;  /* 0x0000002003037812 */ /* 0x000fca00078e3cff */
[----:B------:R-:W-:Y:S04]  /*28c00*/  LDS.U8 R6, [R3+UR4+0x480] ;  /* 0x0004800403067984 */ /* 0x000fe80008000000 */
[----:B0-----:R-:W-:Y:S04]  /*28c10*/  STL [R1+0xbe4], R0 ;  /* 0x000be40001007387 */ /* 0x001fe80000100800 */
[----:B------:R-:W0:Y:S04]  /*28c20*/  LDS.U8 R0, [R3+UR4] ;  /* 0x0000000403007984 */ /* 0x000e280008000000 */
[----:B-1----:R-:W-:Y:S04]  /*28c30*/  STL [R1+0x1564], R4 ;  /* 0x0015640401007387 */ /* 0x002fe80000100800 */
[----:B------:R-:W1:Y:S04]  /*28c40*/  LDS.U8 R4, [R3+UR4+0x40] ;  /* 0x0000400403047984 */ /* 0x000e680008000000 */
[----:B------:R-:W-:Y:S04]  /*28c50*/  STL [R1+0x1560], R2 ;  /* 0x0015600201007387 */ /* 0x000fe80000100800 */
[----:B------:R-:W2:Y:S04]  /*28c60*/  LDS.U8 R2, [R3+UR4+0x88] ;  /* 0x0000880403027984 */ /* 0x000ea80008000000 */
[----:B0-----:R-:W-:Y:S04]  /*28c70*/  STL [R1+0xbf0], R0 ;  /* 0x000bf00001007387 */ /* 0x001fe80000100800 */
[----:B------:R-:W0:Y:S04]  /*28c80*/  LDS.U8 R0, [R3+UR4+0xc8] ;  /* 0x0000c80403007984 */ /* 0x000e280008000000 */
[----:B-1----:R-:W-:Y:S04]  /*28c90*/  STL [R1+0xbec], R4 ;  /* 0x000bec0401007387 */ /* 0x002fe80000100800 */
[----:B------:R-:W1:Y:S04]  /*28ca0*/  LDS.U8 R4, [R3+UR4+0x8] ;  /* 0x0000080403047984 */ /* 0x000e680008000000 */
[----:B--2---:R-:W-:Y:S04]  /*28cb0*/  STL [R1+0x156c], R2 ;  /* 0x00156c0201007387 */ /* 0x004fe80000100800 */
        /* <DEDUP_REMOVED lines=10> */
[----:B--2---:R-:W-:Y:S04]  /*28d60*/  STL [R1+0xc00], R2 ;  /* 0x000c000201007387 */ /* 0x004fe80000100800 */
[----:B------:R-:W1:Y:S04]  /*28d70*/  LDS.U8 R2, [R3+UR4+0x488] ;  /* 0x0004880403027984 */ /* 0x000e680008000000 */
[----:B------:R-:W2:Y:S01]  /*28d80*/  LDS.U8 R4, [R3+UR4+0x4c8] ;  /* 0x0004c80403047984 */ /* 0x000ea20008000000 */
[----:B------:R-:W3:Y:S03]  /*28d90*/  S2R R5, SR_TID.X ;  /* 0x0000000000057919 */ /* 0x000ee60000002100 */
[----:B0-----:R-:W-:Y:S04]  /*28da0*/  STL [R1+0xbfc], R0 ;  /* 0x000bfc0001007387 */ /* 0x001fe80000100800 */
[----:B------:R-:W0:Y:S04]  /*28db0*/  LDS.U8 R0, [R3+UR4+0x408] ;  /* 0x0004080403007984 */ /* 0x000e280008000000 */
[----:B-1----:R3:W-:Y:S04]  /*28dc0*/  STL [R1+0x157c], R2 ;  /* 0x00157c0201007387 */ /* 0x0027e80000100800 */
[----:B--2---:R-:W-:Y:S04]  /*28dd0*/  STL [R1+0x1578], R4 ;  /* 0x0015780401007387 */ /* 0x004fe80000100800 */
[----:B------:R-:W1:Y:S01]  /*28de0*/  LDS.U8 R4, [R3+UR4+0x448] ;  /* 0x0004480403047984 */ /* 0x000e620008000000 */
[----:B---3--:R-:W-:-:S04]  /*28df0*/  SHF.R.U32.HI R2, RZ, 0x2, R5 ;  /* 0x00000002ff027819 */ /* 0x008fc80000011605 */
[----:B------:R-:W-:Y:S01]  /*28e00*/  SGXT.U32 R2, R2, 0x3 ;  /* 0x000000030202781a */ /* 0x000fe20000000000 */
[----:B0-----:R0:W-:Y:S02]  /*28e10*/  STL [R1+0xc08], R0 ;  /* 0x000c080001007387 */ /* 0x0011e40000100800 */
[----:B0-----:R-:W-:-:S05]  /*28e20*/  LOP3.LUT R0, R5, 0x3, RZ, 0xc0, !PT ;  /* 0x0000000305007812 */ /* 0x001fca00078ec0ff */
[----:B------:R-:W-:-:S05]  /*28e30*/  IMAD R0, R0, 0x110, RZ ;  /* 0x0000011000007824 */ /* 0x000fca00078e02ff */
[----:B------:R-:W-:Y:S02]  /*28e40*/  LOP3.LUT R0, R0, R2, RZ, 0xfc, !PT ;  /* 0x0000000200007212 */ /* 0x000fe400078efcff */
[----:B------:R-:W0:Y:S02]  /*28e50*/  LDS.U8 R2, [R3+UR4+0x4c0] ;  /* 0x0004c00403027984 */ /* 0x000e240008000000 */
[----:B------:R-:W-:Y:S02]  /*28e60*/  LOP3.LUT R0, R0, 0x30, RZ, 0x3c, !PT ;  /* 0x0000003000007812 */ /* 0x000fe400078e3cff */
[----:B-1----:R-:W-:Y:S04]  /*28e70*/  STL [R1+0xc04], R4 ;  /* 0x000c040401007387 */ /* 0x002fe80000100800 */
[----:B------:R-:W-:Y:S04]  /*28e80*/  STL [R1+0x1584], R6 ;  /* 0x0015840601007387 */ /* 0x000fe80000100800 */
[----:B------:R-:W1:Y:S04]  /*28e90*/  LDS.U8 R4, [R0+UR4] ;  /* 0x0000000400047984 */ /* 0x000e680008000000 */
        /* <DEDUP_REMOVED lines=16> */
[----:B------:R-:W3:Y:S04]  /*28fa0*/  LDL.LU R6, [R1+0xbbc] ;  /* 0x000bbc0001067983 */ /* 0x000ee80000300800 */
[----:B------:R-:W1:Y:S04]  /*28fb0*/  LDS.U8 R4, [R0+UR4+0x440] ;  /* 0x0004400400047984 */ /* 0x000e680008000000 */
[----:B--2---:R-:W-:Y:S04]  /*28fc0*/  STL [R1+0x1590], R3 ;  /* 0x0015900301007387 */ /* 0x004fe80000100800 */
[----:B------:R-:W2:Y:S04]  /*28fd0*/  LDL.LU R7, [R1+0xbb8] ;  /* 0x000bb80001077983 */ /* 0x000ea80000300800 */
[----:B------:R-:W4:Y:S04]  /*28fe0*/  LDS.U8 R3, [R0+UR4+0x488] ;  /* 0x0004880400037984 */ /* 0x000f280008000000 */
[----:B0-----:R-:W-:Y:S04]  /*28ff0*/  STL [R1+0x151c], R2 ;  /* 0x00151c0201007387 */ /* 0x001fe80000100800 */
[----:B------:R-:W0:Y:S04]  /*29000*/  LDS.U8 R2, [R0+UR4+0x4c8] ;  /* 0x0004c80400027984 */ /* 0x000e280008000000 */
        /* <DEDUP_REMOVED lines=10> */
[----:B-1----:R-:W-:Y:S04]  /*290b0*/  STL [R1+0x1518], R4 ;  /* 0x0015180401007387 */ /* 0x002fe80000100800 */
[----:B------:R-:W1:Y:S04]  /*290c0*/  LDS.U8 R4, [R0+UR4+0x408] ;  /* 0x0004080400047984 */ /* 0x000e680008000000 */
[----:B----4-:R-:W-:Y:S04]  /*290d0*/  STL [R1+0x159c], R3 ;  /* 0x00159c0301007387 */ /* 0x010fe80000100800 */
[----:B------:R-:W4:Y:S04]  /*290e0*/  LDS.U8 R3, [R0+UR4+0x448] ;  /* 0x0004480400037984 */ /* 0x000f280008000000 */
[----:B0-----:R-:W-:Y:S04]  /*290f0*/  STL [R1+0x1598], R2 ;  /* 0x0015980201007387 */ /* 0x001fe80000100800 */
[----:B------:R-:W0:Y:S04]  /*29100*/  LDS.U8 R2, [R0+UR4+0x480] ;  /* 0x0004800400027984 */ /* 0x000e280008000000 */
[----:B------:R-:W0:Y:S01]  /*29110*/  LDS.U8 R0, [R0+UR4+0x4c0] ;  /* 0x0004c00400007984 */ /* 0x000e220008000000 */
[----:B------:R-:W-:Y:S06]  /*29120*/  BAR.SYNC.DEFER_BLOCKING 0x0 ;  /* 0x0000000000007b1d */ /* 0x000fec0000010000 */
[----:B-1----:R-:W-:Y:S04]  /*29130*/  STL [R1+0x1524], R4 ;  /* 0x0015240401007387 */ /* 0x002fe80000100800 */
[----:B------:R-:W2:Y:S04]  /*29140*/  LDL.LU R12, [R1+0xb58] ;  /* 0x000b5800010c7983 */ /* 0x000ea80000300800 */
[----:B----4-:R-:W-:Y:S04]  /*29150*/  STL [R1+0x1520], R3 ;  /* 0x0015200301007387 */ /* 0x010fe80000100800 */
[----:B------:R-:W4:Y:S04]  /*29160*/  LDL.LU R13, [R1+0xb54] ;  /* 0x000b5400010d7983 */ /* 0x000f280000300800 */
[----:B0-----:R-:W-:Y:S04]  /*29170*/  STL [R1+0x15a4], R2 ;  /* 0x0015a40201007387 */ /* 0x001fe80000100800 */
[----:B------:R-:W4:Y:S04]  /*29180*/  LDL.LU R14, [R1+0xb48] ;  /* 0x000b4800010e7983 */ /* 0x000f280000300800 */
[----:B------:R-:W4:Y:S04]  /*29190*/  LDL.LU R15, [R1+0xb44] ;  /* 0x000b4400010f7983 */ /* 0x000f280000300800 */
[----:B------:R-:W4:Y:S04]  /*291a0*/  LDL.LU R25, [R1+0xb38] ;  /* 0x000b380001197983 */ /* 0x000f280000300800 */
[----:B------:R-:W4:Y:S04]  /*291b0*/  LDL.LU R26, [R1+0xb34] ;  /* 0x000b3400011a7983 */ /* 0x000f280000300800 */
[----:B------:R-:W4:Y:S04]  /*291c0*/  LDL.LU R27, [R1+0xb28] ;  /* 0x000b2800011b7983 */ /* 0x000f280000300800 */
[----:B------:R-:W4:Y:S04]  /*291d0*/  LDL.LU R28, [R1+0xb24] ;  /* 0x000b2400011c7983 */ /* 0x000f280000300800 */
[----:B------:R-:W4:Y:S01]  /*291e0*/  LDL.LU R29, [R1+0xb18] ;  /* 0x000b1800011d7983 */ /* 0x000f220000300800 */
[----:B------:R-:W-:-:S03]  /*291f0*/  LOP3.LUT R5, R5, 0x3f, RZ, 0xc0, !PT ;  /* 0x0000003f05057812 */ /* 0x000fc600078ec0ff */
[----:B------:R-:W-:Y:S04]  /*29200*/  STL [R1+0x1968], R0 ;  /* 0x0019680001007387 */ /* 0x000fe80000100800 */
[----:B---3--:R-:W-:Y:S04]  /*29210*/  STS.U8 [R5+UR4], R6 ;  /* 0x0000000605007988 */ /* 0x008fe80008000004 */
[----:B--2---:R-:W-:Y:S04]  /*29220*/  STS.U8 [R5+UR4+0x40], R7 ;  /* 0x0000400705007988 */ /* 0x004fe80008000004 */
[----:B------:R-:W-:Y:S04]  /*29230*/  STS.U8 [R5+UR4+0x100], R8 ;  /* 0x0001000805007988 */ /* 0x000fe80008000004 */
[----:B------:R-:W-:Y:S04]  /*29240*/  STS.U8 [R5+UR4+0x140], R9 ;  /* 0x0001400905007988 */ /* 0x000fe80008000004 */
[----:B------:R-:W-:Y:S04]  /*29250*/  STS.U8 [R5+UR4+0x200], R10 ;  /* 0x0002000a05007988 */ /* 0x000fe80008000004 */
[----:B------:R-:W-:Y:S04]  /*29260*/  STS.U8 [R5+UR4+0x240], R11 ;  /* 0x0002400b05007988 */ /* 0x000fe80008000004 */
[----:B------:R0:W-:Y:S04]  /*29270*/  STS.U8 [R5+UR4+0x300], R16 ;  /* 0x0003001005007988 */ /* 0x0001e80008000004 */
[----:B------:R1:W-:Y:S04]  /*29280*/  STS.U8 [R5+UR4+0x340], R17 ;  /* 0x0003401105007988 */ /* 0x0003e80008000004 */
[----:B------:R2:W-:Y:S04]  /*29290*/  STS.U8 [R5+UR4+0x400], R18 ;  /* 0x0004001205007988 */ /* 0x0005e80008000004 */
[----:B------:R3:W-:Y:S04]  /*292a0*/  STS.U8 [R5+UR4+0x440], R19 ;  /* 0x0004401305007988 */ /* 0x0007e80008000004 */
[----:B------:R1:W-:Y:S04]  /*292b0*/  STS.U8 [R5+UR4+0x500], R20 ;  /* 0x0005001405007988 */ /* 0x0003e80008000004 */
[----:B------:R2:W-:Y:S04]  /*292c0*/  STS.U8 [R5+UR4+0x540], R21 ;  /* 0x0005401505007988 */ /* 0x0005e80008000004 */
[----:B0-----:R-:W4:Y:S04]  /*292d0*/  LDL.LU R16, [R1+0xb14] ;  /* 0x000b140001107983 */ /* 0x001f280000300800 */
[----:B-1----:R-:W4:Y:S04]  /*292e0*/  LDL.LU R17, [R1+0xb08] ;  /* 0x000b080001117983 */ /* 0x002f280000300800 */
[----:B--2---:R-:W2:Y:S04]  /*292f0*/  LDL.LU R18, [R1+0xb04] ;  /* 0x000b040001127983 */ /* 0x004ea80000300800 */
[----:B---3--:R-:W3:Y:S04]  /*29300*/  LDL.LU R19, [R1+0xaf8] ;  /* 0x000af80001137983 */ /* 0x008ee80000300800 */
        /* <DEDUP_REMOVED lines=12> */
[----:B------:R-:W-:Y:S04]  /*293d0*/  STS.U8 [R5+UR4+0x600], R12 ;  /* 0x0006000c05007988 */ /* 0x000fe80008000004 */
[----:B----4-:R-:W-:Y:S04]  /*293e0*/  STS.U8 [R5+UR4+0x640], R13 ;  /* 0x0006400d05007988 */ /* 0x010fe80008000004 */
[----:B------:R-:W-:Y:S04]  /*293f0*/  STS.U8 [R5+UR4+0x700], R14 ;  /* 0x0007000e05007988 */ /* 0x000fe80008000004 */
[----:B------:R0:W-:Y:S04]  /*29400*/  STS.U8 [R5+UR4+0x740], R15 ;  /* 0x0007400f05007988 */ /* 0x0001e80008000004 */
[----:B------:R1:W-:Y:S04]  /*29410*/  STS.U8 [R5+UR4+0x800], R25 ;  /* 0x0008001905007988 */ /* 0x0003e80008000004 */
[----:B------:R4:W-:Y:S04]  /*29420*/  STS.U8 [R5+UR4+0x840], R26 ;  /* 0x0008401a05007988 */ /* 0x0009e80008000004 */
[----:B------:R4:W-:Y:S04]  /*29430*/  STS.U8 [R5+UR4+0x900], R27 ;  /* 0x0009001b05007988 */ /* 0x0009e80008000004 */
[----:B0-----:R-:W3:Y:S04]  /*29440*/  LDL.LU R15, [R1+0xa7c] ;  /* 0x000a7c00010f7983 */ /* 0x001ee80000300800 */
[----:B-1----:R-:W3:Y:S04]  /*29450*/  LDL.LU R25, [R1+0xa70] ;  /* 0x000a700001197983 */ /* 0x002ee80000300800 */
[----:B----4-:R-:W4:Y:S04]  /*29460*/  LDL.LU R26, [R1+0xa6c] ;  /* 0x000a6c00011a7983 */ /* 0x010f280000300800 */
[----:B------:R-:W4:Y:S04]  /*29470*/  LDL.LU R27, [R1+0xa60] ;  /* 0x000a6000011b7983 */ /* 0x000f280000300800 */
[----:B------:R0:W-:Y:S04]  /*29480*/  STS.U8 [R5+UR4+0x940], R28 ;  /* 0x0009401c05007988 */ /* 0x0001e80008000004 */
[----:B------:R1:W-:Y:S04]  /*29490*/  STS.U8 [R5+UR4+0xa00], R29 ;  /* 0x000a001d05007988 */ /* 0x0003e80008000004 */
[----:B0-----:R-:W4:Y:S04]  /*294a0*/  LDL.LU R28, [R1+0xa5c] ;  /* 0x000a5c00011c7983 */ /* 0x001f280000300800 */
[----:B-1----:R-:W4:Y:S04]  /*294b0*/  LDL.LU R29, [R1+0xa50] ;  /* 0x000a5000011d7983 */ /* 0x002f280000300800 */
[----:B------:R-:W4:Y:S04]  /*294c0*/  LDL.LU R12, [R1+0xa4c] ;  /* 0x000a4c00010c7983 */ /* 0x000f280000300800 */
[----:B------:R-:W4:Y:S04]  /*294d0*/  LDL.LU R13, [R1+0xa40] ;  /* 0x000a4000010d7983 */ /* 0x000f280000300800 */
[----:B------:R-:W4:Y:S04]  /*294e0*/  LDL.LU R14, [R1+0xa3c] ;  /* 0x000a3c00010e7983 */ /* 0x000f280000300800 */
[----:B------:R0:W-:Y:S04]  /*294f0*/  STS.U8 [R5+UR4+0xa40], R16 ;  /* 0x000a401005007988 */ /* 0x0001e80008000004 */
[----:B------:R1:W-:Y:S04]  /*29500*/  STS.U8 [R5+UR4+0xb00], R17 ;  /* 0x000b001105007988 */ /* 0x0003e80008000004 */
[----:B--2---:R2:W-:Y:S04]  /*29510*/  STS.U8 [R5+UR4+0xb40], R18 ;  /* 0x000b401205007988 */ /* 0x0045e80008000004 */
[----:B---3--:R3:W-:Y:S04]  /*29520*/  STS.U8 [R5+UR4+0xc00], R19 ;  /* 0x000c001305007988 */ /* 0x0087e80008000004 */
[----:B------:R0:W-:Y:S04]  /*29530*/  STS.U8 [R5+UR4+0xc40], R20 ;  /* 0x000c401405007988 */ /* 0x0001e80008000004 */
[----:B------:R0:W-:Y:S04]  /*29540*/  STS.U8 [R5+UR4+0xd00], R21 ;  /* 0x000d001505007988 */ /* 0x0001e80008000004 */
[----:B------:R-:W-:Y:S04]  /*29550*/  STS.U8 [R5+UR4+0xd40], R0 ;  /* 0x000d400005007988 */ /* 0x000fe80008000004 */
[----:B------:R-:W-:Y:S04]  /*29560*/  STS.U8 [R5+UR4+0xe00], R2 ;  /* 0x000e000205007988 */ /* 0x000fe80008000004 */
[----:B------:R-:W-:Y:S04]  /*29570*/  STS.U8 [R5+UR4+0xe40], R3 ;  /* 0x000e400305007988 */ /* 0x000fe80008000004 */
[----:B0-----:R-:W4:Y:S04]  /*29580*/  LDL.LU R16, [R1+0xa30] ;  /* 0x000a300001107983 */ /* 0x001f280000300800 */
[----:B-1----:R-:W4:Y:S04]  /*29590*/  LDL.LU R17, [R1+0xa2c] ;  /* 0x000a2c0001117983 */ /* 0x002f280000300800 */
[----:B------:R-:W-:Y:S04]  /*295a0*/  STS.U8 [R5+UR4+0xf00], R4 ;  /* 0x000f000405007988 */ /* 0x000fe80008000004 */
[----:B--2---:R-:W2:Y:S04]  /*295b0*/  LDL.LU R18, [R1+0xa20] ;  /* 0x000a200001127983 */ /* 0x004ea80000300800 */
[----:B------:R-:W-:Y:S04]  /*295c0*/  STS.U8 [R5+UR4+0xf40], R6 ;  /* 0x000f400605007988 */ /* 0x000fe80008000004 */
[----:B---3--:R-:W3:Y:S04]  /*295d0*/  LDL.LU R19, [R1+0xa1c] ;  /* 0x000a1c0001137983 */ /* 0x008ee80000300800 */
[----:B------:R-:W-:Y:S04]  /*295e0*/  STS.U8 [R5+UR4+0x1000], R7 ;  /* 0x0010000705007988 */ /* 0x000fe80008000004 */
[----:B------:R-:W3:Y:S04]  /*295f0*/  LDL.LU R20, [R1+0xa10] ;  /* 0x000a100001147983 */ /* 0x000ee80000300800 */
[----:B------:R-:W-:Y:S04]  /*29600*/  STS.U8 [R5+UR4+0x1040], R8 ;  /* 0x0010400805007988 */ /* 0x000fe80008000004 */
[----:B------:R-:W3:Y:S04]  /*29610*/  LDL.LU R21, [R1+0xa0c] ;  /* 0x000a0c0001157983 */ /* 0x000ee80000300800 */
[----:B------:R-:W-:Y:S04]  /*29620*/  STS.U8 [R5+UR4+0x1100], R9 ;  /* 0x0011000905007988 */ /* 0x000fe80008000004 */
[----:B------:R-:W-:Y:S04]  /*29630*/  STS.U8 [R5+UR4+0x1140], R10 ;  /* 0x0011400a05007988 */ /* 0x000fe80008000004 */
[----:B------:R-:W-:Y:S04]  /*29640*/  STS.U8 [R5+UR4+0x1200], R11 ;  /* 0x0012000b05007988 */ /* 0x000fe80008000004 */
[----:B------:R0:W-:Y:S04]  /*29650*/  STS.U8 [R5+UR4+0x1240], R15 ;  /* 0x0012400f05007988 */ /* 0x0001e80008000004 */
[----:B------:R1:W-:Y:S04]  /*29660*/  STS.U8 [R5+UR4+0x1300], R25 ;  /* 0x0013001905007988 */ /* 0x0003e80008000004 */
[----:B----4-:R4:W-:Y:S04]  /*29670*/  STS.U8 [R5+UR4+0x1340], R26 ;  /* 0x0013401a05007988 */ /* 0x0109e80008000004 */
        /* <DEDUP_REMOVED lines=12> */
[----:B------:R-:W4:Y:S04]  /*29740*/  LDL.LU R4, [R1+0x9bc] ;  /* 0x0009bc0001047983 */ /* 0x000f280000300800 */
[----:B------:R-:W4:Y:S04]  /*29750*/  LDL.LU R6, [R1+0x9b0] ;  /* 0x0009b00001067983 */ /* 0x000f280000300800 */
[----:B------:R-:W4:Y:S04]  /*29760*/  LDL.LU R7, [R1+0x1ec] ;  /* 0x0001ec0001077983 */ /* 0x000f280000300800 */
[----:B------:R-:W-:Y:S04]  /*29770*/  STS.U8 [R5+UR4+0x1540], R12 ;  /* 0x0015400c05007988 */ /* 0x000fe80008000004 */
[----:B------:R-:W4:Y:S04]  /*29780*/  LDL.LU R8, [R1+0x1e0] ;  /* 0x0001e00001087983 */ /* 0x000f280000300800 */
[----:B------:R-:W-:Y:S04]  /*29790*/  STS.U8 [R5+UR4+0x1600], R13 ;  /* 0x0016000d05007988 */ /* 0x000fe80008000004 */
[----:B------:R-:W4:Y:S04]  /*297a0*/  LDL.LU R9, [R1+0x1dc] ;  /* 0x0001dc0001097983 */ /* 0x000f280000300800 */
[----:B------:R-:W-:Y:S04]  /*297b0*/  STS.U8 [R5+UR4+0x1640], R14 ;  /* 0x0016400e05007988 */ /* 0x000fe80008000004 */
[----:B------:R-:W4:Y:S04]  /*297c0*/  LDL.LU R10, [R1+0x1d0] ;  /* 0x0001d000010a7983 */ /* 0x000f280000300800 */
[----:B------:R-:W4:Y:S04]  /*297d0*/  LDL.LU R11, [R1+0x1cc] ;  /* 0x0001cc00010b7983 */ /* 0x000f280000300800 */
[----:B------:R0:W-:Y:S04]  /*297e0*/  STS.U8 [R5+UR4+0x1700], R16 ;  /* 0x0017001005007988 */ /* 0x0001e80008000004 */
[----:B------:R1:W-:Y:S04]  /*297f0*/  STS.U8 [R5+UR4+0x1740], R17 ;  /* 0x0017401105007988 */ /* 0x0003e80008000004 */
[----:B--2---:R2:W-:Y:S04]  /*29800*/  STS.U8 [R5+UR4+0x1800], R18 ;  /* 0x0018001205007988 */ /* 0x0045e80008000004 */
[----:B---3--:R3:W-:Y:S04]  /*29810*/  STS.U8 [R5+UR4+0x1840], R19 ;  /* 0x0018401305007988 */ /* 0x0087e80008000004 */
[----:B------:R2:W-:Y:S04]  /*29820*/  STS.U8 [R5+UR4+0x1900], R20 ;  /* 0x0019001405007988 */ /* 0x0005e80008000004 */
[----:B0-----:R-:W4:Y:S04]  /*29830*/  LDL.LU R16, [R1+0x1c0] ;  /* 0x0001c00001107983 */ /* 0x001f280000300800 */
[----:B-1----:R-:W4:Y:S04]  /*29840*/  LDL.LU R17, [R1+0x1bc] ;  /* 0x0001bc0001117983 */ /* 0x002f280000300800 */
[----:B--2---:R-:W2:Y:S04]  /*29850*/  LDL.LU R18, [R1+0x1b0] ;  /* 0x0001b00001127983 */ /* 0x004ea80000300800 */
[----:B------:R0:W-:Y:S04]  /*29860*/  STS.U8 [R5+UR4+0x1940], R21 ;  /* 0x0019401505007988 */ /* 0x0001e80008000004 */
[----:B---3--:R-:W3:Y:S04]  /*29870*/  LDL.LU R19, [R1+0x1ac] ;  /* 0x0001ac0001137983 */ /* 0x008ee80000300800 */
[----:B------:R-:W3:Y:S04]  /*29880*/  LDL.LU R20, [R1+0x1a0] ;  /* 0x0001a00001147983 */ /* 0x000ee80000300800 */
[----:B0-----:R-:W3:Y:S04]  /*29890*/  LDL.LU R21, [R1+0x17c] ;  /* 0x00017c0001157983 */ /* 0x001ee80000300800 */
[----:B------:R-:W3:Y:S04]  /*298a0*/  LDL.LU R12, [R1+0x170] ;  /* 0x00017000010c7983 */ /* 0x000ee80000300800 */
[----:B------:R-:W3:Y:S04]  /*298b0*/  LDL.LU R13, [R1+0x15c] ;  /* 0x00015c00010d7983 */ /* 0x000ee80000300800 */
[----:B------:R-:W3:Y:S04]  /*298c0*/  LDL.LU R14, [R1+0x150] ;  /* 0x00015000010e7983 */ /* 0x000ee80000300800 */
        /* <DEDUP_REMOVED lines=12> */
[----:B------:R-:W-:Y:S04]  /*29990*/  STS.U8 [R5+UR4+0x1d00], R0 ;  /* 0x001d000005007988 */ /* 0x000fe80008000004 */
        /* <DEDUP_REMOVED lines=9> */
[----:B------:R0:W-:Y:S04]  /*29a30*/  STS.U8 [R5+UR4+0x2200], R16 ;  /* 0x0022001005007988 */ /* 0x0001e80008000004 */
[----:B------:R1:W-:Y:S04]  /*29a40*/  STS.U8 [R5+UR4+0x2240], R17 ;  /* 0x0022401105007988 */ /* 0x0003e80008000004 */
[----:B--2---:R2:W-:Y:S04]  /*29a50*/  STS.U8 [R5+UR4+0x2300], R18 ;  /* 0x0023001205007988 */ /* 0x0045e80008000004 */
[----:B---3--:R3:W-:Y:S04]  /*29a60*/  STS.U8 [R5+UR4+0x2340], R19 ;  /* 0x0023401305007988 */ /* 0x0087e80008000004 */
[----:B------:R1:W-:Y:S04]  /*29a70*/  STS.U8 [R5+UR4+0x2400], R20 ;  /* 0x0024001405007988 */ /* 0x0003e80008000004 */
[----:B0-----:R-:W4:Y:S04]  /*29a80*/  LDL.LU R16, [R1+0x10c] ;  /* 0x00010c0001107983 */ /* 0x001f280000300800 */
[----:B------:R0:W-:Y:S04]  /*29a90*/  STS.U8 [R5+UR4+0x2440], R21 ;  /* 0x0024401505007988 */ /* 0x0001e80008000004 */
[----:B-1----:R-:W4:Y:S04]  /*29aa0*/  LDL.LU R17, [R1+0x100] ;  /* 0x0001000001117983 */ /* 0x002f280000300800 */
[----:B------:R-:W-:Y:S04]  /*29ab0*/  STS.U8 [R5+UR4+0x2500], R12 ;  /* 0x0025000c05007988 */ /* 0x000fe80008000004 */
[----:B--2---:R-:W2:Y:S04]  /*29ac0*/  LDL.LU R18, [R1+0xfc] ;  /* 0x0000fc0001127983 */ /* 0x004ea80000300800 */
[----:B------:R-:W-:Y:S04]  /*29ad0*/  STS.U8 [R5+UR4+0x2540], R13 ;  /* 0x0025400d05007988 */ /* 0x000fe80008000004 */
[----:B---3--:R-:W3:Y:S04]  /*29ae0*/  LDL.LU R19, [R1+0xf0] ;  /* 0x0000f00001137983 */ /* 0x008ee80000300800 */
[----:B------:R-:W-:Y:S04]  /*29af0*/  STS.U8 [R5+UR4+0x2600], R14 ;  /* 0x0026000e05007988 */ /* 0x000fe80008000004 */
[----:B------:R-:W3:Y:S04]  /*29b00*/  LDL.LU R20, [R1+0xec] ;  /* 0x0000ec0001147983 */ /* 0x000ee80000300800 */
[----:B0-----:R-:W3:Y:S04]  /*29b10*/  LDL.LU R21, [R1+0xe0] ;  /* 0x0000e00001157983 */ /* 0x001ee80000300800 */
[----:B------:R-:W-:Y:S04]  /*29b20*/  STS.U8 [R5+UR4+0x2640], R15 ;  /* 0x0026400f05007988 */ /* 0x000fe80008000004 */
[----:B------:R0:W-:Y:S04]  /*29b30*/  STS.U8 [R5+UR4+0x2700], R25 ;  /* 0x0027001905007988 */ /* 0x0001e80008000004 */
[----:B----4-:R1:W-:Y:S04]  /*29b40*/  STS.U8 [R5+UR4+0x2740], R26 ;  /* 0x0027401a05007988 */ /* 0x0103e80008000004 */
[----:B------:R4:W-:Y:S04]  /*29b50*/  STS.U8 [R5+UR4+0x2800], R27 ;  /* 0x0028001b05007988 */ /* 0x0009e80008000004 */
[----:B0-----:R-:W3:Y:S04]  /*29b60*/  LDL.LU R25, [R1+0xdc] ;  /* 0x0000dc0001197983 */ /* 0x001ee80000300800 */
[----:B-1----:R-:W3:Y:S04]  /*29b70*/  LDL.LU R26, [R1+0xd0] ;  /* 0x0000d000011a7983 */ /* 0x002ee80000300800 */
[----:B----4-:R-:W4:Y:S04]  /*29b80*/  LDL.LU R27, [R1+0xcc] ;  /* 0x0000cc00011b7983 */ /* 0x010f280000300800 */
        /* <DEDUP_REMOVED lines=10> */
[----:B------:R0:W-:Y:S04]  /*29c30*/  STS.U8 [R5+UR4+0x2840], R28 ;  /* 0x0028401c05007988 */ /* 0x0001e80008000004 */
[----:B------:R-:W4:Y:S04]  /*29c40*/  LDL.LU R12, [R1+0x60] ;  /* 0x00006000010c7983 */ /* 0x000f280000300800 */
        /* <DEDUP_REMOVED lines=18> */
[----:B------:R0:W-:Y:S04]  /*29d70*/  STS.U8 [R5+UR4+0x2c40], R25 ;  /* 0x002c401905007988 */ /* 0x0001e80008000004 */
[----:B------:R1:W-:Y:S04]  /*29d80*/  STS.U8 [R5+UR4+0x2d00], R26 ;  /* 0x002d001a05007988 */ /* 0x0003e80008000004 */
[----:B----4-:R4:W-:Y:S04]  /*29d90*/  STS.U8 [R5+UR4+0x2d40], R27 ;  /* 0x002d401b05007988 */ /* 0x0109e80008000004 */
        /* <DEDUP_REMOVED lines=9> */
[----:B0-----:R-:W3:Y:S04]  /*29e30*/  LDL.LU R25, [R1+0x26c0] ;  /* 0x0026c00001197983 */ /* 0x001ee80000300800 */
[----:B------:R-:W-:Y:S04]  /*29e40*/  STS.U8 [R5+UR4+0x3240], R11 ;  /* 0x0032400b05007988 */ /* 0x000fe80008000004 */
[----:B-1----:R-:W3:Y:S04]  /*29e50*/  LDL.LU R26, [R1+0x26bc] ;  /* 0x0026bc00011a7983 */ /* 0x002ee80000300800 */
[----:B------:R-:W-:Y:S04]  /*29e60*/  STS.U8 [R5+UR4+0x3300], R12 ;  /* 0x0033000c05007988 */ /* 0x000fe80008000004 */
[----:B----4-:R-:W4:Y:S04]  /*29e70*/  LDL.LU R27, [R1+0x26b8] ;  /* 0x0026b800011b7983 */ /* 0x010f280000300800 */
[----:B------:R0:W-:Y:S04]  /*29e80*/  STS.U8 [R5+UR4+0x3340], R28 ;  /* 0x0033401c05007988 */ /* 0x0001e80008000004 */
[----:B------:R1:W-:Y:S04]  /*29e90*/  STS.U8 [R5+UR4+0x3400], R29 ;  /* 0x0034001d05007988 */ /* 0x0003e80008000004 */
[----:B0-----:R-:W4:Y:S04]  /*29ea0*/  LDL.LU R28, [R1+0x14] ;  /* 0x00001400011c7983 */ /* 0x001f280000300800 */
[----:B-1----:R-:W4:Y:S04]  /*29eb0*/  LDL.LU R29, [R1+0x10] ;  /* 0x00001000011d7983 */ /* 0x002f280000300800 */
[----:B------:R-:W4:Y:S04]  /*29ec0*/  LDL.LU R0, [R1+0xc] ;  /* 0x00000c0001007983 */ /* 0x000f280000300800 */
[----:B------:R-:W4:Y:S04]  /*29ed0*/  LDL.LU R2, [R1+0x8] ;  /* 0x0000080001027983 */ /* 0x000f280000300800 */
[----:B------:R-:W4:Y:S04]  /*29ee0*/  LDL.LU R3, [R1+0x4] ;  /* 0x0000040001037983 */ /* 0x000f280000300800 */
[----:B------:R-:W4:Y:S04]  /*29ef0*/  LDL.LU R4, [R1] ;  /* 0x0000000001047983 */ /* 0x000f280000300800 */
        /* <DEDUP_REMOVED lines=9> */
[----:B------:R1:W-:Y:S04]  /*29f90*/  STS.U8 [R5+UR4+0x3540], R15 ;  /* 0x0035400f05007988 */ /* 0x0003e80008000004 */
[----:B0-----:R-:W4:Y:S04]  /*29fa0*/  LDL.LU R13, [R1+0xb7c] ;  /* 0x000b7c00010d7983 */ /* 0x001f280000300800 */
[----:B-1----:R-:W4:Y:S04]  /*29fb0*/  LDL.LU R14, [R1+0xb70] ;  /* 0x000b7000010e7983 */ /* 0x002f280000300800 */
[----:B------:R-:W4:Y:S04]  /*29fc0*/  LDL.LU R15, [R1+0xb6c] ;  /* 0x000b6c00010f7983 */ /* 0x000f280000300800 */
[----:B------:R0:W-:Y:S04]  /*29fd0*/  STS.U8 [R5+UR4+0x3600], R16 ;  /* 0x0036001005007988 */ /* 0x0001e80008000004 */
[----:B------:R1:W-:Y:S04]  /*29fe0*/  STS.U8 [R5+UR4+0x3640], R17 ;  /* 0x0036401105007988 */ /* 0x0003e80008000004 */
[----:B--2---:R2:W-:Y:S04]  /*29ff0*/  STS.U8 [R5+UR4+0x3700], R18 ;  /* 0x0037001205007988 */ /* 0x0045e80008000004 */
[----:B---3--:R3:W-:Y:S04]  /*2a000*/  STS.U8 [R5+UR4+0x3740], R19 ;  /* 0x0037401305007988 */ /* 0x0087e80008000004 */
[----:B0-----:R-:W4:Y:S04]  /*2a010*/  LDL.LU R16, [R1+0xb60] ;  /* 0x000b600001107983 */ /* 0x001f280000300800 */
[----:B-1----:R-:W4:Y:S04]  /*2a020*/  LDL.LU R17, [R1+0xb5c] ;  /* 0x000b5c0001117983 */ /* 0x002f280000300800 */
[----:B------:R0:W-:Y:S04]  /*2a030*/  STS.U8 [R5+UR4+0x3800], R20 ;  /* 0x0038001405007988 */ /* 0x0001e80008000004 */
[----:B--2---:R-:W2:Y:S04]  /*2a040*/  LDL.LU R18, [R1+0xb50] ;  /* 0x000b500001127983 */ /* 0x004ea80000300800 */
[----:B---3--:R-:W3:Y:S04]  /*2a050*/  LDL.LU R19, [R1+0xb4c] ;  /* 0x000b4c0001137983 */ /* 0x008ee80000300800 */
[----:B------:R1:W-:Y:S04]  /*2a060*/  STS.U8 [R5+UR4+0x3840], R21 ;  /* 0x0038401505007988 */ /* 0x0003e80008000004 */
[----:B0-----:R-:W2:Y:S04]  /*2a070*/  LDL.LU R20, [R1+0xb40] ;  /* 0x000b400001147983 */ /* 0x001ea80000300800 */
[----:B-1----:R-:W2:Y:S04]  /*2a080*/  LDL.LU R21, [R1+0xb3c] ;  /* 0x000b3c0001157983 */ /* 0x002ea80000300800 */
[----:B----4-:R0:W-:Y:S04]  /*2a090*/  STS.U8 [R5+UR4+0x3900], R28 ;  /* 0x0039001c05007988 */ /* 0x0101e80008000004 */
[----:B------:R1:W-:Y:S04]  /*2a0a0*/  STS.U8 [R5+UR4+0x3940], R29 ;  /* 0x0039401d05007988 */ /* 0x0003e80008000004 */
[----:B0-----:R-:W4:Y:S04]  /*2a0b0*/  LDL.LU R28, [R1+0x26b4] ;  /* 0x0026b400011c7983 */ /* 0x001f280000300800 */
[----:B-1----:R-:W2:Y:S04]  /*2a0c0*/  LDL.LU R29, [R1+0x26b0] ;  /* 0x0026b000011d7983 */ /* 0x002ea80000300800 */
[----:B------:R-:W-:Y:S04]  /*2a0d0*/  STS.U8 [R5+UR4+0x3a00], R0 ;  /* 0x003a000005007988 */ /* 0x000fe80008000004 */
[----:B------:R-:W-:Y:S04]  /*2a0e0*/  STS.U8 [R5+UR4+0x3a40], R2 ;  /* 0x003a400205007988 */ /* 0x000fe80008000004 */
[----:B------:R-:W-:Y:S04]  /*2a0f0*/  STS.U8 [R5+UR4+0x3b00], R3 ;  /* 0x003b000305007988 */ /* 0x000fe80008000004 */
[----:B------:R-:W-:Y:S04]  /*2a100*/  STS.U8 [R5+UR4+0x3b40], R4 ;  /* 0x003b400405007988 */ /* 0x000fe80008000004 */
[----:B--2---:R-:W-:Y:S04]  /*2a110*/  STS.U8 [R5+UR4+0x3c00], R29 ;  /* 0x003c001d05007988 */ /* 0x004fe80008000004 */
[----:B----4-:R0:W-:Y:S04]  /*2a120*/  STS.U8 [R5+UR4+0x3c40], R28 ;  /* 0x003c401c05007988 */ /* 0x0101e80008000004 */
[----:B------:R-:W-:Y:S04]  /*2a130*/  STS.U8 [R5+UR4+0x3d00], R27 ;  /* 0x003d001b05007988 */ /* 0x000fe80008000004 */
[----:B------:R-:W-:Y:S04]  /*2a140*/  STS.U8 [R5+UR4+0x3d40], R26 ;  /* 0x003d401a05007988 */ /* 0x000fe80008000004 */
[----:B------:R-:W-:Y:S04]  /*2a150*/  STS.U8 [R5+UR4+0x3e00], R25 ;  /* 0x003e001905007988 */ /* 0x000fe80008000004 */
[----:B------:R-:W-:Y:S04]  /*2a160*/  STS.U8 [R5+UR4+0x3e40], R24 ;  /* 0x003e401805007988 */ /* 0x000fe80008000004 */
[----:B------:R-:W-:Y:S04]  /*2a170*/  STS.U8 [R5+UR4+0x3f00], R23 ;  /* 0x003f001705007988 */ /* 0x000fe80008000004 */
[----:B------:R-:W-:Y:S01]  /*2a180*/  STS.U8 [R5+UR4+0x3f40], R22 ;  /* 0x003f401605007988 */ /* 0x000fe20008000004 */
[----:B0-----:R-:W-:-:S05]  /*2a190*/  LOP3.LUT R28, R5, 0x10, RZ, 0x3c, !PT ;  /* 0x00000010051c7812 */ /* 0x001fca00078e3cff */
        /* <DEDUP_REMOVED lines=13> */
[----:B---3--:R-:W-:Y:S04]  /*2a270*/  STS.U8 [R28+UR4+0x6c0], R19 ;  /* 0x0006c0131c007988 */ /* 0x008fe80008000004 */
[----:B------:R0:W-:Y:S04]  /*2a280*/  STS.U8 [R28+UR4+0x780], R20 ;  /* 0x000780141c007988 */ /* 0x0001e80008000004 */
[----:B0-----:R-:W2:Y:S04]  /*2a290*/  LDL.LU R20, [R1+0xb30] ;  /* 0x000b300001147983 */ /* 0x001ea80000300800 */
[----:B------:R-:W3:Y:S04]  /*2a2a0*/  LDL.LU R22, [R1+0xb1c] ;  /* 0x000b1c0001167983 */ /* 0x000ee80000300800 */
[----:B---3--:R0:W-:Y:S04]  /*2a2b0*/  STL [R1+0x26a8], R22 ;  /* 0x0026a81601007387 */ /* 0x0081e80000100800 */
[----:B0-----:R-:W3:Y:S04]  /*2a2c0*/  LDL.LU R22, [R1+0xb20] ;  /* 0x000b200001167983 */ /* 0x001ee80000300800 */
[----:B------:R-:W-:Y:S04]  /*2a2d0*/  STS.U8 [R28+UR4+0x7c0], R21 ;  /* 0x0007c0151c007988 */ /* 0x000fe80008000004 */
[----:B---3--:R0:W-:Y:S04]  /*2a2e0*/  STL [R1+0x26ac], R22 ;  /* 0x0026ac1601007387 */ /* 0x0081e80000100800 */
[----:B0-----:R-:W3:Y:S04]  /*2a2f0*/  LDL.LU R22, [R1+0xb2c] ;  /* 0x000b2c0001167983 */ /* 0x001ee80000300800 */
        /* <DEDUP_REMOVED lines=26> */
[----:B--2---:R0:W-:Y:S04]  /*2a4a0*/  STS.U8 [R28+UR4+0x880], R20 ;  /* 0x000880141c007988 */ /* 0x0041e80008000004 */
[----:B0-----:R-:W2:Y:S04]  /*2a4b0*/  LDL.LU R20, [R1+0xa28] ;  /* 0x000a280001147983 */ /* 0x001ea80000300800 */
[----:B---3--:R0:W-:Y:S04]  /*2a4c0*/  STS.U8 [R28+UR4+0x8c0], R22 ;  /* 0x0008c0161c007988 */ /* 0x0081e80008000004 */
[----:B0-----:R-:W3:Y:S04]  /*2a4d0*/  LDL.LU R22, [R1+0x26ac] ;  /* 0x0026ac0001167983 */ /* 0x001ee80000300800 */
[----:B---3--:R0:W-:Y:S04]  /*2a4e0*/  STS.U8 [R28+UR4+0x980], R22 ;  /* 0x000980161c007988 */ /* 0x0081e80008000004 */
[----:B0-----:R-:W3:Y:S04]  /*2a4f0*/  LDL.LU R22, [R1+0x26a8] ;  /* 0x0026a80001167983 */ /* 0x001ee80000300800 */
[----:B---3--:R-:W-:Y:S04]  /*2a500*/  STS.U8 [R28+UR4+0x9c0], R22 ;  /* 0x0009c0161c007988 */ /* 0x008fe80008000004 */
[----:B----4-:R-:W-:Y:S04]  /*2a510*/  STS.U8 [R28+UR4+0xa80], R23 ;  /* 0x000a80171c007988 */ /* 0x010fe80008000004 */
        /* <DEDUP_REMOVED lines=25> */
[----:B0-----:R-:W3:Y:S04]  /*2a6b0*/  LDL.LU R21, [R1+0xa24] ;  /* 0x000a240001157983 */ /* 0x001ee80000300800 */
[----:B------:R-:W4:Y:S04]  /*2a6c0*/  LDL.LU R22, [R1+0xa08] ;  /* 0x000a080001167983 */ /* 0x000f280000300800 */
[----:B----4-:R0:W-:Y:S04]  /*2a6d0*/  STL [R1+0x26a0], R22 ;  /* 0x0026a01601007387 */ /* 0x0101e80000100800 */
[----:B0-----:R-:W4:Y:S04]  /*2a6e0*/  LDL.LU R22, [R1+0xa14] ;  /* 0x000a140001167983 */ /* 0x001f280000300800 */
[----:B--2---:R-:W-:Y:S04]  /*2a6f0*/  STS.U8 [R28+UR4+0x1780], R20 ;  /* 0x001780141c007988 */ /* 0x004fe80008000004 */
[----:B----4-:R0:W-:Y:S04]  /*2a700*/  STL [R1+0x26a4], R22 ;  /* 0x0026a41601007387 */ /* 0x0101e80000100800 */
[----:B0-----:R-:W2:Y:S04]  /*2a710*/  LDL.LU R22, [R1+0xa18] ;  /* 0x000a180001167983 */ /* 0x001ea80000300800 */
        /* <DEDUP_REMOVED lines=25> */
[----:B---3--:R0:W-:Y:S04]  /*2a8b0*/  STS.U8 [R28+UR4+0x17c0], R21 ;  /* 0x0017c0151c007988 */ /* 0x0081e80008000004 */
[----:B------:R-:W3:Y:S04]  /*2a8c0*/  LDL.LU R20, [R1+0x148] ;  /* 0x0001480001147983 */ /* 0x000ee80000300800 */
[----:B0-----:R-:W3:Y:S04]  /*2a8d0*/  LDL.LU R21, [R1+0x144] ;  /* 0x0001440001157983 */ /* 0x001ee80000300800 */
[----:B--2---:R0:W-:Y:S04]  /*2a8e0*/  STS.U8 [R28+UR4+0x1880], R22 ;  /* 0x001880161c007988 */ /* 0x0041e80008000004 */
[----:B0-----:R-:W2:Y:S04]  /*2a8f0*/  LDL.LU R22, [R1+0x26a4] ;  /* 0x0026a40001167983 */ /* 0x001ea80000300800 */
[----:B--2---:R0:W-:Y:S04]  /*2a900*/  STS.U8 [R28+UR4+0x18c0], R22 ;  /* 0x0018c0161c007988 */ /* 0x0041e80008000004 */
[----:B0-----:R-:W2:Y:S04]  /*2a910*/  LDL.LU R22, [R1+0x26a0] ;  /* 0x0026a00001167983 */ /* 0x001ea80000300800 */
[----:B--2---:R-:W-:Y:S04]  /*2a920*/  STS.U8 [R28+UR4+0x1980], R22 ;  /* 0x001980161c007988 */ /* 0x004fe80008000004 */
[----:B----4-:R-:W-:Y:S04]  /*2a930*/  STS.U8 [R28+UR4+0x19c0], R23 ;  /* 0x0019c0171c007988 */ /* 0x010fe80008000004 */
[----:B------:R-:W-:Y:S04]  /*2a940*/  STS.U8 [R28+UR4+0x1a80], R24 ;  /* 0x001a80181c007988 */ /* 0x000fe80008000004 */
[----:B------:R-:W-:Y:S04]  /*2a950*/  STS.U8 [R28+UR4+0x1ac0], R25 ;  /* 0x001ac0191c007988 */ /* 0x000fe80008000004 */
[----:B------:R-:W-:Y:S04]  /*2a960*/  STS.U8 [R28+UR4+0x1b80], R26 ;  /* 0x001b801a1c007988 */ /* 0x000fe80008000004 */
[----:B------:R-:W-:Y:S04]  /*2a970*/  STS.U8 [R28+UR4+0x1bc0], R27 ;  /* 0x001bc01b1c007988 */ /* 0x000fe80008000004 */
[----:B------:R0:W-:Y:S04]  /*2a980*/  STS.U8 [R28+UR4+0x1c80], R29 ;  /* 0x001c801d1c007988 */ /* 0x0001e80008000004 */
[----:B------:R-:W-:Y:S04]  /*2a990*/  STS.U8 [R28+UR4+0x1cc0], R0 ;  /* 0x001cc0001c007988 */ /* 0x000fe80008000004 */
[----:B------:R1:W-:Y:S04]  /*2a9a0*/  STS.U8 [R28+UR4+0x1d80], R2 ;  /* 0x001d80021c007988 */ /* 0x0003e80008000004 */
[----:B0-----:R-:W2:Y:S04]  /*2a9b0*/  LDL.LU R29, [R1+0x128] ;  /* 0x00012800011d7983 */ /* 0x001ea80000300800 */
[----:B-1----:R-:W4:Y:S04]  /*2a9c0*/  LDL.LU R2, [R1+0x114] ;  /* 0x0001140001027983 */ /* 0x002f280000300800 */
[----:B----4-:R0:W-:Y:S04]  /*2a9d0*/  STL [R1+0x2698], R2 ;  /* 0x0026980201007387 */ /* 0x0101e80000100800 */
[----:B0-----:R-:W4:Y:S04]  /*2a9e0*/  LDL.LU R2, [R1+0x118] ;  /* 0x0001180001027983 */ /* 0x001f280000300800 */
        /* <DEDUP_REMOVED lines=13> */
[----:B----4-:R0:W-:Y:S04]  /*2aac0*/  STL [R1+0x269c], R2 ;  /* 0x00269c0201007387 */ /* 0x0101e80000100800 */
[----:B0-----:R-:W4:Y:S04]  /*2aad0*/  LDL.LU R2, [R1+0x124] ;  /* 0x0001240001027983 */ /* 0x001f280000300800 */
        /* <DEDUP_REMOVED lines=16> */
[----:B------:R0:W-:Y:S04]  /*2abe0*/  STS.U8 [R28+UR4+0x25c0], R19 ;  /* 0x0025c0131c007988 */ /* 0x0001e80008000004 */
[----:B---3--:R3:W-:Y:S04]  /*2abf0*/  STS.U8 [R28+UR4+0x2680], R20 ;  /* 0x002680141c007988 */ /* 0x0087e80008000004 */
[----:B------:R2:W-:Y:S04]  /*2ac00*/  STS.U8 [R28+UR4+0x26c0], R21 ;  /* 0x0026c0151c007988 */ /* 0x0005e80008000004 */
[----:B0-----:R-:W4:Y:S04]  /*2ac10*/  LDL.LU R16, [R1+0x94] ;  /* 0x0000940001107983 */ /* 0x001f280000300800 */
[----:B-1----:R-:W4:Y:S04]  /*2ac20*/  LDL.LU R17, [R1+0x88] ;  /* 0x0000880001117983 */ /* 0x002f280000300800 */
[----:B------:R-:W4:Y:S04]  /*2ac30*/  LDL.LU R18, [R1+0x84] ;  /* 0x0000840001127983 */ /* 0x000f280000300800 */
[----:B------:R-:W4:Y:S04]  /*2ac40*/  LDL.LU R19, [R1+0x78] ;  /* 0x0000780001137983 */ /* 0x000f280000300800 */
[----:B---3--:R-:W3:Y:S04]  /*2ac50*/  LDL.LU R20, [R1+0x74] ;  /* 0x0000740001147983 */ /* 0x008ee80000300800 */
[----:B--2---:R-:W2:Y:S04]  /*2ac60*/  LDL.LU R21, [R1+0x68] ;  /* 0x0000680001157983 */ /* 0x004ea80000300800 */
[----:B------:R-:W2:Y:S04]  /*2ac70*/  LDL.LU R22, [R1+0x64] ;  /* 0x0000640001167983 */ /* 0x000ea80000300800 */
[----:B------:R-:W2:Y:S04]  /*2ac80*/  LDL.LU R23, [R1+0x58] ;  /* 0x0000580001177983 */ /* 0x000ea80000300800 */
[----:B------:R-:W2:Y:S04]  /*2ac90*/  LDL.LU R0, [R1+0x54] ;  /* 0x0000540001007983 */ /* 0x000ea80000300800 */
[----:B------:R-:W2:Y:S04]  /*2aca0*/  LDL.LU R24, [R1+0x48] ;  /* 0x0000480001187983 */ /* 0x000ea80000300800 */
[----:B------:R-:W2:Y:S04]  /*2acb0*/  LDL.LU R25, [R1+0x44] ;  /* 0x0000440001197983 */ /* 0x000ea80000300800 */
[----:B------:R-:W2:Y:S04]  /*2acc0*/  LDL.LU R26, [R1+0x38] ;  /* 0x00003800011a7983 */ /* 0x000ea80000300800 */
[----:B------:R0:W-:Y:S04]  /*2acd0*/  STS.U8 [R28+UR4+0x2780], R29 ;  /* 0x0027801d1c007988 */ /* 0x0001e80008000004 */
[----:B------:R-:W2:Y:S04]  /*2ace0*/  LDL.LU R27, [R1+0x34] ;  /* 0x00003400011b7983 */ /* 0x000ea80000300800 */
[----:B0-----:R-:W2:Y:S04]  /*2acf0*/  LDL.LU R29, [R1+0x28] ;  /* 0x00002800011d7983 */ /* 0x001ea80000300800 */
[----:B----4-:R0:W-:Y:S04]  /*2ad00*/  STS.U8 [R28+UR4+0x27c0], R2 ;  /* 0x0027c0021c007988 */ /* 0x0101e80008000004 */
[----:B0-----:R-:W4:Y:S04]  /*2ad10*/  LDL.LU R2, [R1+0x269c] ;  /* 0x00269c0001027983 */ /* 0x001f280000300800 */
[----:B----4-:R0:W-:Y:S04]  /*2ad20*/  STS.U8 [R28+UR4+0x2880], R2 ;  /* 0x002880021c007988 */ /* 0x0101e80008000004 */
[----:B0-----:R-:W4:Y:S04]  /*2ad30*/  LDL.LU R2, [R1+0x2698] ;  /* 0x0026980001027983 */ /* 0x001f280000300800 */
[----:B----4-:R0:W-:Y:S04]  /*2ad40*/  STS.U8 [R28+UR4+0x28c0], R2 ;  /* 0x0028c0021c007988 */ /* 0x0101e80008000004 */
[----:B------:R1:W-:Y:S04]  /*2ad50*/  STS.U8 [R28+UR4+0x2980], R3 ;  /* 0x002980031c007988 */ /* 0x0003e80008000004 */
        /* <DEDUP_REMOVED lines=8> */
[----:B------:R-:W4:Y:S04]  /*2ade0*/  LDL.LU R6, [R1+0x2684] ;  /* 0x0026840001067983 */ /* 0x000f280000300800 */
[----:B--2---:R-:W2:Y:S04]  /*2adf0*/  LDL.LU R7, [R1+0x2680] ;  /* 0x0026800001077983 */ /* 0x004ea80000300800 */
[----:B------:R0:W-:Y:S04]  /*2ae00*/  STS.U8 [R28+UR4+0x2bc0], R8 ;  /* 0x002bc0081c007988 */ /* 0x0001e80008000004 */
[----:B------:R1:W-:Y:S04]  /*2ae10*/  STS.U8 [R28+UR4+0x2c80], R9 ;  /* 0x002c80091c007988 */ /* 0x0003e80008000004 */
[----:B------:R0:W-:Y:S04]  /*2ae20*/  STS.U8 [R28+UR4+0x2cc0], R10 ;  /* 0x002cc00a1c007988 */ /* 0x0001e80008000004 */
[----:B------:R0:W-:Y:S04]  /*2ae30*/  STS.U8 [R28+UR4+0x2d80], R11 ;  /* 0x002d800b1c007988 */ /* 0x0001e80008000004 */
[----:B------:R1:W-:Y:S04]  /*2ae40*/  STS.U8 [R28+UR4+0x2dc0], R12 ;  /* 0x002dc00c1c007988 */ /* 0x0003e80008000004 */
[----:B------:R1:W-:Y:S04]  /*2ae50*/  STS.U8 [R28+UR4+0x2e80], R13 ;  /* 0x002e800d1c007988 */ /* 0x0003e80008000004 */
[----:B0-----:R-:W2:Y:S04]  /*2ae60*/  LDL.LU R8, [R1+0x267c] ;  /* 0x00267c0001087983 */ /* 0x001ea80000300800 */
[----:B-1----:R-:W2:Y:S04]  /*2ae70*/  LDL.LU R9, [R1+0x2678] ;  /* 0x0026780001097983 */ /* 0x002ea80000300800 */
[----:B------:R-:W2:Y:S04]  /*2ae80*/  LDL.LU R10, [R1+0x2674] ;  /* 0x00267400010a7983 */ /* 0x000ea80000300800 */
[----:B------:R-:W2:Y:S04]  /*2ae90*/  LDL.LU R11, [R1+0x2670] ;  /* 0x00267000010b7983 */ /* 0x000ea80000300800 */
[----:B------:R-:W2:Y:S04]  /*2aea0*/  LDL.LU R12, [R1+0x266c] ;  /* 0x00266c00010c7983 */ /* 0x000ea80000300800 */
[----:B------:R-:W2:Y:S04]  /*2aeb0*/  LDL.LU R13, [R1+0x2668] ;  /* 0x00266800010d7983 */ /* 0x000ea80000300800 */
        /* <DEDUP_REMOVED lines=12> */
[----:B---3--:R0:W-:Y:S04]  /*2af80*/  STS.U8 [R28+UR4+0x31c0], R20 ;  /* 0x0031c0141c007988 */ /* 0x0081e80008000004 */
[----:B------:R1:W-:Y:S04]  /*2af90*/  STS.U8 [R28+UR4+0x3280], R21 ;  /* 0x003280151c007988 */ /* 0x0003e80008000004 */
[----:B0-----:R-:W3:Y:S04]  /*2afa0*/  LDL.LU R20, [R1+0x264c] ;  /* 0x00264c0001147983 */ /* 0x001ee80000300800 */
[----:B-1----:R-:W2:Y:S04]  /*2afb0*/  LDL.LU R21, [R1+0x2648] ;  /* 0x0026480001157983 */ /* 0x002ea80000300800 */
[----:B------:R-:W-:Y:S04]  /*2afc0*/  STS.U8 [R28+UR4+0x32c0], R22 ;  /* 0x0032c0161c007988 */ /* 0x000fe80008000004 */
[----:B------:R-:W-:Y:S04]  /*2afd0*/  STS.U8 [R28+UR4+0x3380], R23 ;  /* 0x003380171c007988 */ /* 0x000fe80008000004 */
[----:B------:R0:W-:Y:S04]  /*2afe0*/  STS.U8 [R28+UR4+0x33c0], R0 ;  /* 0x0033c0001c007988 */ /* 0x0001e80008000004 */
[----:B0-----:R-:W4:Y:S04]  /*2aff0*/  LDL.LU R0, [R1+0xbb4] ;  /* 0x000bb40001007983 */ /* 0x001f280000300800 */
[----:B------:R0:W-:Y:S04]  /*2b000*/  STS.U8 [R28+UR4+0x3480], R24 ;  /* 0x003480181c007988 */ /* 0x0001e80008000004 */
[----:B------:R1:W-:Y:S04]  /*2b010*/  STS.U8 [R28+UR4+0x34c0], R25 ;  /* 0x0034c0191c007988 */ /* 0x0003e80008000004 */
[----:B------:R0:W-:Y:S04]  /*2b020*/  STS.U8 [R28+UR4+0x3580], R26 ;  /* 0x0035801a1c007988 */ /* 0x0001e80008000004 */
        /* <DEDUP_REMOVED lines=8> */
[----:B--2---:R-:W-:Y:S04]  /*2b0b0*/  STS.U8 [R28+UR4+0x36c0], R21 ;  /* 0x0036c0151c007988 */ /* 0x004fe80008000004 */
[----:B---3--:R-:W-:Y:S04]  /*2b0c0*/  STS.U8 [R28+UR4+0x3780], R20 ;  /* 0x003780141c007988 */ /* 0x008fe80008000004 */
[----:B------:R-:W-:Y:S04]  /*2b0d0*/  STS.U8 [R28+UR4+0x37c0], R19 ;  /* 0x0037c0131c007988 */ /* 0x000fe80008000004 */
[----:B------:R-:W-:Y:S04]  /*2b0e0*/  STS.U8 [R28+UR4+0x3880], R18 ;  /* 0x003880121c007988 */ /* 0x000fe80008000004 */
[----:B------:R0:W-:Y:S04]  /*2b0f0*/  STS.U8 [R28+UR4+0x38c0], R17 ;  /* 0x0038c0111c007988 */ /* 0x0001e80008000004 */
[----:B0-----:R-:W2:Y:S04]  /*2b100*/  LDL R17, [R1+0xa4] ;  /* 0x0000a40001117983 */ /* 0x001ea80000100800 */
        /* <DEDUP_REMOVED lines=10> */
[----:B----4-:R-:W-:Y:S04]  /*2b1b0*/  STS.U8 [R28+UR4+0x3e80], R6 ;  /* 0x003e80061c007988 */ /* 0x010fe80008000004 */
[----:B------:R-:W-:Y:S04]  /*2b1c0*/  STS.U8 [R28+UR4+0x3ec0], R5 ;  /* 0x003ec0051c007988 */ /* 0x000fe80008000004 */
[----:B------:R-:W-:Y:S04]  /*2b1d0*/  STS.U8 [R28+UR4+0x3f80], R4 ;  /* 0x003f80041c007988 */ /* 0x000fe80008000004 */
[----:B------:R-:W-:Y:S01]  /*2b1e0*/  STS.U8 [R28+UR4+0x3fc0], R0 ;  /* 0x003fc0001c007988 */ /* 0x000fe20008000004 */
[----:B------:R-:W-:Y:S06]  /*2b1f0*/  BAR.SYNC.DEFER_BLOCKING 0x0 ;  /* 0x0000000000007b1d */ /* 0x000fec0000010000 */
[----:B--2---:R-:W0:Y:S04]  /*2b200*/  LDSM.16.M88.4 R4, [R17+UR9] ;  /* 0x000000091104783b */ /* 0x004e280008000200 */
[----:B------:R-:W-:Y:S04]  /*2b210*/  LDSM.16.M88.4 R12, [R17+UR9+0x800] ;  /* 0x00080009110c783b */ /* 0x000fe80008000200 */
[----:B0-----:R-:W-:Y:S01]  /*2b220*/  STL.64 [R1+0xb0], R4 ;  /* 0x0000b00401007387 */ /* 0x001fe20000100a00 */
[----:B------:R-:W-:-:S02]  /*2b230*/  IMAD.MOV.U32 R16, RZ, RZ, R4 ;  /* 0x000000ffff107224 */ /* 0x000fc400078e0004 */
[----:B------:R-:W-:Y:S02]  /*2b240*/  IMAD.MOV.U32 R8, RZ, RZ, R5 ;  /* 0x000000ffff087224 */ /* 0x000fe400078e0005 */
[----:B------:R-:W-:Y:S01]  /*2b250*/  IMAD.MOV.U32 R28, RZ, RZ, R6 ;  /* 0x000000ffff1c7224 */ /* 0x000fe200078e0006 */
[----:B------:R-:W-:Y:S01]  /*2b260*/  STL.64 [R1+0xb8], R6 ;  /* 0x0000b80601007387 */ /* 0x000fe20000100a00 */
[----:B------:R-:W-:-:S03]  /*2b270*/  IMAD.MOV.U32 R11, RZ, RZ, R7 ;  /* 0x000000ffff0b7224 */ /* 0x000fc600078e0007 */
[----:B------:R-:W0:Y:S04]  /*2b280*/  LDSM.16.M88.4 R4, [R17+UR9+0x400] ;  /* 0x000400091104783b */ /* 0x000e280008000200 */
[----:B0-----:R0:W-:Y:S01]  /*2b290*/  STL.64 [R1+0xc0], R4 ;  /* 0x0000c00401007387 */ /* 0x0011e20000100a00 */
[----:B------:R-:W-:-:S03]  /*2b2a0*/  IMAD.MOV.U32 R18, RZ, RZ, R6 ;  /* 0x000000ffff127224 */ /* 0x000fc600078e0006 */
[----:B------:R1:W-:Y:S01]  /*2b2b0*/  STL.64 [R1+0xc8], R6 ;  /* 0x0000c80601007387 */ /* 0x0003e20000100a00 */
[----:B------:R-:W-:Y:S02]  /*2b2c0*/  IMAD.MOV.U32 R9, RZ, RZ, R7 ;  /* 0x000000ffff097224 */ /* 0x000fe400078e0007 */
[----:B------:R-:W-:Y:S02]  /*2b2d0*/  IMAD.MOV.U32 R10, RZ, RZ, R4 ;  /* 0x000000ffff0a7224 */ /* 0x000fe400078e0004 */
[----:B------:R-:W-:Y:S01]  /*2b2e0*/  IMAD.MOV.U32 R0, RZ, RZ, R5 ;  /* 0x000000ffff007224 */ /* 0x000fe200078e0005 */
[----:B------:R2:W-:Y:S04]  /*2b2f0*/  STL.64 [R1+0xd0], R12 ;  /* 0x0000d00c01007387 */ /* 0x0005e80000100a00 */
[----:B------:R3:W-:Y:S01]  /*2b300*/  STL.64 [R1+0xd8], R14 ;  /* 0x0000d80e01007387 */ /* 0x0007e20000100a00 */
[----:B0-----:R-:W-:-:S02]  /*2b310*/  IMAD.MOV.U32 R4, RZ, RZ, R14 ;  /* 0x000000ffff047224 */ /* 0x001fc400078e000e */
[----:B------:R-:W-:Y:S02]  /*2b320*/  IMAD.MOV.U32 R5, RZ, RZ, R15 ;  /* 0x000000ffff057224 */ /* 0x000fe400078e000f */
[----:B-1----:R-:W-:Y:S02]  /*2b330*/  IMAD.MOV.U32 R7, RZ, RZ, R12 ;  /* 0x000000ffff077224 */ /* 0x002fe400078e000c */
[----:B------:R-:W-:Y:S02]  /*2b340*/  IMAD.MOV.U32 R6, RZ, RZ, R13 ;  /* 0x000000ffff067224 */ /* 0x000fe400078e000d */
[----:B--2---:R-:W-:-:S03]  /*2b350*/  IMAD R13, R25, 0x100, R24 ;  /* 0x00000100190d7824 */ /* 0x004fc600078e0218 */
[----:B------:R-:W-:Y:S04]  /*2b360*/  STL.64 [R1+0x2620], R6 ;  /* 0x0026200601007387 */ /* 0x000fe80000100a00 */
[----:B------:R0:W-:Y:S01]  /*2b370*/  STL.64 [R1+0x2618], R4 ;  /* 0x0026180401007387 */ /* 0x0001e20000100a00 */
[----:B---3--:R-:W-:-:S03]  /*2b380*/  IMAD R14, R27, 0x100, R26 ;  /* 0x000001001b0e7824 */ /* 0x008fc600078e021a */
[----:B------:R-:W2:Y:S04]  /*2b390*/  LDL.LU.64 R24, [R1+0x190] ;  /* 0x0001900001187983 */ /* 0x000ea80000300a00 */
[----:B------:R-:W3:Y:S01]  /*2b3a0*/  LDL.LU.64 R26, [R1+0x198] ;  /* 0x00019800011a7983 */ /* 0x000ee20000300a00 */
[----:B------:R-:W-:Y:S02]  /*2b3b0*/  IMAD R15, R29, 0x100, R23 ;  /* 0x000001001d0f7824 */ /* 0x000fe400078e0217 */
[----:B------:R-:W-:Y:S01]  /*2b3c0*/  IMAD R12, R2, 0x100, R3 ;  /* 0x00000100020c7824 */ /* 0x000fe200078e0203 */
[----:B0-----:R-:W-:Y:S02]  /*2b3d0*/  F2FP.F16.E5M2.UNPACK_B R4, R16 ;  /* 0x00000010ff04723e */ /* 0x001fe400020004ff */
[----:B------:R-:W-:Y:S01]  /*2b3e0*/  F2FP.F16.E5M2.UNPACK_B R5, R8 ;  /* 0x00000008ff05723e */ /* 0x000fe200020004ff */
[----:B---3--:R-:W-:Y:S04]  /*2b3f0*/  STL.64 [R1+0x2640], R26 ;  /* 0x0026401a01007387 */ /* 0x008fe80000100a00 */
[----:B--2---:R-:W-:Y:S04]  /*2b400*/  STL.64 [R1+0x2638], R24 ;  /* 0x0026381801007387 */ /* 0x004fe80000100a00 */
[----:B------:R-:W0:Y:S04]  /*2b410*/  LDSM.16.M88.4 R24, [R17+UR9+0xc00] ;  /* 0x000c00091118783b */ /* 0x000e280008000200 */
[----:B------:R-:W2:Y:S04]  /*2b420*/  LDL.LU.64 R20, [R1+0x200] ;  /* 0x0002000001147983 */ /* 0x000ea80000300a00 */
[----:B------:R-:W2:Y:S04]  /*2b430*/  LDL.LU.64 R22, [R1+0x208] ;  /* 0x0002080001167983 */ /* 0x000ea80000300a00 */
[----:B0-----:R-:W-:Y:S01]  /*2b440*/  STL.64 [R1+0xe0], R24 ;  /* 0x0000e01801007387 */ /* 0x001fe20000100a00 */
[----:B------:R-:W-:-:S03]  /*2b450*/  IMAD.MOV.U32 R19, RZ, RZ, R26 ;  /* 0x000000ffff137224 */ /* 0x000fc600078e001a */
[----:B------:R0:W-:Y:S01]  /*2b460*/  STL.64 [R1+0xe8], R26 ;  /* 0x0000e81a01007387 */ /* 0x0001e20000100a00 */
[----:B------:R-:W-:Y:S02]  /*2b470*/  IMAD.MOV.U32 R16, RZ, RZ, R27 ;  /* 0x000000ffff107224 */ /* 0x000fe400078e001b */
[----:B------:R-:W-:Y:S02]  /*2b480*/  IMAD.MOV.U32 R8, RZ, RZ, R24 ;  /* 0x000000ffff087224 */ /* 0x000fe400078e0018 */
[----:B------:R-:W-:Y:S01]  /*2b490*/  IMAD.MOV.U32 R3, RZ, RZ, R25 ;  /* 0x000000ffff037224 */ /* 0x000fe200078e0019 */
[----:B0-----:R-:W3:Y:S04]  /*2b4a0*/  LDL.LU.64 R26, [R1+0x2640] ;  /* 0x00264000011a7983 */ /* 0x001ee80000300a00 */
[----:B------:R-:W3:Y:S01]  /*2b4b0*/  LDL.LU.64 R24, [R1+0x2638] ;  /* 0x0026380001187983 */ /* 0x000ee20000300a00 */
[----:B------:R-:W-:-:S02]  /*2b4c0*/  F2FP.F16.E5M2.UNPACK_B R12, R12 ;  /* 0x0000000cff0c723e */ /* 0x000fc400020004ff */
[----:B------:R-:W-:Y:S02]  /*2b4d0*/  F2FP.F16.E5M2.UNPACK_B R13, R13 ;  /* 0x0000000dff0d723e */ /* 0x000fe400020004ff */
[----:B------:R-:W-:Y:S02]  /*2b4e0*/  F2FP.F16.E5M2.UNPACK_B R14, R14 ;  /* 0x0000000eff0e723e */ /* 0x000fe400020004ff */
[----:B------:R-:W-:Y:S02]  /*2b4f0*/  F2FP.F16.E5M2.UNPACK_B R15, R15 ;  /* 0x0000000fff0f723e */ /* 0x000fe400020004ff */
[----:B------:R-:W-:Y:S02]  /*2b500*/  F2FP.F16.E5M2.UNPACK_B R6, R28 ;  /* 0x0000001cff06723e */ /* 0x000fe400020004ff */
[----:B------:R-:W-:Y:S01]  /*2b510*/  F2FP.F16.E5M2.UNPACK_B R7, R11 ;  /* 0x0000000bff07723e */ /* 0x000fe200020004ff */
[----:B------:R-:W-:Y:S02]  /*2b520*/  STL.64 [R1+0x98], R4 ;  /* 0x0000980401007387 */ /* 0x000fe40000100a00 */
[----:B---3--:R-:W-:-:S15]  /*2b530*/  HMMA.16816.F32 R24, R12, R4, R24 ;  /* 0x000000040c18723c */ /* 0x008fde0000001818 */
[----:B------:R-:W-:-:S04]  /*2b540*/  NOP ;  /* 0x0000000000007918 */ /* 0x000fc80000000000 */
[----:B------:R0:W-:Y:S04]  /*2b550*/  STL.64 [R1+0x190], R24 ;  /* 0x0001901801007387 */ /* 0x0001e80000100a00 */
[----:B------:R1:W-:Y:S04]  /*2b560*/  STL.64 [R1+0x198], R26 ;  /* 0x0001981a01007387 */ /* 0x0003e80000100a00 */
[----:B------:R-:W-:Y:S04]  /*2b570*/  STL.64 [R1+0x90], R6 ;  /* 0x0000900601007387 */ /* 0x000fe80000100a00 */
[----:B0-----:R-:W3:Y:S04]  /*2b580*/  LDL.LU.64 R24, [R1+0x260] ;  /* 0x0002600001187983 */ /* 0x001ee80000300a00 */
[----:B-1----:R-:W4:Y:S01]  /*2b590*/  LDL.LU.64 R26, [R1+0x268] ;  /* 0x00026800011a7983 */ /* 0x002f220000300a00 */
[----:B--2---:R-:W-:Y:S01]  /*2b5a0*/  HMMA.16816.F32 R20, R12, R6, R20 ;  /* 0x000000060c14723c */ /* 0x004fe20000001814 */
[----:B------:R-:W-:-:S15]  /*2b5b0*/  F2FP.F16.E5M2.UNPACK_B R4, R10 ;  /* 0x0000000aff04723e */ /* 0x000fde00020004ff */
[----:B------:R-:W-:-:S03]  /*2b5c0*/  NOP ;  /* 0x0000000000007918 */ /* 0x000fc60000000000 */
[----:B------:R-:W-:Y:S04]  /*2b5d0*/  STL.64 [R1+0x200], R20 ;  /* 0x0002001401007387 */ /* 0x000fe80000100a00 */
[----:B------:R-:W-:Y:S04]  /*2b5e0*/  STL.64 [R1+0x208], R22 ;  /* 0x0002081601007387 */ /* 0x000fe80000100a00 */
[----:B------:R-:W-:Y:S04]  /*2b5f0*/  STL [R1+0x88], R4 ;  /* 0x0000880401007387 */ /* 0x000fe80000100800 */
[----:B------:R-:W0:Y:S04]  /*2b600*/  LDSM.16.M88.4 R20, [R17+UR9+0x1000] ;  /* 0x001000091114783b */ /* 0x000e280008000200 */
[----:B----4-:R-:W-:Y:S04]  /*2b610*/  STL.64 [R1+0x2610], R26 ;  /* 0x0026101a01007387 */ /* 0x010fe80000100a00 */
[----:B---3--:R1:W-:Y:S04]  /*2b620*/  STL.64 [R1+0x2608], R24 ;  /* 0x0026081801007387 */ /* 0x0083e80000100a00 */
[----:B-1----:R-:W2:Y:S04]  /*2b630*/  LDL.LU.64 R24, [R1+0x240] ;  /* 0x0002400001187983 */ /* 0x002ea80000300a00 */
[----:B------:R-:W3:Y:S01]  /*2b640*/  LDL.LU.64 R26, [R1+0x248] ;  /* 0x00024800011a7983 */ /* 0x000ee20000300a00 */
[----:B------:R-:W-:-:S03]  /*2b650*/  F2FP.F16.E5M2.UNPACK_B R5, R0 ;  /* 0x00000000ff05723e */ /* 0x000fc600020004ff */
[----:B---3--:R-:W-:Y:S04]  /*2b660*/  STL.64 [R1+0x2630], R26 ;  /* 0x0026301a01007387 */ /* 0x008fe80000100a00 */
[----:B--2---:R1:W-:Y:S04]  /*2b670*/  STL.64 [R1+0x2628], R24 ;  /* 0x0026281801007387 */ /* 0x0043e80000100a00 */
[----:B-1----:R-:W2:Y:S04]  /*2b680*/  LDL.LU.64 R24, [R1+0x220] ;  /* 0x0002200001187983 */ /* 0x002ea80000300a00 */
[----:B------:R-:W2:Y:S04]  /*2b690*/  LDL.LU.64 R26, [R1+0x228] ;  /* 0x00022800011a7983 */ /* 0x000ea80000300a00 */
[----:B0-----:R-:W-:Y:S04]  /*2b6a0*/  STL.64 [R1+0xf0], R20 ;  /* 0x0000f01401007387 */ /* 0x001fe80000100a00 */
[----:B------:R-:W-:Y:S04]  /*2b6b0*/  STL.64 [R1+0xf8], R22 ;  /* 0x0000f81601007387 */ /* 0x000fe80000100a00 */
[----:B------:R2:W-:Y:S01]  /*2b6c0*/  STL [R1+0x8c], R5 ;  /* 0x00008c0501007387 */ /* 0x0005e20000100800 */
[----:B------:R-:W-:-:S02]  /*2b6d0*/  IMAD.MOV.U32 R10, RZ, RZ, R22 ;  /* 0x000000ffff0a7224 */ /* 0x000fc400078e0016 */
[----:B------:R-:W-:Y:S01]  /*2b6e0*/  IMAD.MOV.U32 R11, RZ, RZ, R23 ;  /* 0x000000ffff0b7224 */ /* 0x000fe200078e0017 */
[----:B--2---:R-:W-:Y:S01]  /*2b6f0*/  HMMA.16816.F32 R4, R12, R4, R24 ;  /* 0x000000040c04723c */ /* 0x004fe20000001818 */
[----:B------:R-:W2:Y:S04]  /*2b700*/  LDL.LU.64 R26, [R1+0x2630] ;  /* 0x00263000011a7983 */ /* 0x000ea80000300a00 */
[----:B------:R-:W2:-:S14]  /*2b710*/  LDL.LU.64 R24, [R1+0x2628] ;  /* 0x0026280001187983 */ /* 0x000e9c0000300a00 */
[----:B------:R-:W-:Y:S04]  /*2b720*/  STL.64 [R1+0x220], R4 ;  /* 0x0002200401007387 */ /* 0x000fe80000100a00 */
[----:B------:R0:W-:Y:S04]  /*2b730*/  STL.64 [R1+0x228], R6 ;  /* 0x0002280601007387 */ /* 0x0001e80000100a00 */
[----:B0-----:R-:W3:Y:S01]  /*2b740*/  LDL.LU.64 R6, [R1+0x2620] ;  /* 0x0026200001067983 */ /* 0x001ee20000300a00 */
[----:B------:R-:W-:Y:S02]  /*2b750*/  F2FP.F16.E5M2.UNPACK_B R22, R18 ;  /* 0x00000012ff16723e */ /* 0x000fe400020004ff */
[----:B------:R-:W-:Y:S01]  /*2b760*/  F2FP.F16.E5M2.UNPACK_B R23, R9 ;  /* 0x00000009ff17723e */ /* 0x000fe200020004ff */
[----:B------:R-:W4:Y:S04]  /*2b770*/  LDL.LU.64 R4, [R1+0x2618] ;  /* 0x0026180001047983 */ /* 0x000f280000300a00 */
[----:B------:R-:W-:Y:S01]  /*2b780*/  STL.64 [R1+0x80], R22 ;  /* 0x0000801601007387 */ /* 0x000fe20000100a00 */
[----:B------:R-:W-:-:S02]  /*2b790*/  IMAD.MOV.U32 R2, RZ, RZ, R20 ;  /* 0x000000ffff027224 */ /* 0x000fc400078e0014 */
[----:B------:R-:W-:Y:S01]  /*2b7a0*/  IMAD.MOV.U32 R0, RZ, RZ, R21 ;  /* 0x000000ffff007224 */ /* 0x000fe200078e0015 */
[----:B--2---:R-:W-:-:S15]  /*2b7b0*/  HMMA.16816.F32 R24, R12, R22, R24 ;  /* 0x000000160c18723c */ /* 0x004fde0000001818 */
[----:B------:R-:W-:-:S04]  /*2b7c0*/  NOP ;  /* 0x0000000000007918 */ /* 0x000fc80000000000 */
[----:B------:R-:W-:Y:S04]  /*2b7d0*/  STL.64 [R1+0x240], R24 ;  /* 0x0002401801007387 */ /* 0x000fe80000100a00 */
[----:B------:R-:W-:Y:S04]  /*2b7e0*/  STL.64 [R1+0x248], R26 ;  /* 0x0002481a01007387 */ /* 0x000fe80000100a00 */
[----:B------:R-:W0:Y:S01]  /*2b7f0*/  LDSM.16.M88.4 R24, [R17+UR9+0x1400] ;  /* 0x001400091118783b */ /* 0x000e220008000200 */
[----:B---3--:R-:W-:Y:S02]  /*2b800*/  F2FP.F16.E5M2.UNPACK_B R20, R7 ;  /* 0x00000007ff14723e */ /* 0x008fe400020004ff */
[----:B------:R-:W-:Y:S01]  /*2b810*/  F2FP.F16.E5M2.UNPACK_B R21, R6 ;  /* 0x00000006ff15723e */ /* 0x000fe200020004ff */
[----:B0-----:R-:W-:Y:S01]  /*2b820*/  STL.64 [R1+0x100], R24 ;  /* 0x0001001801007387 */ /* 0x001fe20000100a00 */
[----:B------:R-:W-:-:S03]  /*2b830*/  IMAD.MOV.U32 R18, RZ, RZ, R26 ;  /* 0x000000ffff127224 */ /* 0x000fc600078e001a */
[----:B------:R0:W-:Y:S01]  /*2b840*/  STL.64 [R1+0x108], R26 ;  /* 0x0001081a01007387 */ /* 0x0001e20000100a00 */
[----:B------:R-:W-:Y:S02]  /*2b850*/  IMAD.MOV.U32 R9, RZ, RZ, R27 ;  /* 0x000000ffff097224 */ /* 0x000fe400078e001b */
[----:B------:R-:W-:Y:S02]  /*2b860*/  IMAD.MOV.U32 R7, RZ, RZ, R24 ;  /* 0x000000ffff077224 */ /* 0x000fe400078e0018 */
[----:B------:R-:W-:Y:S01]  /*2b870*/  IMAD.MOV.U32 R6, RZ, RZ, R25 ;  /* 0x000000ffff067224 */ /* 0x000fe200078e0019 */
[----:B0-----:R-:W2:Y:S04]  /*2b880*/  LDL.LU.64 R26, [R1+0x2610] ;  /* 0x00261000011a7983 */ /* 0x001ea80000300a00 */
[----:B------:R-:W2:Y:S04]  /*2b890*/  LDL.LU.64 R24, [R1+0x2608] ;  /* 0x0026080001187983 */ /* 0x000ea80000300a00 */
[----:B------:R2:W-:Y:S01]  /*2b8a0*/  STL.64 [R1+0x78], R20 ;  /* 0x0000781401007387 */ /* 0x0005e20000100a00 */
[----:B----4-:R-:W-:Y:S01]  /*2b8b0*/  F2FP.F16.E5M2.UNPACK_B R4, R4 ;  /* 0x00000004ff04723e */ /* 0x010fe200020004ff */
[----:B--2---:R-:W-:Y:S02]  /*2b8c0*/  HMMA.16816.F32 R20, R12, R20, R24 ;  /* 0x000000140c14723c */ /* 0x004fe40000001818 */
[----:B------:R-:W2:-:S15]  /*2b8d0*/  LDL.LU.64 R24, [R1+0x2c0] ;  /* 0x0002c00001187983 */ /* 0x000e9e0000300a00 */
[----:B------:R-:W-:Y:S02]  /*2b8e0*/  NOP ;  /* 0x0000000000007918 */ /* 0x000fe40000000000 */
[----:B------:R-:W-:Y:S04]  /*2b8f0*/  STL.64 [R1+0x260], R20 ;  /* 0x0002601401007387 */ /* 0x000fe80000100a00 */
[----:B------:R-:W-:Y:S04]  /*2b900*/  STL.64 [R1+0x268], R22 ;  /* 0x0002681601007387 */ /* 0x000fe80000100a00 */
[----:B------:R-:W-:Y:S04]  /*2b910*/  STL [R1+0x70], R4 ;  /* 0x0000700401007387 */ /* 0x000fe80000100800 */
[----:B------:R-:W3:Y:S01]  /*2b920*/  LDL.LU.64 R26, [R1+0x2c8] ;  /* 0x0002c800011a7983 */ /* 0x000ee20000300a00 */
[----:B------:R-:W-:-:S03]  /*2b930*/  F2FP.F16.E5M2.UNPACK_B R5, R5 ;  /* 0x00000005ff05723e */ /* 0x000fc600020004ff */
[----:B---3--:R-:W-:Y:S04]  /*2b940*/  STL.64 [R1+0x2600], R26 ;  /* 0x0026001a01007387 */ /* 0x008fe80000100a00 */
[----:B------:R-:W-:Y:S04]  /*2b950*/  STL [R1+0x74], R5 ;  /* 0x0000740501007387 */ /* 0x000fe80000100800 */
[----:B--2---:R0:W-:Y:S04]  /*2b960*/  STL.64 [R1+0x25f8], R24 ;  /* 0x0025f81801007387 */ /* 0x0041e80000100a00 */
[----:B0-----:R-:W2:Y:S04]  /*2b970*/  LDL.LU.64 R24, [R1+0x280] ;  /* 0x0002800001187983 */ /* 0x001ea80000300a00 */
[----:B------:R-:W2:Y:S01]  /*2b980*/  LDL.LU.64 R26, [R1+0x288] ;  /* 0x00028800011a7983 */ /* 0x000ea20000300a00 */
[----:B------:R-:W-:-:S02]  /*2b990*/  F2FP.F16.E5M2.UNPACK_B R22, R8 ;  /* 0x00000008ff16723e */ /* 0x000fc400020004ff */
[----:B------:R-:W-:Y:S01]  /*2b9a0*/  F2FP.F16.E5M2.UNPACK_B R23, R3 ;  /* 0x00000003ff17723e */ /* 0x000fe200020004ff */
[----:B--2---:R-:W-:-:S15]  /*2b9b0*/  HMMA.16816.F32 R24, R12, R4, R24 ;  /* 0x000000040c18723c */ /* 0x004fde0000001818 */
[----:B------:R-:W-:-:S04]  /*2b9c0*/  NOP ;  /* 0x0000000000007918 */ /* 0x000fc80000000000 */
[----:B------:R-:W-:Y:S04]  /*2b9d0*/  STL.64 [R1+0x280], R24 ;  /* 0x0002801801007387 */ /* 0x000fe80000100a00 */
[----:B------:R-:W-:Y:S04]  /*2b9e0*/  STL.64 [R1+0x288], R26 ;  /* 0x0002881a01007387 */ /* 0x000fe80000100a00 */
[----:B------:R-:W0:Y:S04]  /*2b9f0*/  LDSM.16.M88.4 R24, [R17+UR9+0x1800] ;  /* 0x001800091118783b */ /* 0x000e280008000200 */
        /* <DEDUP_REMOVED lines=8> */
[----:B------:R-:W-:Y:S04]  /*2ba80*/  STL.64 [R1+0x68], R22 ;  /* 0x0000681601007387 */ /* 0x000fe80000100a00 */
[----:B------:R-:W-:Y:S04]  /*2ba90*/  STL.64 [R1+0x25f0], R10 ;  /* 0x0025f00a01007387 */ /* 0x000fe80000100a00 */
[----:B------:R0:W-:Y:S04]  /*2baa0*/  STL.64 [R1+0x25e8], R8 ;  /* 0x0025e80801007387 */ /* 0x0001e80000100a00 */
[----:B0-----:R-:W3:Y:S04]  /*2bab0*/  LDL.LU.64 R8, [R1+0x2a0] ;  /* 0x0002a00001087983 */ /* 0x001ee80000300a00 */
[----:B------:R-:W3:Y:S04]  /*2bac0*/  LDL.LU.64 R10, [R1+0x2a8] ;  /* 0x0002a800010a7983 */ /* 0x000ee80000300a00 */
[----:B------:R-:W-:Y:S01]  /*2bad0*/  STL.64 [R1+0x25e0], R6 ;  /* 0x0025e00601007387 */ /* 0x000fe20000100a00 */
[----:B------:R-:W-:-:S02]  /*2bae0*/  F2FP.F16.E5M2.UNPACK_B R20, R19 ;  /* 0x00000013ff14723e */ /* 0x000fc400020004ff */
[----:B------:R-:W-:Y:S01]  /*2baf0*/  F2FP.F16.E5M2.UNPACK_B R21, R16 ;  /* 0x00000010ff15723e */ /* 0x000fe200020004ff */
[----:B------:R3:W-:Y:S02]  /*2bb00*/  STL.64 [R1+0x25d8], R4 ;  /* 0x0025d80401007387 */ /* 0x0007e40000100a00 */
[C---:B---3--:R-:W-:Y:S08]  /*2bb10*/  HMMA.16816.F32 R4, R12.reuse, R22, R8 ;  /* 0x000000160c04723c */ /* 0x048ff00000001808 */
[----:B--2---:R-:W-:Y:S11]  /*2bb20*/  HMMA.16816.F32 R8, R12, R20, R24 ;  /* 0x000000140c08723c */ /* 0x004ff60000001818 */
[----:B------:R0:W-:Y:S04]  /*2bb30*/  STL.64 [R1+0x2a0], R4 ;  /* 0x0002a00401007387 */ /* 0x0001e80000100a00 */
[----:B------:R1:W-:Y:S04]  /*2bb40*/  STL.64 [R1+0x2a8], R6 ;  /* 0x0002a80601007387 */ /* 0x0003e80000100a00 */
[----:B------:R-:W-:Y:S04]  /*2bb50*/  STL.64 [R1+0x60], R20 ;  /* 0x0000601401007387 */ /* 0x000fe80000100a00 */
[----:B0-----:R-:W2:Y:S04]  /*2bb60*/  LDL.LU.64 R4, [R1+0x2e0] ;  /* 0x0002e00001047983 */ /* 0x001ea80000300a00 */
[----:B-1----:R-:W2:Y:S04]  /*2bb70*/  LDL.LU.64 R6, [R1+0x2e8] ;  /* 0x0002e80001067983 */ /* 0x002ea80000300a00 */
[----:B------:R-:W-:Y:S04]  /*2bb80*/  STL.64 [R1+0x2c0], R8 ;  /* 0x0002c00801007387 */ /* 0x000fe80000100a00 */
[----:B------:R-:W-:Y:S04]  /*2bb90*/  STL.64 [R1+0x2c8], R10 ;  /* 0x0002c80a01007387 */ /* 0x000fe80000100a00 */
[----:B------:R-:W3:Y:S04]  /*2bba0*/  LDL.LU.64 R24, [R1+0x320] ;  /* 0x0003200001187983 */ /* 0x000ee80000300a00 */
[----:B------:R-:W4:Y:S04]  /*2bbb0*/  LDL.LU.64 R26, [R1+0x328] ;  /* 0x00032800011a7983 */ /* 0x000f280000300a00 */
[----:B------:R-:W0:Y:S01]  /*2bbc0*/  LDSM.16.M88.4 R8, [R17+UR9+0x1c00] ;  /* 0x001c00091108783b */ /* 0x000e220008000200 */
[----:B------:R-:W-:-:S05]  /*2bbd0*/  F2FP.F16.E5M2.UNPACK_B R22, R2 ;  /* 0x00000002ff16723e */ /* 0x000fca00020004ff */
[----:B------:R-:W-:Y:S01]  /*2bbe0*/  STL [R1+0x58], R22 ;  /* 0x0000581601007387 */ /* 0x000fe20000100800 */
[----:B0-----:R-:W-:Y:S02]  /*2bbf0*/  IMAD.MOV.U32 R20, RZ, RZ, R10 ;  /* 0x000000ffff147224 */ /* 0x001fe400078e000a */
[----:B------:R-:W-:Y:S01]  /*2bc00*/  IMAD.MOV.U32 R16, RZ, RZ, R11 ;  /* 0x000000ffff107224 */ /* 0x000fe200078e000b */
[----:B------:R-:W-:Y:S01]  /*2bc10*/  F2FP.F16.E5M2.UNPACK_B R23, R0 ;  /* 0x00000000ff17723e */ /* 0x000fe200020004ff */
[----:B------:R-:W-:Y:S02]  /*2bc20*/  IMAD.MOV.U32 R0, RZ, RZ, R8 ;  /* 0x000000ffff007224 */ /* 0x000fe400078e0008 */
[----:B------:R-:W-:Y:S01]  /*2bc30*/  IMAD.MOV.U32 R2, RZ, RZ, R9 ;  /* 0x000000ffff027224 */ /* 0x000fe200078e0009 */
[----:B----4-:R-:W-:Y:S04]  /*2bc40*/  STL.64 [R1+0x25d0], R26 ;  /* 0x0025d01a01007387 */ /* 0x010fe80000100a00 */
[----:B---3--:R0:W-:Y:S04]  /*2bc50*/  STL.64 [R1+0x25c8], R24 ;  /* 0x0025c81801007387 */ /* 0x0081e80000100a00 */
[----:B0-----:R-:W3:Y:S04]  /*2bc60*/  LDL.LU.64 R24, [R1+0x300] ;  /* 0x0003000001187983 */ /* 0x001ee80000300a00 */
[----:B------:R-:W3:Y:S04]  /*2bc70*/  LDL.LU.64 R26, [R1+0x308] ;  /* 0x00030800011a7983 */ /* 0x000ee80000300a00 */
[----:B------:R-:W-:Y:S04]  /*2bc80*/  STL.64 [R1+0x120], R8 ;  /* 0x0001200801007387 */ /* 0x000fe80000100a00 */
[----:B------:R0:W-:Y:S04]  /*2bc90*/  STL.64 [R1+0x128], R10 ;  /* 0x0001280a01007387 */ /* 0x0001e80000100a00 */
[----:B0-----:R-:W4:Y:S04]  /*2bca0*/  LDL.LU.64 R10, [R1+0x25f0] ;  /* 0x0025f000010a7983 */ /* 0x001f280000300a00 */
[----:B------:R-:W3:Y:S04]  /*2bcb0*/  LDL.LU.64 R8, [R1+0x25e8] ;  /* 0x0025e80001087983 */ /* 0x000ee80000300a00 */
[----:B------:R-:W-:Y:S04]  /*2bcc0*/  STL [R1+0x5c], R23 ;  /* 0x00005c1701007387 */ /* 0x000fe80000100800 */
[----:B------:R2:W-:Y:S02]  /*2bcd0*/  STL [R1+0x25b4], R20 ;  /* 0x0025b41401007387 */ /* 0x0005e40000100800 */
[----:B--2---:R-:W-:Y:S02]  /*2bce0*/  HMMA.16816.F32 R20, R12, R22, R4 ;  /* 0x000000160c14723c */ /* 0x004fe40000001804 */
[----:B------:R-:W2:Y:S04]  /*2bcf0*/  LDL.LU.64 R6, [R1+0x25e0] ;  /* 0x0025e00001067983 */ /* 0x000ea80000300a00 */
[----:B------:R-:W2:-:S13]  /*2bd00*/  LDL.LU.64 R4, [R1+0x25d8] ;  /* 0x0025d80001047983 */ /* 0x000e9a0000300a00 */
[----:B------:R2:W-:Y:S04]  /*2bd10*/  STL.64 [R1+0x2e0], R20 ;  /* 0x0002e01401007387 */ /* 0x0005e80000100a00 */
[----:B------:R-:W-:Y:S01]  /*2bd20*/  STL.64 [R1+0x2e8], R22 ;  /* 0x0002e81601007387 */ /* 0x000fe20000100a00 */
[----:B----4-:R-:W-:Y:S02]  /*2bd30*/  F2FP.F16.E5M2.UNPACK_B R10, R10 ;  /* 0x0000000aff0a723e */ /* 0x010fe400020004ff */
[----:B------:R-:W-:-:S07]  /*2bd40*/  F2FP.F16.E5M2.UNPACK_B R11, R11 ;  /* 0x0000000bff0b723e */ /* 0x000fce00020004ff */
[----:B---3--:R-:W-:Y:S01]  /*2bd50*/  HMMA.16816.F32 R24, R12, R10, R24 ;  /* 0x0000000a0c18723c */ /* 0x008fe20000001818 */
[----:B------:R-:W-:-:S15]  /*2bd60*/  STL.64 [R1+0x50], R10 ;  /* 0x0000500a01007387 */ /* 0x000fde0000100a00 */
[----:B------:R-:W-:-:S03]  /*2bd70*/  NOP ;  /* 0x0000000000007918 */ /* 0x000fc60000000000 */
[----:B------:R-:W-:Y:S04]  /*2bd80*/  STL.64 [R1+0x300], R24 ;  /* 0x0003001801007387 */ /* 0x000fe80000100a00 */
[----:B------:R-:W-:Y:S04]  /*2bd90*/  STL.64 [R1+0x308], R26 ;  /* 0x0003081a01007387 */ /* 0x000fe80000100a00 */
[----:B------:R-:W0:Y:S01]  /*2bda0*/  LDSM.16.M88.4 R24, [R17+UR9+0x2000] ;  /* 0x002000091118783b */ /* 0x000e220008000200 */
[----:B--2---:R-:W-:Y:S02]  /*2bdb0*/  F2FP.F16.E5M2.UNPACK_B R20, R7 ;  /* 0x00000007ff14723e */ /* 0x004fe400020004ff */
        /* <DEDUP_REMOVED lines=10> */
[----:B------:R-:W-:Y:S01]  /*2be60*/  F2FP.F16.E5M2.UNPACK_B R18, R18 ;  /* 0x00000012ff12723e */ /* 0x000fe200020004ff */
[----:B--2---:R-:W-:Y:S02]  /*2be70*/  HMMA.16816.F32 R20, R12, R20, R24 ;  /* 0x000000140c14723c */ /* 0x004fe40000001818 */
[----:B------:R-:W2:Y:S04]  /*2be80*/  LDL.LU.64 R24, [R1+0x380] ;  /* 0x0003800001187983 */ /* 0x000ea80000300a00 */
[----:B------:R-:W3:-:S13]  /*2be90*/  LDL.LU.64 R26, [R1+0x388] ;  /* 0x00038800011a7983 */ /* 0x000eda0000300a00 */
[----:B------:R-:W-:Y:S04]  /*2bea0*/  STL.64 [R1+0x320], R20 ;  /* 0x0003201401007387 */ /* 0x000fe80000100a00 */
[----:B------:R-:W-:Y:S04]  /*2beb0*/  STL.64 [R1+0x328], R22 ;  /* 0x0003281601007387 */ /* 0x000fe80000100a00 */
[----:B------:R-:W-:Y:S04]  /*2bec0*/  STL [R1+0x40], R18 ;  /* 0x0000401201007387 */ /* 0x000fe80000100800 */
[----:B---3--:R-:W-:Y:S04]  /*2bed0*/  STL.64 [R1+0x25c0], R26 ;  /* 0x0025c01a01007387 */ /* 0x008fe80000100a00 */
[----:B--2---:R0:W-:Y:S04]  /*2bee0*/  STL.64 [R1+0x25b8], R24 ;  /* 0x0025b81801007387 */ /* 0x0041e80000100a00 */
[----:B0-----:R-:W2:Y:S04]  /*2bef0*/  LDL.LU.64 R24, [R1+0x340] ;  /* 0x0003400001187983 */ /* 0x001ea80000300a00 */
[----:B------:R-:W2:Y:S01]  /*2bf00*/  LDL.LU.64 R26, [R1+0x348] ;  /* 0x00034800011a7983 */ /* 0x000ea20000300a00 */
[----:B------:R-:W-:-:S05]  /*2bf10*/  F2FP.F16.E5M2.UNPACK_B R19, R9 ;  /* 0x00000009ff13723e */ /* 0x000fca00020004ff */
[----:B------:R-:W-:Y:S01]  /*2bf20*/  STL [R1+0x44], R19 ;  /* 0x0000441301007387 */ /* 0x000fe20000100800 */
[----:B------:R-:W-:Y:S02]  /*2bf30*/  F2FP.F16.E5M2.UNPACK_B R22, R5 ;  /* 0x00000005ff16723e */ /* 0x000fe400020004ff */
        /* <DEDUP_REMOVED lines=18> */
[----:B------:R-:W3:Y:S01]  /*2c060*/  LDL.LU.64 R6, [R1+0x368] ;  /* 0x0003680001067983 */ /* 0x000ee20000300a00 */
[----:B------:R-:W-:-:S02]  /*2c070*/  F2FP.F16.E5M2.UNPACK_B R20, R8 ;  /* 0x00000008ff14723e */ /* 0x000fc400020004ff */
[----:B------:R-:W-:Y:S01]  /*2c080*/  F2FP.F16.E5M2.UNPACK_B R21, R3 ;  /* 0x00000003ff15723e */ /* 0x000fe200020004ff */
[C---:B---3--:R-:W-:Y:S08]  /*2c090*/  HMMA.16816.F32 R4, R12.reuse, R22, R4 ;  /* 0x000000160c04723c */ /* 0x048ff00000001804 */
[----:B--2---:R-:W-:Y:S11]  /*2c0a0*/  HMMA.16816.F32 R24, R12, R20, R24 ;  /* 0x000000140c18723c */ /* 0x004ff60000001818 */
[----:B------:R0:W-:Y:S04]  /*2c0b0*/  STL.64 [R1+0x360], R4 ;  /* 0x0003600401007387 */ /* 0x0001e80000100a00 */
[----:B------:R-:W-:Y:S04]  /*2c0c0*/  STL.64 [R1+0x368], R6 ;  /* 0x0003680601007387 */ /* 0x000fe80000100a00 */
[----:B------:R-:W-:Y:S01]  /*2c0d0*/  STL.64 [R1+0x30], R20 ;  /* 0x0000301401007387 */ /* 0x000fe20000100a00 */
[----:B0-----:R-:W-:Y:S01]  /*2c0e0*/  F2FP.F16.E5M2.UNPACK_B R4, R0 ;  /* 0x00000000ff04723e */ /* 0x001fe200020004ff */
[----:B------:R-:W-:-:S02]  /*2c0f0*/  IMAD.MOV.U32 R0, RZ, RZ, R21 ;  /* 0x000000ffff007224 */ /* 0x000fc400078e0015 */
[----:B------:R-:W0:Y:S04]  /*2c100*/  LDSM.16.M88.4 R20, [R17+UR9+0x2800] ;  /* 0x002800091114783b */ /* 0x000e280008000200 */
[----:B------:R1:W-:Y:S04]  /*2c110*/  STL.64 [R1+0x380], R24 ;  /* 0x0003801801007387 */ /* 0x0003e80000100a00 */
[----:B------:R-:W-:Y:S04]  /*2c120*/  STL.64 [R1+0x388], R26 ;  /* 0x0003881a01007387 */ /* 0x000fe80000100a00 */
[----:B------:R-:W-:Y:S01]  /*2c130*/  STL [R1+0x28], R4 ;  /* 0x0000280401007387 */ /* 0x000fe20000100800 */
[----:B------:R-:W-:-:S03]  /*2c140*/  F2FP.F16.E5M2.UNPACK_B R5, R2 ;  /* 0x00000002ff05723e */ /* 0x000fc600020004ff */
[----:B0-----:R0:W-:Y:S01]  /*2c150*/  STL.64 [R1+0x170], R20 ;  /* 0x0001701401007387 */ /* 0x0011e20000100a00 */
[----:B------:R-:W-:-:S03]  /*2c160*/  IMAD.MOV.U32 R3, RZ, RZ, R20 ;  /* 0x000000ffff037224 */ /* 0x000fc600078e0014 */
[----:B------:R-:W-:Y:S01]  /*2c170*/  STL.64 [R1+0x178], R22 ;  /* 0x0001781601007387 */ /* 0x000fe20000100a00 */
[----:B------:R-:W-:Y:S02]  /*2c180*/  IMAD.MOV.U32 R8, RZ, RZ, R23 ;  /* 0x000000ffff087224 */ /* 0x000fe400078e0017 */
[----:B-1----:R-:W-:Y:S01]  /*2c190*/  IMAD.MOV.U32 R24, RZ, RZ, R22 ;  /* 0x000000ffff187224 */ /* 0x002fe200078e0016 */
[----:B0-----:R-:W2:Y:S04]  /*2c1a0*/  LDL.LU R20, [R1+0x25b4] ;  /* 0x0025b40001147983 */ /* 0x001ea80000300800 */
[----:B------:R-:W-:Y:S04]  /*2c1b0*/  STL [R1+0x25b0], R18 ;  /* 0x0025b01201007387 */ /* 0x000fe80000100800 */
[----:B------:R0:W-:Y:S04]  /*2c1c0*/  STL.64 [R1+0x25a8], R16 ;  /* 0x0025a81001007387 */ /* 0x0001e80000100a00 */
[----:B0-----:R-:W3:Y:S04]  /*2c1d0*/  LDL.LU.64 R16, [R1+0x3a0] ;  /* 0x0003a00001107983 */ /* 0x001ee80000300a00 */
[----:B------:R-:W3:Y:S04]  /*2c1e0*/  LDL.LU.64 R18, [R1+0x3a8] ;  /* 0x0003a80001127983 */ /* 0x000ee80000300a00 */
[----:B------:R-:W-:Y:S04]  /*2c1f0*/  STL [R1+0x2c], R5 ;  /* 0x00002c0501007387 */ /* 0x000fe80000100800 */
[----:B------:R-:W-:Y:S04]  /*2c200*/  STL.64 [R1+0x2590], R10 ;  /* 0x0025900a01007387 */ /* 0x000fe80000100a00 */
[----:B------:R0:W-:Y:S04]  /*2c210*/  STL.64 [R1+0x2588], R8 ;  /* 0x0025880801007387 */ /* 0x0001e80000100a00 */
[----:B0-----:R-:W4:Y:S04]  /*2c220*/  LDL.LU.64 R8, [R1+0x3c0] ;  /* 0x0003c00001087983 */ /* 0x001f280000300a00 */
[----:B------:R-:W4:Y:S04]  /*2c230*/  LDL.LU.64 R10, [R1+0x3c8] ;  /* 0x0003c800010a7983 */ /* 0x000f280000300a00 */
[----:B------:R0:W-:Y:S04]  /*2c240*/  STL [R1+0x2560], R24 ;  /* 0x0025601801007387 */ /* 0x0001e80000100800 */
[----:B0-----:R-:W2:Y:S04]  /*2c250*/  LDL.LU.64 R24, [R1+0x400] ;  /* 0x0004000001187983 */ /* 0x001ea80000300a00 */
[----:B------:R-:W2:Y:S01]  /*2c260*/  LDL.LU.64 R26, [R1+0x408] ;  /* 0x00040800011a7983 */ /* 0x000ea20000300a00 */
[----:B---3--:R-:W-:Y:S03]  /*2c270*/  HMMA.16816.F32 R4, R12, R4, R16 ;  /* 0x000000040c04723c */ /* 0x008fe60000001810 */
[----:B--2---:R-:W-:Y:S04]  /*2c280*/  STL.64 [R1+0x2580], R26 ;  /* 0x0025801a01007387 */ /* 0x004fe80000100a00 */
[----:B------:R0:W-:Y:S04]  /*2c290*/  STL.64 [R1+0x2578], R24 ;  /* 0x0025781801007387 */ /* 0x0001e80000100a00 */
[----:B0-----:R-:W2:Y:S04]  /*2c2a0*/  LDL.LU.64 R24, [R1+0x3e0] ;  /* 0x0003e00001187983 */ /* 0x001ea80000300a00 */
[----:B------:R-:W2:Y:S04]  /*2c2b0*/  LDL.LU.64 R26, [R1+0x3e8] ;  /* 0x0003e800011a7983 */ /* 0x000ea80000300a00 */
[----:B------:R-:W3:Y:S04]  /*2c2c0*/  LDL.LU R18, [R1+0x25b0] ;  /* 0x0025b00001127983 */ /* 0x000ee80000300800 */
[----:B------:R-:W2:Y:S04]  /*2c2d0*/  LDL.LU.64 R16, [R1+0x25a8] ;  /* 0x0025a80001107983 */ /* 0x000ea80000300a00 */
[----:B------:R-:W-:Y:S04]  /*2c2e0*/  STL.64 [R1+0x3a0], R4 ;  /* 0x0003a00401007387 */ /* 0x000fe80000100a00 */
[----:B------:R0:W-:Y:S04]  /*2c2f0*/  STL.64 [R1+0x3a8], R6 ;  /* 0x0003a80601007387 */ /* 0x0001e80000100a00 */
[----:B0-----:R-:W3:Y:S01]  /*2c300*/  LDL.LU.64 R6, [R1+0x25a0] ;  /* 0x0025a00001067983 */ /* 0x001ee20000300a00 */
[----:B------:R-:W-:Y:S01]  /*2c310*/  IMAD.MOV.U32 R2, RZ, RZ, R21 ;  /* 0x000000ffff027224 */ /* 0x000fe200078e0015 */
[----:B------:R-:W-:-:S02]  /*2c320*/  F2FP.F16.E5M2.UNPACK_B R20, R20 ;  /* 0x00000014ff14723e */ /* 0x000fc400020004ff */
[----:B------:R-:W3:Y:S01]  /*2c330*/  LDL.LU.64 R4, [R1+0x2598] ;  /* 0x0025980001047983 */ /* 0x000ee20000300a00 */
[----:B--2---:R-:W-:-:S07]  /*2c340*/  F2FP.F16.E5M2.UNPACK_B R21, R16 ;  /* 0x00000010ff15723e */ /* 0x004fce00020004ff */
[----:B----4-:R-:W-:Y:S01]  /*2c350*/  HMMA.16816.F32 R8, R12, R20, R8 ;  /* 0x000000140c08723c */ /* 0x010fe20000001808 */
[----:B------:R-:W-:-:S15]  /*2c360*/  STL.64 [R1+0x20], R20 ;  /* 0x0000201401007387 */ /* 0x000fde0000100a00 */
[----:B------:R-:W-:-:S03]  /*2c370*/  NOP ;  /* 0x0000000000007918 */ /* 0x000fc60000000000 */
        /* <DEDUP_REMOVED lines=12> */
[----:B------:R-:W3:Y:S04]  /*2c440*/  LDL.LU.64 R8, [R1+0x2588] ;  /* 0x0025880001087983 */ /* 0x000ee80000300a00 */
[----:B------:R-:W-:Y:S04]  /*2c450*/  STL.64 [R1+0x18], R22 ;  /* 0x0000181601007387 */ /* 0x000fe80000100a00 */
[----:B------:R0:W-:Y:S02]  /*2c460*/  STL [R1+0x2550], R20 ;  /* 0x0025501401007387 */ /* 0x0001e40000100800 */
[----:B0-----:R-:W-:Y:S02]  /*2c470*/  HMMA.16816.F32 R20, R12, R22, R24 ;  /* 0x000000160c14723c */ /* 0x001fe40000001818 */
[----:B------:R-:W4:Y:S04]  /*2c480*/  LDL.LU.64 R26, [R1+0x2580] ;  /* 0x00258000011a7983 */ /* 0x000f280000300a00 */
[----:B------:R-:W4:-:S13]  /*2c490*/  LDL.LU.64 R24, [R1+0x2578] ;  /* 0x0025780001187983 */ /* 0x000f1a0000300a00 */
[----:B------:R-:W-:Y:S04]  /*2c4a0*/  STL.64 [R1+0x3e0], R20 ;  /* 0x0003e01401007387 */ /* 0x000fe80000100a00 */
[----:B------:R4:W-:Y:S01]  /*2c4b0*/  STL.64 [R1+0x3e8], R22 ;  /* 0x0003e81601007387 */ /* 0x0009e20000100a00 */
[----:B--2---:R-:W-:Y:S02]  /*2c4c0*/  F2FP.F16.E5M2.UNPACK_B R10, R10 ;  /* 0x0000000aff0a723e */ /* 0x004fe400020004ff */
[----:B------:R-:W-:-:S05]  /*2c4d0*/  F2FP.F16.E5M2.UNPACK_B R11, R11 ;  /* 0x0000000bff0b723e */ /* 0x000fca00020004ff */
[----:B------:R-:W-:Y:S02]  /*2c4e0*/  STL.64 [R1+0x10], R10 ;  /* 0x0000100a01007387 */ /* 0x000fe40000100a00 */
[----:B----4-:R-:W-:Y:S02]  /*2c4f0*/  HMMA.16816.F32 R20, R12, R10, R24 ;  /* 0x0000000a0c14723c */ /* 0x010fe40000001818 */
[----:B------:R-:W2:Y:S04]  /*2c500*/  LDL.LU.64 R24, [R1+0x440] ;  /* 0x0004400001187983 */ /* 0x000ea80000300a00 */
[----:B------:R-:W4:Y:S01]  /*2c510*/  LDL.LU.64 R26, [R1+0x448] ;  /* 0x00044800011a7983 */ /* 0x000f220000300a00 */
[----:B------:R-:W-:-:S12]  /*2c520*/  F2FP.F16.E5M2.UNPACK_B R28, R18 ;  /* 0x00000012ff1c723e */ /* 0x000fd800020004ff */
[----:B------:R-:W-:Y:S04]  /*2c530*/  STL.64 [R1+0x400], R20 ;  /* 0x0004001401007387 */ /* 0x000fe80000100a00 */
[----:B------:R-:W-:Y:S04]  /*2c540*/  STL.64 [R1+0x408], R22 ;  /* 0x0004081601007387 */ /* 0x000fe80000100a00 */
[----:B------:R-:W-:Y:S04]  /*2c550*/  STL [R1+0x8], R28 ;  /* 0x0000081c01007387 */ /* 0x000fe80000100800 */
[----:B------:R-:W0:Y:S04]  /*2c560*/  LDSM.16.M88.4 R20, [R17+UR9+0x3000] ;  /* 0x003000091114783b */ /* 0x000e280008000200 */
[----:B----4-:R-:W-:Y:S04]  /*2c570*/  STL.64 [R1+0x2570], R26 ;  /* 0x0025701a01007387 */ /* 0x010fe80000100a00 */
[----:B--2---:R1:W-:Y:S04]  /*2c580*/  STL.64 [R1+0x2568], R24 ;  /* 0x0025681801007387 */ /* 0x0043e80000100a00 */
[----:B-1----:R-:W2:Y:S04]  /*2c590*/  LDL.LU.64 R24, [R1+0x420] ;  /* 0x0004200001187983 */ /* 0x002ea80000300a00 */
[----:B------:R-:W2:Y:S01]  /*2c5a0*/  LDL.LU.64 R26, [R1+0x428] ;  /* 0x00042800011a7983 */ /* 0x000ea20000300a00 */
[----:B---3--:R-:W-:Y:S01]  /*2c5b0*/  F2FP.F16.E5M2.UNPACK_B R29, R9 ;  /* 0x00000009ff1d723e */ /* 0x008fe200020004ff */
[----:B0-----:R-:W-:-:S02]  /*2c5c0*/  IMAD.MOV.U32 R11, RZ, RZ, R20 ;  /* 0x000000ffff0b7224 */ /* 0x001fc400078e0014 */
[----:B------:R-:W-:Y:S01]  /*2c5d0*/  IMAD.MOV.U32 R10, RZ, RZ, R21 ;  /* 0x000000ffff0a7224 */ /* 0x000fe200078e0015 */
[----:B------:R-:W-:Y:S04]  /*2c5e0*/  STL.64 [R1+0x1b0], R20 ;  /* 0x0001b01401007387 */ /* 0x000fe80000100a00 */
[----:B------:R-:W-:Y:S04]  /*2c5f0*/  STL.64 [R1+0x1b8], R22 ;  /* 0x0001b81601007387 */ /* 0x000fe80000100a00 */
[----:B------:R-:W-:Y:S04]  /*2c600*/  STL [R1+0xc], R29 ;  /* 0x00000c1d01007387 */ /* 0x000fe80000100800 */
[----:B------:R-:W-:Y:S04]  /*2c610*/  STL.64 [R1+0x2558], R10 ;  /* 0x0025580a01007387 */ /* 0x000fe80000100a00 */
[----:B------:R0:W-:Y:S01]  /*2c620*/  STL [R1+0x2554], R8 ;  /* 0x0025540801007387 */ /* 0x0001e20000100800 */
[----:B------:R-:W-:-:S02]  /*2c630*/  IMAD.MOV.U32 R18, RZ, RZ, R22 ;  /* 0x000000ffff127224 */ /* 0x000fc400078e0016 */
[----:B------:R-:W-:Y:S01]  /*2c640*/  IMAD.MOV.U32 R19, RZ, RZ, R23 ;  /* 0x000000ffff137224 */ /* 0x000fe200078e0017 */
[----:B0-----:R-:W3:Y:S04]  /*2c650*/  LDL.LU.64 R8, [R1+0x460] ;  /* 0x0004600001087983 */ /* 0x001ee80000300a00 */
[----:B------:R-:W3:Y:S04]  /*2c660*/  LDL.LU.64 R10, [R1+0x468] ;  /* 0x00046800010a7983 */ /* 0x000ee80000300a00 */
[----:B------:R-:W4:Y:S04]  /*2c670*/  LDL.LU.64 R20, [R1+0x480] ;  /* 0x0004800001147983 */ /* 0x000f280000300a00 */
[----:B------:R-:W4:Y:S01]  /*2c680*/  LDL.LU.64 R22, [R1+0x488] ;  /* 0x0004880001167983 */ /* 0x000f220000300a00 */
[----:B--2---:R-:W-:-:S15]  /*2c690*/  HMMA.16816.F32 R24, R12, R28, R24 ;  /* 0x0000001c0c18723c */ /* 0x004fde0000001818 */
[----:B------:R-:W-:-:S04]  /*2c6a0*/  NOP ;  /* 0x0000000000007918 */ /* 0x000fc80000000000 */
[----:B------:R-:W-:Y:S04]  /*2c6b0*/  STL.64 [R1+0x420], R24 ;  /* 0x0004201801007387 */ /* 0x000fe80000100a00 */
[----:B------:R0:W-:Y:S04]  /*2c6c0*/  STL.64 [R1+0x428], R26 ;  /* 0x0004281a01007387 */ /* 0x0001e80000100a00 */
[----:B0-----:R-:W2:Y:S04]  /*2c6d0*/  LDL.LU.64 R26, [R1+0x2570] ;  /* 0x00257000011a7983 */ /* 0x001ea80000300a00 */
[----:B------:R-:W2:Y:S01]  /*2c6e0*/  LDL.LU.64 R24, [R1+0x2568] ;  /* 0x0025680001187983 */ /* 0x000ea20000300a00 */
[----:B------:R-:W-:-:S02]  /*2c6f0*/  F2FP.F16.E5M2.UNPACK_B R4, R4 ;  /* 0x00000004ff04723e */ /* 0x000fc400020004ff */
[----:B------:R-:W-:-:S05]  /*2c700*/  F2FP.F16.E5M2.UNPACK_B R5, R5 ;  /* 0x00000005ff05723e */ /* 0x000fca00020004ff */
[----:B------:R-:W-:Y:S01]  /*2c710*/  STL.64 [R1], R4 ;  /* 0x0000000401007387 */ /* 0x000fe20000100a00 */
[----:B------:R-:W-:Y:S02]  /*2c720*/  F2FP.F16.E5M2.UNPACK_B R28, R3 ;  /* 0x00000003ff1c723e */ /* 0x000fe400020004ff */
[----:B------:R-:W-:-:S07]  /*2c730*/  F2FP.F16.E5M2.UNPACK_B R29, R2 ;  /* 0x00000002ff1d723e */ /* 0x000fce00020004ff */
[C---:B---3--:R-:W-:Y:S08]  /*2c740*/  HMMA.16816.F32 R8, R12.reuse, R28, R8 ;  /* 0x0000001c0c08723c */ /* 0x048ff00000001808 */
[----:B--2---:R-:W-:-:S15]  /*2c750*/  HMMA.16816.F32 R24, R12, R4, R24 ;  /* 0x000000040c18723c */ /* 0x004fde0000001818 */
[----:B------:R-:W-:-:S04]  /*2c760*/  NOP ;  /* 0x0000000000007918 */ /* 0x000fc80000000000 */
[----:B------:R-:W-:Y:S04]  /*2c770*/  STL.64 [R1+0x440], R24 ;  /* 0x0004401801007387 */ /* 0x000fe80000100a00 */
[----:B------:R-:W-:Y:S04]  /*2c780*/  STL.64 [R1+0x448], R26 ;  /* 0x0004481a01007387 */ /* 0x000fe80000100a00 */
[----:B------:R-:W0:Y:S04]  /*2c790*/  LDSM.16.M88.4 R24, [R17+UR9+0x3400] ;  /* 0x003400091118783b */ /* 0x000e280008000200 */
[----:B0-----:R0:W-:Y:S01]  /*2c7a0*/  STL.64 [R1+0x1c0], R24 ;  /* 0x0001c01801007387 */ /* 0x0011e20000100a00 */
[----:B------:R-:W-:-:S03]  /*2c7b0*/  IMAD.MOV.U32 R2, RZ, RZ, R24 ;  /* 0x000000ffff027224 */ /* 0x000fc600078e0018 */
[----:B------:R-:W-:Y:S04]  /*2c7c0*/  STL.64 [R1+0x1c8], R26 ;  /* 0x0001c81a01007387 */ /* 0x000fe80000100a00 */
[----:B0-----:R-:W2:Y:S04]  /*2c7d0*/  LDL.LU R24, [R1+0x2560] ;  /* 0x0025600001187983 */ /* 0x001ea80000300800 */
[----:B------:R-:W-:Y:S04]  /*2c7e0*/  STL.64 [R1+0x460], R8 ;  /* 0x0004600801007387 */ /* 0x000fe80000100a00 */
[----:B------:R0:W-:Y:S04]  /*2c7f0*/  STL.64 [R1+0x468], R10 ;  /* 0x0004680a01007387 */ /* 0x0001e80000100a00 */
[----:B0-----:R-:W3:Y:S04]  /*2c800*/  LDL.LU.64 R10, [R1+0x2558] ;  /* 0x00255800010a7983 */ /* 0x001ee80000300a00 */
[----:B------:R-:W3:Y:S01]  /*2c810*/  LDL.LU R8, [R1+0x2554] ;  /* 0x0025540001087983 */ /* 0x000ee20000300800 */
[----:B------:R-:W-:-:S02]  /*2c820*/  IMAD.MOV.U32 R4, RZ, RZ, R26 ;  /* 0x000000ffff047224 */ /* 0x000fc400078e001a */
[----:B------:R-:W-:Y:S01]  /*2c830*/  IMAD.MOV.U32 R5, RZ, RZ, R27 ;  /* 0x000000ffff057224 */ /* 0x000fe200078e001b */
[----:B------:R-:W-:Y:S01]  /*2c840*/  STL.64 [R1+0x2400], R28 ;  /* 0x0024001c01007387 */ /* 0x000fe20000100a00 */
[----:B------:R-:W-:Y:S01]  /*2c850*/  IMAD.MOV.U32 R3, RZ, RZ, R25 ;  /* 0x000000ffff037224 */ /* 0x000fe200078e0019 */
[----:B------:R-:W-:Y:S02]  /*2c860*/  F2FP.F16.E5M2.UNPACK_B R25, R6 ;  /* 0x00000006ff19723e */ /* 0x000fe400020004ff */
[----:B--2---:R-:W-:Y:S02]  /*2c870*/  F2FP.F16.E5M2.UNPACK_B R26, R24 ;  /* 0x00000018ff1a723e */ /* 0x004fe400020004ff */
[----:B---3--:R-:W-:-:S07]  /*2c880*/  F2FP.F16.E5M2.UNPACK_B R27, R8 ;  /* 0x00000008ff1b723e */ /* 0x008fce00020004ff */
[----:B----4-:R-:W-:-:S15]  /*2c890*/  HMMA.16816.F32 R20, R12, R26, R20 ;  /* 0x0000001a0c14723c */ /* 0x010fde0000001814 */
        /* <DEDUP_REMOVED lines=11> */
[----:B------:R-:W3:Y:S01]  /*2c950*/  LDL.LU.64 R18, [R1+0x4a8] ;  /* 0x0004a80001127983 */ /* 0x000ee20000300a00 */
[----:B------:R-:W-:Y:S01]  /*2c960*/  F2FP.F16.E5M2.UNPACK_B R24, R7 ;  /* 0x00000007ff18723e */ /* 0x000fe200020004ff */
[----:B------:R-:W-:-:S05]  /*2c970*/  IMAD.MOV.U32 R7, RZ, RZ, R21 ;  /* 0x000000ffff077224 */ /* 0x000fca00078e0015 */
[----:B------:R-:W-:Y:S04]  /*2c980*/  STL.64 [R1+0x2528], R6 ;  /* 0x0025280601007387 */ /* 0x000fe80000100a00 */
[----:B------:R0:W-:Y:S04]  /*2c990*/  STL.64 [R1+0x2520], R4 ;  /* 0x0025200401007387 */ /* 0x0001e80000100a00 */
[----:B0-----:R-:W4:Y:S04]  /*2c9a0*/  LDL.LU.64 R4, [R1+0x4c0] ;  /* 0x0004c00001047983 */ /* 0x001f280000300a00 */
[----:B------:R-:W4:Y:S01]  /*2c9b0*/  LDL.LU.64 R6, [R1+0x4c8] ;  /* 0x0004c80001067983 */ /* 0x000f220000300a00 */
[----:B---3--:R-:W-:-:S15]  /*2c9c0*/  HMMA.16816.F32 R16, R12, R24, R16 ;  /* 0x000000180c10723c */ /* 0x008fde0000001810 */
[----:B------:R-:W-:-:S04]  /*2c9d0*/  NOP ;  /* 0x0000000000007918 */ /* 0x000fc80000000000 */
[----:B------:R-:W-:Y:S04]  /*2c9e0*/  STL.64 [R1+0x4a0], R16 ;  /* 0x0004a01001007387 */ /* 0x000fe80000100a00 */
[----:B------:R0:W-:Y:S04]  /*2c9f0*/  STL.64 [R1+0x4a8], R18 ;  /* 0x0004a81201007387 */ /* 0x0001e80000100a00 */
[----:B0-----:R-:W3:Y:S04]  /*2ca00*/  LDL.LU.64 R18, [R1+0x2548] ;  /* 0x0025480001127983 */ /* 0x001ee80000300a00 */
[----:B------:R-:W3:Y:S01]  /*2ca10*/  LDL.LU.64 R16, [R1+0x2540] ;  /* 0x0025400001107983 */ /* 0x000ee20000300a00 */
[----:B------:R-:W-:-:S02]  /*2ca20*/  IMAD.MOV.U32 R8, RZ, RZ, R22 ;  /* 0x000000ffff087224 */ /* 0x000fc400078e0016 */
[----:B------:R-:W-:Y:S01]  /*2ca30*/  IMAD.MOV.U32 R9, RZ, RZ, R23 ;  /* 0x000000ffff097224 */ /* 0x000fe200078e0017 */
[----:B--2---:R-:W-:Y:S01]  /*2ca40*/  F2FP.F16.E5M2.UNPACK_B R22, R20 ;  /* 0x00000014ff16723e */ /* 0x004fe200020004ff */
[----:B------:R-:W-:Y:S04]  /*2ca50*/  STL.64 [R1+0x23f8], R26 ;  /* 0x0023f81a01007387 */ /* 0x000fe80000100a00 */
[----:B------:R4:W-:Y:S01]  /*2ca60*/  STL.64 [R1+0x23f0], R24 ;  /* 0x0023f01801007387 */ /* 0x0009e20000100a00 */
[----:B------:R-:W-:Y:S02]  /*2ca70*/  F2FP.F16.E5M2.UNPACK_B R20, R11 ;  /* 0x0000000bff14723e */ /* 0x000fe400020004ff */
[----:B------:R-:W-:Y:S02]  /*2ca80*/  F2FP.F16.E5M2.UNPACK_B R21, R10 ;  /* 0x0000000aff15723e */ /* 0x000fe400020004ff */
[----:B---3--:R-:W-:-:S07]  /*2ca90*/  F2FP.F16.E5M2.UNPACK_B R23, R16 ;  /* 0x00000010ff17723e */ /* 0x008fce00020004ff */
[----:B----4-:R-:W-:Y:S01]  /*2caa0*/  HMMA.16816.F32 R24, R12, R22, R4 ;  /* 0x000000160c18723c */ /* 0x010fe20000001804 */
[----:B------:R-:W0:-:S15]  /*2cab0*/  LDSM.16.M88.4 R4, [R17+UR9+0x3c00] ;  /* 0x003c00091104783b */ /* 0x000e1e0008000200 */
[----:B------:R-:W-:-:S03]  /*2cac0*/  NOP ;  /* 0x0000000000007918 */ /* 0x000fc60000000000 */
[----:B------:R-:W-:Y:S04]  /*2cad0*/  STL.64 [R1+0x4c0], R24 ;  /* 0x0004c01801007387 */ /* 0x000fe80000100a00 */
[----:B------:R-:W-:Y:S04]  /*2cae0*/  STL.64 [R1+0x4c8], R26 ;  /* 0x0004c81a01007387 */ /* 0x000fe80000100a00 */
[----:B0-----:R0:W-:Y:S01]  /*2caf0*/  STL.64 [R1+0x1e0], R4 ;  /* 0x0001e00401007387 */ /* 0x0011e20000100a00 */
[----:B------:R-:W-:Y:S02]  /*2cb00*/  IMAD.MOV.U32 R10, RZ, RZ, R4 ;  /* 0x000000ffff0a7224 */ /* 0x000fe400078e0004 */
[----:B------:R-:W-:Y:S01]  /*2cb10*/  IMAD.MOV.U32 R11, RZ, RZ, R5 ;  /* 0x000000ffff0b7224 */ /* 0x000fe200078e0005 */
[----:B------:R1:W-:Y:S01]  /*2cb20*/  STL.64 [R1+0x1e8], R6 ;  /* 0x0001e80601007387 */ /* 0x0003e20000100a00 */
[----:B------:R-:W-:-:S02]  /*2cb30*/  IMAD.MOV.U32 R16, RZ, RZ, R6 ;  /* 0x000000ffff107224 */ /* 0x000fc400078e0006 */
[----:B------:R-:W-:Y:S01]  /*2cb40*/  IMAD.MOV.U32 R17, RZ, RZ, R7 ;  /* 0x000000ffff117224 */ /* 0x000fe200078e0007 */
[----:B0-----:R-:W2:Y:S04]  /*2cb50*/  LDL.LU.64 R4, [R1+0x500] ;  /* 0x0005000001047983 */ /* 0x001ea80000300a00 */
[----:B-1----:R-:W3:Y:S04]  /*2cb60*/  LDL.LU.64 R6, [R1+0x508] ;  /* 0x0005080001067983 */ /* 0x002ee80000300a00 */
[----:B---3--:R-:W-:Y:S04]  /*2cb70*/  STL.64 [R1+0x2538], R6 ;  /* 0x0025380601007387 */ /* 0x008fe80000100a00 */
[----:B--2---:R0:W-:Y:S04]  /*2cb80*/  STL.64 [R1+0x2530], R4 ;  /* 0x0025300401007387 */ /* 0x0041e80000100a00 */
[----:B0-----:R-:W2:Y:S04]  /*2cb90*/  LDL.LU.64 R4, [R1+0x4e0] ;  /* 0x0004e00001047983 */ /* 0x001ea80000300a00 */
[----:B------:R-:W2:Y:S04]  /*2cba0*/  LDL.LU.64 R6, [R1+0x4e8] ;  /* 0x0004e80001067983 */ /* 0x000ea80000300a00 */
[----:B------:R-:W-:Y:S04]  /*2cbb0*/  STL.64 [R1+0x2518], R10 ;  /* 0x0025180a01007387 */ /* 0x000fe80000100a00 */
[----:B------:R0:W-:Y:S04]  /*2cbc0*/  STL.64 [R1+0x2510], R8 ;  /* 0x0025100801007387 */ /* 0x0001e80000100a00 */
        /* <DEDUP_REMOVED lines=11> */
[----:B------:R-:W-:Y:S01]  /*2cc80*/  F2FP.F16.E5M2.UNPACK_B R19, R19 ;  /* 0x00000013ff13723e */ /* 0x000fe200020004ff */
[----:B------:R-:W-:Y:S04]  /*2cc90*/  STL.64 [R1+0x23d8], R22 ;  /* 0x0023d81601007387 */ /* 0x000fe80000100a00 */
[----:B------:R0:W-:Y:S04]  /*2cca0*/  STL.64 [R1+0x23d0], R20 ;  /* 0x0023d01401007387 */ /* 0x0001e80000100a00 */
[----:B0-----:R-:W3:Y:S04]  /*2ccb0*/  LDL.LU.64 R20, [R1+0x520] ;  /* 0x0005200001147983 */ /* 0x001ee80000300a00 */
[----:B------:R-:W3:Y:S01]  /*2ccc0*/  LDL.LU.64 R22, [R1+0x528] ;  /* 0x0005280001167983 */ /* 0x000ee20000300a00 */
[----:B--2---:R-:W-:-:S15]  /*2ccd0*/  HMMA.16816.F32 R4, R12, R18, R4 ;  /* 0x000000120c04723c */ /* 0x004fde0000001804 */
[----:B------:R-:W-:-:S04]  /*2cce0*/  NOP ;  /* 0x0000000000007918 */ /* 0x000fc80000000000 */
[----:B------:R-:W-:Y:S04]  /*2ccf0*/  STL.64 [R1+0x500], R4 ;  /* 0x0005000401007387 */ /* 0x000fe80000100a00 */
[----:B------:R0:W-:Y:S04]  /*2cd00*/  STL.64 [R1+0x508], R6 ;  /* 0x0005080601007387 */ /* 0x0001e80000100a00 */
[----:B0-----:R-:W2:Y:S04]  /*2cd10*/  LDL.LU.64 R6, [R1+0x2528] ;  /* 0x0025280001067983 */ /* 0x001ea80000300a00 */
[----:B------:R-:W2:Y:S01]  /*2cd20*/  LDL.LU.64 R4, [R1+0x2520] ;  /* 0x0025200001047983 */ /* 0x000ea20000300a00 */
[----:B------:R-:W-:-:S02]  /*2cd30*/  F2FP.F16.E5M2.UNPACK_B R2, R2 ;  /* 0x00000002ff02723e */ /* 0x000fc400020004ff */
[----:B------:R-:W-:-:S07]  /*2cd40*/  F2FP.F16.E5M2.UNPACK_B R3, R3 ;  /* 0x00000003ff03723e */ /* 0x000fce00020004ff */
[----:B---3--:R-:W-:-:S15]  /*2cd50*/  HMMA.16816.F32 R20, R12, R2, R20 ;  /* 0x000000020c14723c */ /* 0x008fde0000001814 */
[----:B------:R-:W-:-:S04]  /*2cd60*/  NOP ;  /* 0x0000000000007918 */ /* 0x000fc80000000000 */
[----:B------:R0:W-:Y:S04]  /*2cd70*/  STL.64 [R1+0x520], R20 ;  /* 0x0005201401007387 */ /* 0x0001e80000100a00 */
[----:B------:R1:W-:Y:S04]  /*2cd80*/  STL.64 [R1+0x528], R22 ;  /* 0x0005281601007387 */ /* 0x0003e80000100a00 */
[----:B0-----:R-:W3:Y:S04]  /*2cd90*/  LDL.LU.64 R20, [R1+0x5b0] ;  /* 0x0005b00001147983 */ /* 0x001ee80000300a00 */
[----:B-1----:R-:W3:Y:S01]  /*2cda0*/  LDL.LU.64 R22, [R1+0x5b8] ;  /* 0x0005b80001167983 */ /* 0x002ee20000300a00 */
[----:B--2---:R-:W-:-:S02]  /*2cdb0*/  F2FP.F16.E5M2.UNPACK_B R4, R4 ;  /* 0x00000004ff04723e */ /* 0x004fc400020004ff */
[----:B------:R-:W-:-:S07]  /*2cdc0*/  F2FP.F16.E5M2.UNPACK_B R5, R5 ;  /* 0x00000005ff05723e */ /* 0x000fce00020004ff */
[----:B------:R-:W-:-:S15]  /*2cdd0*/  HMMA.16816.F32 R8, R12, R4, R8 ;  /* 0x000000040c08723c */ /* 0x000fde0000001808 */
[----:B------:R-:W-:-:S04]  /*2cde0*/  NOP ;  /* 0x0000000000007918 */ /* 0x000fc80000000000 */
[----:B------:R-:W-:Y:S04]  /*2cdf0*/  STL.64 [R1+0x540], R8 ;  /* 0x0005400801007387 */ /* 0x000fe80000100a00 */
[----:B------:R0:W-:Y:S04]  /*2ce00*/  STL.64 [R1+0x548], R10 ;  /* 0x0005480a01007387 */ /* 0x0001e80000100a00 */
[----:B0-----:R-:W2:Y:S04]  /*2ce10*/  LDL.LU.64 R10, [R1+0x2518] ;  /* 0x00251800010a7983 */ /* 0x001ea80000300a00 */
[----:B------:R-:W2:Y:S01]  /*2ce20*/  LDL.LU.64 R8, [R1+0x2510] ;  /* 0x0025100001087983 */ /* 0x000ea20000300a00 */
[----:B------:R-:W-:-:S02]  /*2ce30*/  F2FP.F16.E5M2.UNPACK_B R6, R6 ;  /* 0x00000006ff06723e */ /* 0x000fc400020004ff */
[----:B------:R-:W-:-:S07]  /*2ce40*/  F2FP.F16.E5M2.UNPACK_B R7, R7 ;  /* 0x00000007ff07723e */ /* 0x000fce00020004ff */
[----:B----4-:R-:W-:Y:S01]  /*2ce50*/  HMMA.16816.F32 R24, R12, R6, R24 ;  /* 0x000000060c18723c */ /* 0x010fe20000001818 */
[----:B------:R0:W-:Y:S04]  /*2ce60*/  STL [R1+0x239c], R7 ;  /* 0x00239c0701007387 */ /* 0x0001e80000100800 */
[----:B------:R1:W-:-:S14]  /*2ce70*/  STL [R1+0x2458], R6 ;  /* 0x0024580601007387 */ /* 0x0003dc0000100800 */
[----:B------:R-:W-:Y:S04]  /*2ce80*/  STL.64 [R1+0x560], R24 ;  /* 0x0005601801007387 */ /* 0x000fe80000100a00 */
[----:B------:R-:W-:Y:S04]  /*2ce90*/  STL.64 [R1+0x568], R26 ;  /* 0x0005681a01007387 */ /* 0x000fe80000100a00 */
[----:B------:R4:W-:Y:S04]  /*2cea0*/  STL.64 [R1+0x2450], R4 ;  /* 0x0024500401007387 */ /* 0x0009e80000100a00 */
[----:B0-----:R-:W3:Y:S04]  /*2ceb0*/  LDL.LU R7, [R1+0xbc8] ;  /* 0x000bc80001077983 */ /* 0x001ee80000300800 */
[----:B-1----:R-:W3:Y:S04]  /*2cec0*/  LDL.LU R6, [R1+0xbd0] ;  /* 0x000bd00001067983 */ /* 0x002ee80000300800 */
[----:B----4-:R-:W4:Y:S04]  /*2ced0*/  LDL.LU R5, [R1+0xbdc] ;  /* 0x000bdc0001057983 */ /* 0x010f280000300800 */
[----:B------:R-:W4:Y:S04]  /*2cee0*/  LDL.LU R4, [R1+0xbe4] ;  /* 0x000be40001047983 */ /* 0x000f280000300800 */
[----:B------:R-:W4:Y:S01]  /*2cef0*/  LDL.64 R24, [R1+0x68] ;  /* 0x0000680001187983 */ /* 0x000f220000100a00 */
[----:B--2---:R-:W-:-:S02]  /*2cf00*/  F2FP.F16.E5M2.UNPACK_B R8, R8 ;  /* 0x00000008ff08723e */ /* 0x004fc400020004ff */
[----:B------:R-:W-:-:S07]  /*2cf10*/  F2FP.F16.E5M2.UNPACK_B R9, R9 ;  /* 0x00000009ff09723e */ /* 0x000fce00020004ff */
[----:B---3--:R-:W-:-:S15]  /*2cf20*/  HMMA.16816.F32 R20, R12, R8, R20 ;  /* 0x000000080c14723c */ /* 0x008fde0000001814 */
[----:B------:R-:W-:-:S04]  /*2cf30*/  NOP ;  /* 0x0000000000007918 */ /* 0x000fc80000000000 */
[----:B------:R0:W-:Y:S04]  /*2cf40*/  STL.64 [R1+0x5b0], R20 ;  /* 0x0005b01401007387 */ /* 0x0001e80000100a00 */
[----:B------:R1:W-:Y:S04]  /*2cf50*/  STL.64 [R1+0x5b8], R22 ;  /* 0x0005b81601007387 */ /* 0x0003e80000100a00 */
[----:B0-----:R-:W2:Y:S04]  /*2cf60*/  LDL R20, [R1+0x78] ;  /* 0x0000780001147983 */ /* 0x001ea80000100800 */
[----:B-1----:R-:W3:Y:S04]  /*2cf70*/  LDL R22, [R1+0x70] ;  /* 0x0000700001167983 */ /* 0x002ee80000100800 */
[----:B------:R-:W3:Y:S04]  /*2cf80*/  LDL R23, [R1+0x74] ;  /* 0x0000740001177983 */ /* 0x000ee80000100800 */
[----:B------:R-:W2:Y:S01]  /*2cf90*/  LDL R21, [R1+0x7c] ;  /* 0x00007c0001157983 */ /* 0x000ea20000100800 */
[----:B------:R-:W-:-:S02]  /*2cfa0*/  F2FP.F16.E5M2.UNPACK_B R10, R10 ;  /* 0x0000000aff0a723e */ /* 0x000fc400020004ff */
[----:B------:R-:W-:Y:S01]  /*2cfb0*/  F2FP.F16.E5M2.UNPACK_B R11, R11 ;  /* 0x0000000bff0b723e */ /* 0x000fe200020004ff */
[----:B---3--:R-:W-:Y:S04]  /*2cfc0*/  STL.64 [R1+0x2490], R22 ;  /* 0x0024901601007387 */ /* 0x008fe80000100a00 */
[----:B--2---:R0:W-:Y:S04]  /*2cfd0*/  STL.64 [R1+0x24a8], R20 ;  /* 0x0024a81401007387 */ /* 0x0041e80000100a00 */
[----:B0-----:R-:W2:Y:S04]  /*2cfe0*/  LDL.LU.64 R20, [R1+0x9a0] ;  /* 0x0009a00001147983 */ /* 0x001ea80000300a00 */
[----:B------:R-:W2:Y:S04]  /*2cff0*/  LDL.LU.64 R22, [R1+0x9a8] ;  /* 0x0009a80001167983 */ /* 0x000ea80000300a00 */
[----:B------:R0:W-:Y:S04]  /*2d000*/  STL [R1+0x237c], R8 ;  /* 0x00237c0801007387 */ /* 0x0001e80000100800 */
[----:B0-----:R-:W3:Y:S04]  /*2d010*/  LDL.LU R8, [R1+0xbe8] ;  /* 0x000be80001087983 */ /* 0x001ee80000300800 */
[----:B------:R0:W-:Y:S04]  /*2d020*/  STL [R1+0x2378], R9 ;  /* 0x0023780901007387 */ /* 0x0001e80000100800 */
[----:B0-----:R-:W4:Y:S01]  /*2d030*/  LDL.LU R9, [R1+0xbe0] ;  /* 0x000be00001097983 */ /* 0x001f220000300800 */
[----:B--2---:R-:W-:-:S15]  /*2d040*/  HMMA.16816.F32 R20, R12, R10, R20 ;  /* 0x0000000a0c14723c */ /* 0x004fde0000001814 */
[----:B------:R-:W-:-:S04]  /*2d050*/  NOP ;  /* 0x0000000000007918 */ /* 0x000fc80000000000 */
[----:B------:R0:W-:Y:S04]  /*2d060*/  STL.64 [R1+0x9a0], R20 ;  /* 0x0009a01401007387 */ /* 0x0001e80000100a00 */
[----:B------:R1:W-:Y:S04]  /*2d070*/  STL.64 [R1+0x9a8], R22 ;  /* 0x0009a81601007387 */ /* 0x0003e80000100a00 */
[----:B0-----:R-:W2:Y:S04]  /*2d080*/  LDL R20, [R1+0x88] ;  /* 0x0000880001147983 */ /* 0x001ea80000100800 */
[----:B-1----:R-:W2:Y:S04]  /*2d090*/  LDL R22, [R1+0x80] ;  /* 0x0000800001167983 */ /* 0x002ea80000100800 */
[----:B------:R-:W2:Y:S04]  /*2d0a0*/  LDL R23, [R1+0x84] ;  /* 0x0000840001177983 */ /* 0x000ea80000100800 */
[----:B------:R-:W3:Y:S04]  /*2d0b0*/  LDL R21, [R1+0x8c] ;  /* 0x00008c0001157983 */ /* 0x000ee80000100800 */
[----:B--2---:R0:W-:Y:S04]  /*2d0c0*/  STL.64 [R1+0x24c0], R22 ;  /* 0x0024c01601007387 */ /* 0x0041e80000100a00 */
[----:B0-----:R-:W2:Y:S04]  /*2d0d0*/  LDL.LU R22, [R1+0xbcc] ;  /* 0x000bcc0001167983 */ /* 0x001ea80000300800 */
[----:B------:R-:W2:Y:S04]  /*2d0e0*/  LDL.LU R23, [R1+0xbd8] ;  /* 0x000bd80001177983 */ /* 0x000ea80000300800 */
[----:B---3--:R-:W-:Y:S04]  /*2d0f0*/  STL.64 [R1+0x24d8], R20 ;  /* 0x0024d81401007387 */ /* 0x008fe80000100a00 */
[----:B------:R-:W3:Y:S01]  /*2d100*/  LDL.64 R26, [R1+0x60] ;  /* 0x00006000011a7983 */ /* 0x000ee20000100a00 */
[----:B----4-:R-:W-:-:S02]  /*2d110*/  IMAD R5, R5, 0x100, R9 ;  /* 0x0000010005057824 */ /* 0x010fc400078e0209 */
[----:B------:R-:W-:Y:S02]  /*2d120*/  IMAD R4, R4, 0x100, R8 ;  /* 0x0000010004047824 */ /* 0x000fe400078e0208 */
[----:B--2---:R-:W-:Y:S02]  /*2d130*/  IMAD R7, R7, 0x100, R22 ;  /* 0x0000010007077824 */ /* 0x004fe400078e0216 */
[----:B------:R-:W-:Y:S01]  /*2d140*/  IMAD R6, R6, 0x100, R23 ;  /* 0x0000010006067824 */ /* 0x000fe200078e0217 */
[----:B---3--:R-:W-:Y:S04]  /*2d150*/  STL.64 [R1+0x2488], R26 ;  /* 0x0024881a01007387 */ /* 0x008fe80000100a00 */
[----:B------:R-:W-:Y:S04]  /*2d160*/  STL.64 [R1+0x2480], R24 ;  /* 0x0024801801007387 */ /* 0x000fe80000100a00 */
[----:B------:R-:W-:Y:S04]  /*2d170*/  STL [R1+0x2384], R10 ;  /* 0x0023840a01007387 */ /* 0x000fe80000100800 */
[----:B------:R-:W-:Y:S04]  /*2d180*/  STL [R1+0x2380], R11 ;  /* 0x0023800b01007387 */ /* 0x000fe80000100800 */
[----:B------:R-:W2:Y:S04]  /*2d190*/  LDL R28, [R1+0x90] ;  /* 0x00009000011c7983 */ /* 0x000ea80000100800 */
[----:B------:R-:W2:Y:S04]  /*2d1a0*/  LDL R29, [R1+0x94] ;  /* 0x00009400011d7983 */ /* 0x000ea80000100800 */
[----:B------:R-:W-:Y:S04]  /*2d1b0*/  STL.64 [R1+0x2508], R6 ;  /* 0x0025080601007387 */ /* 0x000fe80000100a00 */
[----:B------:R0:W-:Y:S04]  /*2d1c0*/  STL.64 [R1+0x2500], R4 ;  /* 0x0025000401007387 */ /* 0x0001e80000100a00 */
[----:B0-----:R-:W3:Y:S04]  /*2d1d0*/  LDL.LU.64 R4, [R1+0x5a0] ;  /* 0x0005a00001047983 */ /* 0x001ee80000300a00 */
[----:B------:R-:W3:Y:S04]  /*2d1e0*/  LDL.LU.64 R6, [R1+0x5a8] ;  /* 0x0005a80001067983 */ /* 0x000ee80000300a00 */
[----:B------:R-:W4:Y:S04]  /*2d1f0*/  LDL.LU.64 R20, [R1+0x980] ;  /* 0x0009800001147983 */ /* 0x000f280000300a00 */
[----:B------:R-:W2:Y:S04]  /*2d200*/  LDL.LU.64 R22, [R1+0x988] ;  /* 0x0009880001167983 */ /* 0x000ea80000300a00 */
[----:B--2---:R0:W-:Y:S04]  /*2d210*/  STL.64 [R1+0x24e8], R22 ;  /* 0x0024e81601007387 */ /* 0x0041e80000100a00 */
[----:B0-----:R-:W2:Y:S04]  /*2d220*/  LDL R22, [R1+0x98] ;  /* 0x0000980001167983 */ /* 0x001ea80000100800 */
[----:B------:R-:W2:Y:S04]  /*2d230*/  LDL R23, [R1+0x9c] ;  /* 0x00009c0001177983 */ /* 0x000ea80000100800 */
[----:B----4-:R-:W-:Y:S04]  /*2d240*/  STL.64 [R1+0x24e0], R20 ;  /* 0x0024e01401007387 */ /* 0x010fe80000100a00 */
[----:B------:R-:W4:Y:S04]  /*2d250*/  LDL.LU.64 R24, [R1+0x940] ;  /* 0x0009400001187983 */ /* 0x000f280000300a00 */
[----:B------:R-:W2:Y:S04]  /*2d260*/  LDL.LU.64 R26, [R1+0x948] ;  /* 0x00094800011a7983 */ /* 0x000ea80000300a00 */
[----:B--2---:R-:W-:Y:S04]  /*2d270*/  STL.64 [R1+0x24a0], R26 ;  /* 0x0024a01a01007387 */ /* 0x004fe80000100a00 */
[----:B----4-:R0:W-:Y:S04]  /*2d280*/  STL.64 [R1+0x2498], R24 ;  /* 0x0024981801007387 */ /* 0x0101e80000100a00 */
[----:B0-----:R-:W2:Y:S04]  /*2d290*/  LDL.LU.64 R24, [R1+0x950] ;  /* 0x0009500001187983 */ /* 0x001ea80000300a00 */
[----:B------:R-:W4:Y:S04]  /*2d2a0*/  LDL.LU.64 R26, [R1+0x958] ;  /* 0x00095800011a7983 */ /* 0x000f280000300a00 */
[----:B----4-:R-:W-:Y:S04]  /*2d2b0*/  STL.64 [R1+0x24b8], R26 ;  /* 0x0024b81a01007387 */ /* 0x010fe80000100a00 */
[----:B--2---:R0:W-:Y:S04]  /*2d2c0*/  STL.64 [R1+0x24b0], R24 ;  /* 0x0024b01801007387 */ /* 0x0041e80000100a00 */
[----:B0-----:R-:W2:Y:S04]  /*2d2d0*/  LDL.LU.64 R24, [R1+0x960] ;  /* 0x0009600001187983 */ /* 0x001ea80000300a00 */
[----:B------:R-:W4:Y:S04]  /*2d2e0*/  LDL.LU.64 R26, [R1+0x968] ;  /* 0x00096800011a7983 */ /* 0x000f280000300a00 */
[----:B----4-:R-:W-:Y:S04]  /*2d2f0*/  STL.64 [R1+0x24d0], R26 ;  /* 0x0024d01a01007387 */ /* 0x010fe80000100a00 */
[----:B--2---:R0:W-:Y:S04]  /*2d300*/  STL.64 [R1+0x24c8], R24 ;  /* 0x0024c81801007387 */ /* 0x0041e80000100a00 */
[----:B0-----:R-:W2:Y:S04]  /*2d310*/  LDL.LU.64 R24, [R1+0x970] ;  /* 0x0009700001187983 */ /* 0x001ea80000300a00 */
[----:B------:R-:W4:Y:S01]  /*2d320*/  LDL.LU.64 R26, [R1+0x978] ;  /* 0x00097800011a7983 */ /* 0x000f220000300a00 */
[----:B------:R-:W-:-:S02]  /*2d330*/  F2FP.F16.E5M2.UNPACK_B R16, R16 ;  /* 0x00000010ff10723e */ /* 0x000fc400020004ff */
[----:B------:R-:W-:-:S07]  /*2d340*/  F2FP.F16.E5M2.UNPACK_B R17, R17 ;  /* 0x00000011ff11723e */ /* 0x000fce00020004ff */
[----:B---3--:R-:W-:Y:S01]  /*2d350*/  HMMA.16816.F32 R12, R12, R16, R4 ;  /* 0x000000100c0c723c */ /* 0x008fe20000001804 */
[----:B----4-:R-:W-:Y:S04]  /*2d360*/  STL.64 [R1+0x24f8], R26 ;  /* 0x0024f81a01007387 */ /* 0x010fe80000100a00 */
[----:B--2---:R0:W-:Y:S04]  /*2d370*/  STL.64 [R1+0x24f0], R24 ;  /* 0x0024f01801007387 */ /* 0x0041e80000100a00 */
[----:B0-----:R-:W2:Y:S04]  /*2d380*/  LDL.LU.64 R24, [R1+0x990] ;  /* 0x0009900001187983 */ /* 0x001ea80000300a00 */
[----:B------:R-:W2:Y:S04]  /*2d390*/  LDL.LU.64 R26, [R1+0x998] ;  /* 0x00099800011a7983 */ /* 0x000ea80000300a00 */
[----:B------:R-:W3:Y:S04]  /*2d3a0*/  LDL.LU.64 R8, [R1+0x930] ;  /* 0x0009300001087983 */ /* 0x000ee80000300a00 */
[----:B------:R-:W3:Y:S04]  /*2d3b0*/  LDL.LU.64 R10, [R1+0x938] ;  /* 0x00093800010a7983 */ /* 0x000ee80000300a00 */
[----:B------:R-:W4:Y:S04]  /*2d3c0*/  LDL.LU.64 R6, [R1+0x2508] ;  /* 0x0025080001067983 */ /* 0x000f280000300a00 */
[----:B------:R-:W2:Y:S04]  /*2d3d0*/  LDL.LU.64 R4, [R1+0x2500] ;  /* 0x0025000001047983 */ /* 0x000ea80000300a00 */
[----:B------:R-:W-:Y:S04]  /*2d3e0*/  STL [R1+0x2354], R16 ;  /* 0x0023541001007387 */ /* 0x000fe80000100800 */
[----:B------:R-:W-:Y:S04]  /*2d3f0*/  STL [R1+0x2350], R17 ;  /* 0x0023501101007387 */ /* 0x000fe80000100800 */
[----:B------:R4:W-:Y:S04]  /*2d400*/  STL.64 [R1+0x5a0], R12 ;  /* 0x0005a00c01007387 */ /* 0x0009e80000100a00 */
[----:B------:R2:W-:Y:S01]  /*2d410*/  STL.64 [R1+0x5a8], R14 ;  /* 0x0005a80e01007387 */ /* 0x0005e20000100a00 */
[----:B----4-:R-:W-:-:S02]  /*2d420*/  F2FP.F16.E5M2.UNPACK_B R12, R7 ;  /* 0x00000007ff0c723e */ /* 0x010fc400020004ff */
[----:B------:R-:W-:Y:S02]  /*2d430*/  F2FP.F16.E5M2.UNPACK_B R13, R6 ;  /* 0x00000006ff0d723e */ /* 0x000fe400020004ff */
[----:B--2---:R-:W-:Y:S02]  /*2d440*/  F2FP.F16.E5M2.UNPACK_B R14, R5 ;  /* 0x00000005ff0e723e */ /* 0x004fe400020004ff */
[----:B------:R-:W-:Y:S02]  /*2d450*/  F2FP.F16.E5M2.UNPACK_B R15, R4 ;  /* 0x00000004ff0f723e */ /* 0x000fe400020004ff */
[----:B------:R-:W2:Y:S04]  /*2d460*/  LDL.LU.64 R4, [R1+0x920] ;  /* 0x0009200001047983 */ /* 0x000ea80000300a00 */
[----:B------:R-:W2:Y:S01]  /*2d470*/  LDL.LU.64 R6, [R1+0x928] ;  /* 0x0009280001067983 */ /* 0x000ea20000300a00 */
[----:B------:R-:W-:Y:S03]  /*2d480*/  HMMA.16816.F32 R20, R12, R22, R24 ;  /* 0x000000160c14723c */ /* 0x000fe60000001818 */
[----:B------:R-:W4:Y:S04]  /*2d490*/  LDL.LU.64 R26, [R1+0x24f8] ;  /* 0x0024f800011a7983 */ /* 0x000f280000300a00 */
[----:B------:R-:W4:-:S12]  /*2d4a0*/  LDL.LU.64 R24, [R1+0x24f0] ;  /* 0x0024f00001187983 */ /* 0x000f180000300a00 */
[----:B------:R-:W-:Y:S04]  /*2d4b0*/  STL.64 [R1+0x990], R20 ;  /* 0x0009901401007387 */ /* 0x000fe80000100a00 */
[----:B------:R0:W-:Y:S04]  /*2d4c0*/  STL.64 [R1+0x998], R22 ;  /* 0x0009981601007387 */ /* 0x0001e80000100a00 */
[----:B0-----:R-:W2:Y:S04]  /*2d4d0*/  LDL.LU.64 R22, [R1+0x24e8] ;  /* 0x0024e80001167983 */ /* 0x001ea80000300a00 */
[----:B------:R-:W2:Y:S02]  /*2d4e0*/  LDL.LU.64 R20, [R1+0x24e0] ;  /* 0x0024e00001147983 */ /* 0x000ea40000300a00 */
[----:B--2---:R-:W-:-:S15]  /*2d4f0*/  HMMA.16816.F32 R20, R12, R28, R20 ;  /* 0x0000001c0c14723c */ /* 0x004fde0000001814 */
[----:B------:R-:W-:-:S04]  /*2d500*/  NOP ;  /* 0x0000000000007918 */ /* 0x000fc80000000000 */
[----:B------:R0:W-:Y:S04]  /*2d510*/  STL.64 [R1+0x980], R20 ;  /* 0x0009801401007387 */ /* 0x0001e80000100a00 */
[----:B------:R4:W-:Y:S04]  /*2d520*/  STL.64 [R1+0x988], R22 ;  /* 0x0009881601007387 */ /* 0x0009e80000100a00 */
[----:B0-----:R-:W4:Y:S04]  /*2d530*/  LDL.LU.64 R20, [R1+0x24d8] ;  /* 0x0024d80001147983 */ /* 0x001f280000300a00 */
[----:B------:R-:W2:Y:S01]  /*2d540*/  LDL.64 R28, [R1+0x40] ;  /* 0x00004000011c7983 */ /* 0x000ea20000100a00 */
[----:B----4-:R-:W-:Y:S03]  /*2d550*/  HMMA.16816.F32 R20, R12, R20, R24 ;  /* 0x000000140c14723c */ /* 0x010fe60000001818 */
[----:B------:R-:W4:Y:S04]  /*2d560*/  LDL.LU.64 R26, [R1+0x24d0] ;  /* 0x0024d000011a7983 */ /* 0x000f280000300a00 */
[----:B------:R-:W4:-:S12]  /*2d570*/  LDL.LU.64 R24, [R1+0x24c8] ;  /* 0x0024c80001187983 */ /* 0x000f180000300a00 */
[----:B------:R-:W-:Y:S04]  /*2d580*/  STL.64 [R1+0x970], R20 ;  /* 0x0009701401007387 */ /* 0x000fe80000100a00 */
[----:B------:R0:W-:Y:S04]  /*2d590*/  STL.64 [R1+0x978], R22 ;  /* 0x0009781601007387 */ /* 0x0001e80000100a00 */
[----:B0-----:R-:W4:Y:S02]  /*2d5a0*/  LDL.LU.64 R22, [R1+0x24c0] ;  /* 0x0024c00001167983 */ /* 0x001f240000300a00 */
[----:B----4-:R-:W-:Y:S02]  /*2d5b0*/  HMMA.16816.F32 R20, R12, R22, R24 ;  /* 0x000000160c14723c */ /* 0x010fe40000001818 */
[----:B------:R-:W4:Y:S04]  /*2d5c0*/  LDL.LU.64 R26, [R1+0x24b8] ;  /* 0x0024b800011a7983 */ /* 0x000f280000300a00 */
[----:B------:R-:W4:-:S13]  /*2d5d0*/  LDL.LU.64 R24, [R1+0x24b0] ;  /* 0x0024b00001187983 */ /* 0x000f1a0000300a00 */
[----:B------:R0:W-:Y:S04]  /*2d5e0*/  STL.64 [R1+0x960], R20 ;  /* 0x0009601401007387 */ /* 0x0001e80000100a00 */
[----:B------:R4:W-:Y:S04]  /*2d5f0*/  STL.64 [R1+0x968], R22 ;  /* 0x0009681601007387 */ /* 0x0009e80000100a00 */
[----:B0-----:R-:W4:Y:S02]  /*2d600*/  LDL.LU.64 R20, [R1+0x24a8] ;  /* 0x0024a80001147983 */ /* 0x001f240000300a00 */
[----:B----4-:R-:W-:Y:S02]  /*2d610*/  HMMA.16816.F32 R20, R12, R20, R24 ;  /* 0x000000140c14723c */ /* 0x010fe40000001818 */
[----:B------:R-:W4:Y:S04]  /*2d620*/  LDL.LU.64 R26, [R1+0x24a0] ;  /* 0x0024a000011a7983 */ /* 0x000f280000300a00 */
[----:B------:R-:W4:-:S13]  /*2d630*/  LDL.LU.64 R24, [R1+0x2498] ;  /* 0x0024980001187983 */ /* 0x000f1a0000300a00 */
[----:B------:R-:W-:Y:S04]  /*2d640*/  STL.64 [R1+0x950], R20 ;  /* 0x0009501401007387 */ /* 0x000fe80000100a00 */
[----:B------:R0:W-:Y:S04]  /*2d650*/  STL.64 [R1+0x958], R22 ;  /* 0x0009581601007387 */ /* 0x0001e80000100a00 */
[----:B0-----:R-:W4:Y:S02]  /*2d660*/  LDL.LU.64 R22, [R1+0x2490] ;  /* 0x0024900001167983 */ /* 0x001f240000300a00 */
[----:B----4-:R-:W-:Y:S02]  /*2d670*/  HMMA.16816.F32 R20, R12, R22, R24 ;  /* 0x000000160c14723c */ /* 0x010fe40000001818 */
[----:B------:R-:W4:Y:S04]  /*2d680*/  LDL.LU.64 R26, [R1+0x2488] ;  /* 0x00248800011a7983 */ /* 0x000f280000300a00 */
[----:B------:R-:W3:-:S13]  /*2d690*/  LDL.LU.64 R24, [R1+0x2480] ;  /* 0x0024800001187983 */ /* 0x000eda0000300a00 */
[----:B------:R-:W-:Y:S04]  /*2d6a0*/  STL.64 [R1+0x940], R20 ;  /* 0x0009401401007387 */ /* 0x000fe80000100a00 */
[----:B------:R-:W-:Y:S01]  /*2d6b0*/  STL.64 [R1+0x948], R22 ;  /* 0x0009481601007387 */ /* 0x000fe20000100a00 */
[----:B---3--:R-:W-:Y:S01]  /*2d6c0*/  HMMA.16816.F32 R8, R12, R24, R8 ;  /* 0x000000180c08723c */ /* 0x008fe20000001808 */
[----:B------:R-:W-:Y:S02]  /*2d6d0*/  IMAD.MOV.U32 R16, RZ, RZ, R24 ;  /* 0x000000ffff107224 */ /* 0x000fe400078e0018 */
[----:B------:R-:W-:-:S15]  /*2d6e0*/  IMAD.MOV.U32 R17, RZ, RZ, R25 ;  /* 0x000000ffff117224 */ /* 0x000fde00078e0019 */
[----:B------:R-:W-:Y:S01]  /*2d6f0*/  NOP ;  /* 0x0000000000007918 */ /* 0x000fe20000000000 */
[----:B------:R-:W-:Y:S04]  /*2d700*/  STL.64 [R1+0x930], R8 ;  /* 0x0009300801007387 */ /* 0x000fe80000100a00 */
[----:B------:R-:W-:Y:S04]  /*2d710*/  STL.64 [R1+0x938], R10 ;  /* 0x0009380a01007387 */ /* 0x000fe80000100a00 */
[----:B------:R0:W-:Y:S04]  /*2d720*/  STL.64 [R1+0x23b8], R18 ;  /* 0x0023b81201007387 */ /* 0x0001e80000100a00 */
[----:B0-----:R-:W3:Y:S04]  /*2d730*/  LDL.64 R18, [R1+0x38] ;  /* 0x0000380001127983 */ /* 0x001ee80000100a00 */
[----:B------:R0:W-:Y:S04]  /*2d740*/  STL.64 [R1+0x23b0], R16 ;  /* 0x0023b01001007387 */ /* 0x0001e80000100a00 */
[----:B0-----:R-:W2:Y:S01]  /*2d750*/  LDL.64 R16, [R1+0x48] ;  /* 0x0000480001107983 */ /* 0x001ea20000100a00 */
[----:B----4-:R-:W-:Y:S03]  /*2d760*/  HMMA.16816.F32 R4, R12, R26, R4 ;  /* 0x0000001a0c04723c */ /* 0x010fe60000001804 */
[----:B---3--:R-:W-:Y:S04]  /*2d770*/  STL.64 [R1+0x2468], R18 ;  /* 0x0024681201007387 */ /* 0x008fe80000100a00 */
[----:B--2---:R0:W-:-:S12]  /*2d780*/  STL.64 [R1+0x2460], R16 ;  /* 0x0024601001007387 */ /* 0x0041d80000100a00 */
[----:B------:R-:W-:Y:S04]  /*2d790*/  STL.64 [R1+0x920], R4 ;  /* 0x0009200401007387 */ /* 0x000fe80000100a00 */
[----:B------:R-:W-:Y:S04]  /*2d7a0*/  STL.64 [R1+0x928], R6 ;  /* 0x0009280601007387 */ /* 0x000fe80000100a00 */
[----:B0-----:R-:W2:Y:S04]  /*2d7b0*/  LDL.LU.64 R16, [R1+0x900] ;  /* 0x0009000001107983 */ /* 0x001ea80000300a00 */
[----:B------:R-:W3:Y:S01]  /*2d7c0*/  LDL.LU.64 R18, [R1+0x908] ;  /* 0x0009080001127983 */ /* 0x000ee20000300a00 */
[----:B------:R-:W-:-:S02]  /*2d7d0*/  IMAD.MOV.U32 R9, RZ, RZ, R27 ;  /* 0x000000ffff097224 */ /* 0x000fc400078e001b */
[----:B------:R-:W-:Y:S01]  /*2d7e0*/  IMAD.MOV.U32 R8, RZ, RZ, R26 ;  /* 0x000000ffff087224 */ /* 0x000fe200078e001a */
[----:B---3--:R-:W-:Y:S04]  /*2d7f0*/  STL.64 [R1+0x2478], R18 ;  /* 0x0024781201007387 */ /* 0x008fe80000100a00 */
[----:B--2---:R0:W-:Y:S04]  /*2d800*/  STL.64 [R1+0x2470], R16 ;  /* 0x0024701001007387 */ /* 0x0041e80000100a00 */
[----:B0-----:R-:W2:Y:S04]  /*2d810*/  LDL.LU.64 R16, [R1+0x910] ;  /* 0x0009100001107983 */ /* 0x001ea80000300a00 */
[----:B------:R-:W2:Y:S04]  /*2d820*/  LDL.LU.64 R18, [R1+0x918] ;  /* 0x0009180001127983 */ /* 0x000ea80000300a00 */
[----:B------:R-:W3:Y:S04]  /*2d830*/  LDL.LU.64 R4, [R1+0x8f0] ;  /* 0x0008f00001047983 */ /* 0x000ee80000300a00 */
[----:B------:R-:W3:Y:S04]  /*2d840*/  LDL.LU.64 R6, [R1+0x8f8] ;  /* 0x0008f80001067983 */ /* 0x000ee80000300a00 */
[----:B------:R-:W4:Y:S04]  /*2d850*/  LDL.LU.64 R20, [R1+0x8e0] ;  /* 0x0008e00001147983 */ /* 0x000f280000300a00 */
[----:B------:R-:W4:Y:S04]  /*2d860*/  LDL.LU.64 R22, [R1+0x8e8] ;  /* 0x0008e80001167983 */ /* 0x000f280000300a00 */
[----:B------:R-:W2:Y:S04]  /*2d870*/  LDL R24, [R1+0x30] ;  /* 0x0000300001187983 */ /* 0x000ea80000100800 */
[----:B------:R-:W2:Y:S04]  /*2d880*/  LDL.64 R26, [R1+0x28] ;  /* 0x00002800011a7983 */ /* 0x000ea80000100a00 */
[----:B------:R-:W-:Y:S04]  /*2d890*/  STL [R1+0x238c], R9 ;  /* 0x00238c0901007387 */ /* 0x000fe80000100800 */
[----:B------:R0:W-:Y:S04]  /*2d8a0*/  STL [R1+0x2388], R8 ;  /* 0x0023880801007387 */ /* 0x0001e80000100800 */
[----:B0-----:R-:W2:Y:S02]  /*2d8b0*/  LDL.64 R8, [R1+0x58] ;  /* 0x0000580001087983 */ /* 0x001ea40000100a00 */
[----:B--2---:R-:W-:Y:S01]  /*2d8c0*/  HMMA.16816.F32 R16, R12, R8, R16 ;  /* 0x000000080c10723c */ /* 0x004fe20000001810 */
[----:B------:R-:W-:-:S02]  /*2d8d0*/  IMAD.MOV.U32 R10, RZ, RZ, R8 ;  /* 0x000000ffff0a7224 */ /* 0x000fc400078e0008 */
[----:B------:R-:W-:-:S15]  /*2d8e0*/  IMAD.MOV.U32 R11, RZ, RZ, R9 ;  /* 0x000000ffff0b7224 */ /* 0x000fde00078e0009 */
[----:B------:R-:W-:Y:S01]  /*2d8f0*/  NOP ;  /* 0x0000000000007918 */ /* 0x000fe20000000000 */
[----:B------:R-:W-:Y:S04]  /*2d900*/  STL.64 [R1+0x910], R16 ;  /* 0x0009101001007387 */ /* 0x000fe80000100a00 */
[----:B------:R0:W-:Y:S04]  /*2d910*/  STL.64 [R1+0x918], R18 ;  /* 0x0009181201007387 */ /* 0x0001e80000100a00 */
[----:B0-----:R-:W2:Y:S04]  /*2d920*/  LDL.LU.64 R18, [R1+0x2478] ;  /* 0x0024780001127983 */ /* 0x001ea80000300a00 */
[----:B------:R-:W2:Y:S04]  /*2d930*/  LDL.LU.64 R16, [R1+0x2470] ;  /* 0x0024700001107983 */ /* 0x000ea80000300a00 */
[----:B------:R-:W-:Y:S04]  /*2d940*/  STL [R1+0x2394], R10 ;  /* 0x0023940a01007387 */ /* 0x000fe80000100800 */
[----:B------:R0:W-:Y:S04]  /*2d950*/  STL [R1+0x2390], R11 ;  /* 0x0023900b01007387 */ /* 0x0001e80000100800 */
[----:B0-----:R-:W2:Y:S02]  /*2d960*/  LDL.64 R10, [R1+0x50] ;  /* 0x00005000010a7983 */ /* 0x001ea40000100a00 */
[----:B--2---:R-:W-:-:S15]  /*2d970*/  HMMA.16816.F32 R16, R12, R10, R16 ;  /* 0x0000000a0c10723c */ /* 0x004fde0000001810 */
[----:B------:R-:W-:-:S04]  /*2d980*/  NOP ;  /* 0x0000000000007918 */ /* 0x000fc80000000000 */
[----:B------:R-:W-:Y:S04]  /*2d990*/  STL.64 [R1+0x900], R16 ;  /* 0x0009001001007387 */ /* 0x000fe80000100a00 */
[----:B------:R0:W-:Y:S04]  /*2d9a0*/  STL.64 [R1+0x908], R18 ;  /* 0x0009081201007387 */ /* 0x0001e80000100a00 */
[----:B0-----:R-:W2:Y:S04]  /*2d9b0*/  LDL.LU.64 R18, [R1+0x2468] ;  /* 0x0024680001127983 */ /* 0x001ea80000300a00 */
[----:B------:R-:W3:Y:S01]  /*2d9c0*/  LDL.LU.64 R16, [R1+0x2460] ;  /* 0x0024600001107983 */ /* 0x000ee20000300a00 */
[----:B------:R-:W-:-:S05]  /*2d9d0*/  IMAD.MOV.U32 R9, RZ, RZ, R10 ;  /* 0x000000ffff097224 */ /* 0x000fca00078e000a */
[----:B------:R-:W-:Y:S01]  /*2d9e0*/  STL [R1+0x2398], R9 ;  /* 0x0023980901007387 */ /* 0x000fe20000100800 */
[C---:B----4-:R-:W-:Y:S08]  /*2d9f0*/  HMMA.16816.F32 R20, R12.reuse, R28, R20 ;  /* 0x0000001c0c14723c */ /* 0x050ff00000001814 */
[----:B---3--:R-:W-:-:S15]  /*2da00*/  HMMA.16816.F32 R4, R12, R16, R4 ;  /* 0x000000100c04723c */ /* 0x008fde0000001804 */
[----:B------:R-:W-:-:S04]  /*2da10*/  NOP ;  /* 0x0000000000007918 */ /* 0x000fc80000000000 */
[----:B------:R-:W-:Y:S04]  /*2da20*/  STL.64 [R1+0x8f0], R4 ;  /* 0x0008f00401007387 */ /* 0x000fe80000100a00 */
[----:B------:R0:W-:Y:S04]  /*2da30*/  STL.64 [R1+0x8f8], R6 ;  /* 0x0008f80601007387 */ /* 0x0001e80000100a00 */
[----:B0-----:R-:W3:Y:S04]  /*2da40*/  LDL.LU R6, [R1+0x2458] ;  /* 0x0024580001067983 */ /* 0x001ee80000300800 */
[----:B------:R-:W4:Y:S01]  /*2da50*/  LDL.LU.64 R4, [R1+0x2450] ;  /* 0x0024500001047983 */ /* 0x000f220000300a00 */
[----:B------:R-:W-:-:S02]  /*2da60*/  IMAD.MOV.U32 R8, RZ, RZ, R11 ;  /* 0x000000ffff087224 */ /* 0x000fc400078e000b */
[----:B------:R-:W-:Y:S02]  /*2da70*/  IMAD.MOV.U32 R10, RZ, RZ, R16 ;  /* 0x000000ffff0a7224 */ /* 0x000fe400078e0010 */
[----:B------:R-:W-:Y:S01]  /*2da80*/  IMAD.MOV.U32 R11, RZ, RZ, R17 ;  /* 0x000000ffff0b7224 */ /* 0x000fe200078e0011 */
[----:B------:R0:W-:Y:S01]  /*2da90*/  STL.64 [R1+0x8e0], R20 ;  /* 0x0008e01401007387 */ /* 0x0001e20000100a00 */
[----:B------:R-:W-:-:S03]  /*2daa0*/  IMAD.MOV.U32 R9, RZ, RZ, R29 ;  /* 0x000000ffff097224 */ /* 0x000fc600078e001d */
[----:B------:R1:W-:Y:S01]  /*2dab0*/  STL.64 [R1+0x8e8], R22 ;  /* 0x0008e81601007387 */ /* 0x0003e20000100a00 */
[----:B------:R-:W-:-:S03]  /*2dac0*/  IMAD.MOV.U32 R7, RZ, RZ, R28 ;  /* 0x000000ffff077224 */ /* 0x000fc600078e001c */
[----:B0-----:R-:W2:Y:S04]  /*2dad0*/  LDL.LU.64 R20, [R1+0x8b0] ;  /* 0x0008b00001147983 */ /* 0x001ea80000300a00 */
[----:B-1----:R-:W2:Y:S04]  /*2dae0*/  LDL.LU.64 R22, [R1+0x8b8] ;  /* 0x0008b80001167983 */ /* 0x002ea80000300a00 */
[----:B------:R-:W2:Y:S04]  /*2daf0*/  LDL.64 R28, [R1] ;  /* 0x00000000011c7983 */ /* 0x000ea80000100a00 */
[----:B------:R-:W-:Y:S04]  /*2db00*/  STL.64 [R1+0x23c8], R10 ;  /* 0x0023c80a01007387 */ /* 0x000fe80000100a00 */
[----:B------:R0:W-:Y:S04]  /*2db10*/  STL.64 [R1+0x23c0], R8 ;  /* 0x0023c00801007387 */ /* 0x0001e80000100a00 */
[----:B0-----:R-:W2:Y:S04]  /*2db20*/  LDL.LU.64 R8, [R1+0x8c0] ;  /* 0x0008c00001087983 */ /* 0x001ea80000300a00 */
[----:B------:R-:W2:Y:S04]  /*2db30*/  LDL.LU.64 R10, [R1+0x8c8] ;  /* 0x0008c800010a7983 */ /* 0x000ea80000300a00 */
[----:B---3--:R-:W-:Y:S04]  /*2db40*/  STL.64 [R1+0x23a8], R6 ;  /* 0x0023a80601007387 */ /* 0x008fe80000100a00 */
[----:B----4-:R0:W-:Y:S04]  /*2db50*/  STL.64 [R1+0x23a0], R4 ;  /* 0x0023a00401007387 */ /* 0x0101e80000100a00 */
[----:B0-----:R-:W3:Y:S04]  /*2db60*/  LDL.LU.64 R4, [R1+0x8d0] ;  /* 0x0008d00001047983 */ /* 0x001ee80000300a00 */
[----:B------:R-:W3:Y:S01]  /*2db70*/  LDL.LU.64 R6, [R1+0x8d8] ;  /* 0x0008d80001067983 */ /* 0x000ee20000300a00 */
[----:B------:R-:W-:-:S02]  /*2db80*/  IMAD.MOV.U32 R25, RZ, RZ, R0 ;  /* 0x000000ffff197224 */ /* 0x000fc400078e0000 */
[----:B--2---:R-:W-:Y:S01]  /*2db90*/  IMAD.MOV.U32 R0, RZ, RZ, R19 ;  /* 0x000000ffff007224 */ /* 0x004fe200078e0013 */
[----:B---3--:R-:W-:Y:S01]  /*2dba0*/  HMMA.16816.F32 R4, R12, R18, R4 ;  /* 0x000000120c04723c */ /* 0x008fe20000001804 */
[----:B------:R-:W2:-:S15]  /*2dbb0*/  LDL R18, [R1+0x18] ;  /* 0x0000180001127983 */ /* 0x000e9e0000100800 */
[----:B------:R-:W-:-:S03]  /*2dbc0*/  NOP ;  /* 0x0000000000007918 */ /* 0x000fc60000000000 */
[----:B------:R-:W-:Y:S04]  /*2dbd0*/  STL.64 [R1+0x8d0], R4 ;  /* 0x0008d00401007387 */ /* 0x000fe80000100a00 */
[----:B------:R0:W-:Y:S04]  /*2dbe0*/  STL.64 [R1+0x8d8], R6 ;  /* 0x0008d80601007387 */ /* 0x0001e80000100a00 */
[----:B------:R-:W2:Y:S04]  /*2dbf0*/  LDL R19, [R1+0x1c] ;  /* 0x00001c0001137983 */ /* 0x000ea80000100800 */
[----:B------:R-:W3:Y:S04]  /*2dc00*/  LDL R16, [R1+0x20] ;  /* 0x0000200001107983 */ /* 0x000ee80000100800 */
[----:B------:R-:W3:Y:S04]  /*2dc10*/  LDL R17, [R1+0x24] ;  /* 0x0000240001117983 */ /* 0x000ee80000100800 */
[----:B--2---:R-:W-:Y:S04]  /*2dc20*/  STL.64 [R1+0x2440], R18 ;  /* 0x0024401201007387 */ /* 0x004fe80000100a00 */
[----:B0-----:R-:W2:Y:S04]  /*2dc30*/  LDL.64 R6, [R1+0x10] ;  /* 0x0000100001067983 */ /* 0x001ea80000100a00 */
[----:B--2---:R0:W-:Y:S02]  /*2dc40*/  STL.64 [R1+0x2448], R6 ;  /* 0x0024480601007387 */ /* 0x0041e40000100a00 */
[C---:B0-----:R-:W-:Y:S08]  /*2dc50*/  HMMA.16816.F32 R4, R12.reuse, R24, R8 ;  /* 0x000000180c04723c */ /* 0x041ff00000001808 */
[----:B------:R-:W-:Y:S01]  /*2dc60*/  HMMA.16816.F32 R8, R12, R26, R20 ;  /* 0x0000001a0c08723c */ /* 0x000fe20000001814 */
[----:B------:R0:W-:Y:S02]  /*2dc70*/  STL [R1+0x2268], R0 ;  /* 0x0022680001007387 */ /* 0x0001e40000100800 */
[----:B0-----:R-:W-:-:S08]  /*2dc80*/  IMAD.MOV.U32 R0, RZ, RZ, R26 ;  /* 0x000000ffff007224 */ /* 0x001fd000078e001a */
[----:B------:R0:W-:Y:S04]  /*2dc90*/  STL.64 [R1+0x8c0], R4 ;  /* 0x0008c00401007387 */ /* 0x0001e80000100a00 */
[----:B------:R1:W-:Y:S04]  /*2dca0*/  STL.64 [R1+0x8c8], R6 ;  /* 0x0008c80601007387 */ /* 0x0003e80000100a00 */
[----:B0-----:R-:W3:Y:S04]  /*2dcb0*/  LDL.LU.64 R4, [R1+0x8a0] ;  /* 0x0008a00001047983 */ /* 0x001ee80000300a00 */
[----:B------:R-:W-:Y:S04]  /*2dcc0*/  STL.64 [R1+0x8b0], R8 ;  /* 0x0008b00801007387 */ /* 0x000fe80000100a00 */
[----:B------:R-:W-:Y:S04]  /*2dcd0*/  STL.64 [R1+0x8b8], R10 ;  /* 0x0008b80a01007387 */ /* 0x000fe80000100a00 */
[----:B-1----:R-:W3:Y:S04]  /*2dce0*/  LDL.LU.64 R6, [R1+0x8a8] ;  /* 0x0008a80001067983 */ /* 0x002ee80000300a00 */
[----:B------:R-:W2:Y:S04]  /*2dcf0*/  LDL.LU.64 R24, [R1+0x850] ;  /* 0x0008500001187983 */ /* 0x000ea80000300a00 */
[----:B------:R-:W4:Y:S04]  /*2dd00*/  LDL.LU.64 R26, [R1+0x858] ;  /* 0x00085800011a7983 */ /* 0x000f280000300a00 */
[----:B----4-:R-:W-:Y:S04]  /*2dd10*/  STL.64 [R1+0x2410], R26 ;  /* 0x0024101a01007387 */ /* 0x010fe80000100a00 */
[----:B--2---:R0:W-:Y:S04]  /*2dd20*/  STL.64 [R1+0x2408], R24 ;  /* 0x0024081801007387 */ /* 0x0041e80000100a00 */
[----:B0-----:R-:W2:Y:S04]  /*2dd30*/  LDL.LU.64 R24, [R1+0x860] ;  /* 0x0008600001187983 */ /* 0x001ea80000300a00 */
[----:B------:R-:W4:Y:S04]  /*2dd40*/  LDL.LU.64 R26, [R1+0x868] ;  /* 0x00086800011a7983 */ /* 0x000f280000300a00 */
[----:B----4-:R0:W-:Y:S04]  /*2dd50*/  STL.64 [R1+0x2420], R26 ;  /* 0x0024201a01007387 */ /* 0x0101e80000100a00 */
[----:B0-----:R-:W4:Y:S04]  /*2dd60*/  LDL R26, [R1+0x8] ;  /* 0x00000800011a7983 */ /* 0x001f280000100800 */
[----:B------:R-:W4:Y:S04]  /*2dd70*/  LDL R27, [R1+0xc] ;  /* 0x00000c00011b7983 */ /* 0x000f280000100800 */
[----:B------:R-:W3:Y:S04]  /*2dd80*/  LDL.LU.64 R8, [R1+0x890] ;  /* 0x0008900001087983 */ /* 0x000ee80000300a00 */
[----:B------:R-:W3:Y:S04]  /*2dd90*/  LDL.LU.64 R10, [R1+0x898] ;  /* 0x00089800010a7983 */ /* 0x000ee80000300a00 */
[----:B--2---:R0:W-:Y:S04]  /*2dda0*/  STL.64 [R1+0x2418], R24 ;  /* 0x0024181801007387 */ /* 0x0041e80000100a00 */
[----:B----4-:R1:W-:Y:S04]  /*2ddb0*/  STL.64 [R1+0x2438], R26 ;  /* 0x0024381a01007387 */ /* 0x0103e80000100a00 */
[----:B0-----:R-:W2:Y:S04]  /*2ddc0*/  LDL.LU.64 R24, [R1+0x880] ;  /* 0x0008800001187983 */ /* 0x001ea80000300a00 */
[----:B-1----:R-:W2:Y:S04]  /*2ddd0*/  LDL.LU.64 R26, [R1+0x888] ;  /* 0x00088800011a7983 */ /* 0x002ea80000300a00 */
[----:B------:R-:W4:Y:S04]  /*2dde0*/  LDL.LU.64 R20, [R1+0x830] ;  /* 0x0008300001147983 */ /* 0x000f280000300a00 */
[----:B------:R-:W2:Y:S01]  /*2ddf0*/  LDL.LU.64 R22, [R1+0x838] ;  /* 0x0008380001167983 */ /* 0x000ea20000300a00 */
[C---:B---3--:R-:W-:Y:S03]  /*2de00*/  HMMA.16816.F32 R16, R12.reuse, R16, R4 ;  /* 0x000000100c10723c */ /* 0x048fe60000001804 */
[----:B--2---:R-:W-:Y:S04]  /*2de10*/  STL.64 [R1+0x23e8], R22 ;  /* 0x0023e81601007387 */ /* 0x004fe80000100a00 */
[----:B----4-:R0:W-:Y:S04]  /*2de20*/  STL.64 [R1+0x23e0], R20 ;  /* 0x0023e01401007387 */ /* 0x0101e80000100a00 */
[----:B0-----:R-:W2:Y:S04]  /*2de30*/  LDL.LU.64 R20, [R1+0x840] ;  /* 0x0008400001147983 */ /* 0x001ea80000300a00 */
[----:B------:R-:W3:Y:S04]  /*2de40*/  LDL.LU.64 R22, [R1+0x848] ;  /* 0x0008480001167983 */ /* 0x000ee80000300a00 */
[----:B---3--:R-:W-:Y:S04]  /*2de50*/  STL.64 [R1+0x2430], R22 ;  /* 0x0024301601007387 */ /* 0x008fe80000100a00 */
[----:B--2---:R0:W-:Y:S04]  /*2de60*/  STL.64 [R1+0x2428], R20 ;  /* 0x0024281401007387 */ /* 0x0041e80000100a00 */
[----:B0-----:R-:W2:Y:S04]  /*2de70*/  LDL.LU.64 R20, [R1+0x870] ;  /* 0x0008700001147983 */ /* 0x001ea80000300a00 */
[----:B------:R-:W2:Y:S04]  /*2de80*/  LDL.LU.64 R22, [R1+0x878] ;  /* 0x0008780001167983 */ /* 0x000ea80000300a00 */
[----:B------:R-:W-:Y:S04]  /*2de90*/  STL [R1+0x226c], R0 ;  /* 0x00226c0001007387 */ /* 0x000fe80000100800 */
[----:B------:R-:W3:Y:S04]  /*2dea0*/  LDL.LU.64 R6, [R1+0x2448] ;  /* 0x0024480001067983 */ /* 0x000ee80000300a00 */
[----:B------:R-:W-:Y:S04]  /*2deb0*/  STL.64 [R1+0x8a0], R16 ;  /* 0x0008a01001007387 */ /* 0x000fe80000100a00 */
[----:B------:R0:W-:Y:S04]  /*2dec0*/  STL.64 [R1+0x8a8], R18 ;  /* 0x0008a81201007387 */ /* 0x0001e80000100a00 */
[----:B0-----:R-:W4:Y:S01]  /*2ded0*/  LDL.LU.64 R18, [R1+0x2440] ;  /* 0x0024400001127983 */ /* 0x001f220000300a00 */
[C---:B---3--:R-:W-:Y:S08]  /*2dee0*/  HMMA.16816.F32 R24, R12.reuse, R6, R24 ;  /* 0x000000060c18723c */ /* 0x048ff00000001818 */
[----:B----4-:R-:W-:Y:S01]  /*2def0*/  HMMA.16816.F32 R16, R12, R18, R8 ;  /* 0x000000120c10723c */ /* 0x010fe20000001808 */
[----:B------:R-:W3:Y:S04]  /*2df00*/  LDL.LU.64 R8, [R1+0x820] ;  /* 0x0008200001087983 */ /* 0x000ee80000300a00 */
[----:B------:R-:W3:-:S14]  /*2df10*/  LDL.LU.64 R10, [R1+0x828] ;  /* 0x00082800010a7983 */ /* 0x000edc0000300a00 */
[----:B------:R0:W-:Y:S04]  /*2df20*/  STL.64 [R1+0x890], R16 ;  /* 0x0008901001007387 */ /* 0x0001e80000100a00 */
[----:B------:R1:W-:Y:S04]  /*2df30*/  STL.64 [R1+0x898], R18 ;  /* 0x0008981201007387 */ /* 0x0003e80000100a00 */
[----:B0-----:R-:W4:Y:S04]  /*2df40*/  LDL.LU.64 R16, [R1+0x810] ;  /* 0x0008100001107983 */ /* 0x001f280000300a00 */
[----:B-1----:R-:W4:Y:S04]  /*2df50*/  LDL.LU.64 R18, [R1+0x818] ;  /* 0x0008180001127983 */ /* 0x002f280000300a00 */
[----:B------:R-:W-:Y:S04]  /*2df60*/  STL.64 [R1+0x880], R24 ;  /* 0x0008801801007387 */ /* 0x000fe80000100a00 */
[----:B------:R0:W-:Y:S04]  /*2df70*/  STL.64 [R1+0x888], R26 ;  /* 0x0008881a01007387 */ /* 0x0001e80000100a00 */
[----:B0-----:R-:W2:Y:S01]  /*2df80*/  LDL.LU.64 R26, [R1+0x2438] ;  /* 0x00243800011a7983 */ /* 0x001ea20000300a00 */
[----:B------:R-:W-:-:S03]  /*2df90*/  IMAD.MOV.U32 R0, RZ, RZ, R7 ;  /* 0x000000ffff007224 */ /* 0x000fc600078e0007 */
[----:B------:R-:W3:Y:S04]  /*2dfa0*/  LDL.LU.64 R4, [R1+0x800] ;  /* 0x0008000001047983 */ /* 0x000ee80000300a00 */
[----:B------:R-:W3:Y:S04]  /*2dfb0*/  LDL.LU.64 R6, [R1+0x808] ;  /* 0x0008080001067983 */ /* 0x000ee80000300a00 */
[----:B------:R-:W-:Y:S01]  /*2dfc0*/  STL [R1+0x2270], R0 ;  /* 0x0022700001007387 */ /* 0x000fe20000100800 */
[----:B--2---:R-:W-:Y:S03]  /*2dfd0*/  HMMA.16816.F32 R24, R12, R26, R20 ;  /* 0x0000001a0c18723c */ /* 0x004fe60000001814 */
[----:B------:R-:W2:Y:S04]  /*2dfe0*/  LDL.LU.64 R22, [R1+0x2430] ;  /* 0x0024300001167983 */ /* 0x000ea80000300a00 */
[----:B------:R-:W2:-:S12]  /*2dff0*/  LDL.LU.64 R20, [R1+0x2428] ;  /* 0x0024280001147983 */ /* 0x000e980000300a00 */
[----:B------:R-:W-:Y:S04]  /*2e000*/  STL.64 [R1+0x870], R24 ;  /* 0x0008701801007387 */ /* 0x000fe80000100a00 */
[----:B------:R0:W-:Y:S04]  /*2e010*/  STL.64 [R1+0x878], R26 ;  /* 0x0008781a01007387 */ /* 0x0001e80000100a00 */
[----:B0-----:R-:W2:Y:S04]  /*2e020*/  LDL.LU.64 R26, [R1+0x2420] ;  /* 0x00242000011a7983 */ /* 0x001ea80000300a00 */
[----:B------:R-:W2:Y:S01]  /*2e030*/  LDL.LU.64 R24, [R1+0x2418] ;  /* 0x0024180001187983 */ /* 0x000ea20000300a00 */
[----:B------:R-:W-:Y:S01]  /*2e040*/  IMAD.MOV.U32 R0, RZ, RZ, R28 ;  /* 0x000000ffff007224 */ /* 0x000fe200078e001c */
[----:B--2---:R-:W-:-:S15]  /*2e050*/  HMMA.16816.F32 R24, R12, R28, R24 ;  /* 0x0000001c0c18723c */ /* 0x004fde0000001818 */
[----:B------:R-:W-:-:S04]  /*2e060*/  NOP ;  /* 0x0000000000007918 */ /* 0x000fc80000000000 */
[----:B------:R-:W-:Y:S04]  /*2e070*/  STL.64 [R1+0x860], R24 ;  /* 0x0008601801007387 */ /* 0x000fe80000100a00 */
[----:B------:R0:W-:Y:S04]  /*2e080*/  STL.64 [R1+0x868], R26 ;  /* 0x0008681a01007387 */ /* 0x0001e80000100a00 */
[----:B0-----:R-:W2:Y:S04]  /*2e090*/  LDL.LU.64 R26, [R1+0x2410] ;  /* 0x00241000011a7983 */ /* 0x001ea80000300a00 */
[----:B------:R-:W2:Y:S04]  /*2e0a0*/  LDL.LU.64 R24, [R1+0x2408] ;  /* 0x0024080001187983 */ /* 0x000ea80000300a00 */
[----:B------:R-:W2:Y:S02]  /*2e0b0*/  LDL.LU.64 R28, [R1+0x2400] ;  /* 0x00240000011c7983 */ /* 0x000ea40000300a00 */
[----:B--2---:R-:W-:-:S15]  /*2e0c0*/  HMMA.16816.F32 R24, R12, R28, R24 ;  /* 0x0000001c0c18723c */ /* 0x004fde0000001818 */
[----:B------:R-:W-:-:S04]  /*2e0d0*/  NOP ;  /* 0x0000000000007918 */ /* 0x000fc80000000000 */
[----:B------:R-:W-:Y:S04]  /*2e0e0*/  STL.64 [R1+0x850], R24 ;  /* 0x0008501801007387 */ /* 0x000fe80000100a00 */
[----:B------:R0:W-:Y:S04]  /*2e0f0*/  STL.64 [R1+0x858], R26 ;  /* 0x0008581a01007387 */ /* 0x0001e80000100a00 */
[----:B0-----:R-:W2:Y:S04]  /*2e100*/  LDL.LU.64 R26, [R1+0x23f8] ;  /* 0x0023f800011a7983 */ /* 0x001ea80000300a00 */
[----:B------:R-:W3:Y:S01]  /*2e110*/  LDL.LU.64 R24, [R1+0x23f0] ;  /* 0x0023f00001187983 */ /* 0x000ee20000300a00 */
[----:B--2---:R-:W-:-:S15]  /*2e120*/  HMMA.16816.F32 R20, R12, R26, R20 ;  /* 0x0000001a0c14723c */ /* 0x004fde0000001814 */
[----:B------:R-:W-:-:S04]  /*2e130*/  NOP ;  /* 0x0000000000007918 */ /* 0x000fc80000000000 */
[----:B------:R-:W-:Y:S04]  /*2e140*/  STL.64 [R1+0x840], R20 ;  /* 0x0008401401007387 */ /* 0x000fe80000100a00 */
[----:B------:R0:W-:Y:S04]  /*2e150*/  STL.64 [R1+0x848], R22 ;  /* 0x0008481601007387 */ /* 0x0001e80000100a00 */
[----:B0-----:R-:W3:Y:S04]  /*2e160*/  LDL.LU.64 R22, [R1+0x23e8] ;  /* 0x0023e80001167983 */ /* 0x001ee80000300a00 */
[----:B------:R-:W3:Y:S02]  /*2e170*/  LDL.LU.64 R20, [R1+0x23e0] ;  /* 0x0023e00001147983 */ /* 0x000ee40000300a00 */
[----:B---3--:R-:W-:-:S15]  /*2e180*/  HMMA.16816.F32 R20, R12, R24, R20 ;  /* 0x000000180c14723c */ /* 0x008fde0000001814 */
[----:B------:R-:W-:-:S04]  /*2e190*/  NOP ;  /* 0x0000000000007918 */ /* 0x000fc80000000000 */
[----:B------:R-:W-:Y:S04]  /*2e1a0*/  STL.64 [R1+0x830], R20 ;  /* 0x0008301401007387 */ /* 0x000fe80000100a00 */
[----:B------:R0:W-:Y:S04]  /*2e1b0*/  STL.64 [R1+0x838], R22 ;  /* 0x0008381601007387 */ /* 0x0001e80000100a00 */
[----:B0-----:R-:W2:Y:S04]  /*2e1c0*/  LDL.LU.64 R22, [R1+0x23d8] ;  /* 0x0023d80001167983 */ /* 0x001ea80000300a00 */
[----:B------:R-:W4:Y:S04]  /*2e1d0*/  LDL.LU.64 R20, [R1+0x23d0] ;  /* 0x0023d00001147983 */ /* 0x000f280000300a00 */
[----:B------:R-:W-:Y:S04]  /*2e1e0*/  STL.64 [R1+0x2198], R26 ;  /* 0x0021981a01007387 */ /* 0x000fe80000100a00 */
[----:B------:R0:W-:Y:S04]  /*2e1f0*/  STL.64 [R1+0x2190], R24 ;  /* 0x0021901801007387 */ /* 0x0001e80000100a00 */
[----:B0-----:R-:W3:Y:S04]  /*2e200*/  LDL.LU.64 R24, [R1+0x7f0] ;  /* 0x0007f00001187983 */ /* 0x001ee80000300a00 */
[----:B------:R-:W3:Y:S01]  /*2e210*/  LDL.LU.64 R26, [R1+0x7f8] ;  /* 0x0007f800011a7983 */ /* 0x000ee20000300a00 */
[C---:B--2---:R-:W-:Y:S08]  /*2e220*/  HMMA.16816.F32 R8, R12.reuse, R22, R8 ;  /* 0x000000160c08723c */ /* 0x044ff00000001808 */
[C---:B----4-:R-:W-:Y:S11]  /*2e230*/  HMMA.16816.F32 R16, R12.reuse, R20, R16 ;  /* 0x000000140c10723c */ /* 0x050ff60000001810 */
[----:B------:R-:W-:Y:S04]  /*2e240*/  STL.64 [R1+0x820], R8 ;  /* 0x0008200801007387 */ /* 0x000fe80000100a00 */
[----:B------:R0:W-:Y:S04]  /*2e250*/  STL.64 [R1+0x828], R10 ;  /* 0x0008280a01007387 */ /* 0x0001e80000100a00 */
[----:B0-----:R-:W2:Y:S04]  /*2e260*/  LDL.LU.64 R10, [R1+0x23c8] ;  /* 0x0023c800010a7983 */ /* 0x001ea80000300a00 */
[----:B------:R-:W4:Y:S04]  /*2e270*/  LDL.LU.64 R8, [R1+0x23c0] ;  /* 0x0023c00001087983 */ /* 0x000f280000300a00 */
[----:B------:R-:W-:Y:S04]  /*2e280*/  STL.64 [R1+0x810], R16 ;  /* 0x0008101001007387 */ /* 0x000fe80000100a00 */
[----:B------:R0:W-:Y:S04]  /*2e290*/  STL.64 [R1+0x818], R18 ;  /* 0x0008181201007387 */ /* 0x0001e80000100a00 */
[----:B0-----:R-:W2:Y:S04]  /*2e2a0*/  LDL.LU.64 R18, [R1+0x23b8] ;  /* 0x0023b80001127983 */ /* 0x001ea80000300a00 */
[----:B------:R-:W3:Y:S04]  /*2e2b0*/  LDL.LU.64 R16, [R1+0x23b0] ;  /* 0x0023b00001107983 */ /* 0x000ee80000300a00 */
        /* <DEDUP_REMOVED lines=9> */
[----:B------:R-:W2:Y:S04]  /*2e350*/  LDL.LU.64 R4, [R1+0x23a0] ;  /* 0x0023a00001047983 */ /* 0x000ea80000300a00 */
[----:B------:R-:W-:Y:S04]  /*2e360*/  STL.64 [R1+0x2360], R18 ;  /* 0x0023601201007387 */ /* 0x000fe80000100a00 */
[----:B---3--:R0:W-:Y:S04]  /*2e370*/  STL.64 [R1+0x2358], R16 ;  /* 0x0023581001007387 */ /* 0x0081e80000100a00 */
[----:B0-----:R-:W3:Y:S04]  /*2e380*/  LDL.LU.64 R16, [R1+0x7e0] ;  /* 0x0007e00001107983 */ /* 0x001ee80000300a00 */
[----:B------:R-:W3:Y:S01]  /*2e390*/  LDL.LU.64 R18, [R1+0x7e8] ;  /* 0x0007e80001127983 */ /* 0x000ee20000300a00 */
[----:B------:R-:W-:-:S15]  /*2e3a0*/  HMMA.16816.F32 R24, R12, R2, R24 ;  /* 0x000000020c18723c */ /* 0x000fde0000001818 */
[----:B------:R-:W-:-:S04]  /*2e3b0*/  NOP ;  /* 0x0000000000007918 */ /* 0x000fc80000000000 */
[----:B------:R-:W-:Y:S04]  /*2e3c0*/  STL.64 [R1+0x7f0], R24 ;  /* 0x0007f01801007387 */ /* 0x000fe80000100a00 */
[----:B------:R4:W-:Y:S02]  /*2e3d0*/  STL.64 [R1+0x7f8], R26 ;  /* 0x0007f81a01007387 */ /* 0x0009e40000100a00 */
[----:B----4-:R-:W-:Y:S02]  /*2e3e0*/  IMAD.MOV.U32 R27, RZ, RZ, R9 ;  /* 0x000000ffff1b7224 */ /* 0x010fe400078e0009 */
[----:B------:R-:W-:Y:S02]  /*2e3f0*/  IMAD.MOV.U32 R24, RZ, RZ, R10 ;  /* 0x000000ffff187224 */ /* 0x000fe400078e000a */
[----:B------:R-:W-:-:S02]  /*2e400*/  IMAD.MOV.U32 R25, RZ, RZ, R11 ;  /* 0x000000ffff197224 */ /* 0x000fc400078e000b */
[----:B--2---:R-:W-:Y:S02]  /*2e410*/  IMAD.MOV.U32 R26, RZ, RZ, R7 ;  /* 0x000000ffff1a7224 */ /* 0x004fe400078e0007 */
[----:B------:R-:W2:Y:S04]  /*2e420*/  LDL.LU R7, [R1+0x239c] ;  /* 0x00239c0001077983 */ /* 0x000ea80000300800 */
[----:B------:R-:W4:Y:S04]  /*2e430*/  LDL.LU R9, [R1+0x2398] ;  /* 0x0023980001097983 */ /* 0x000f280000300800 */
[----:B------:R-:W4:Y:S01]  /*2e440*/  LDL.LU R10, [R1+0x2394] ;  /* 0x00239400010a7983 */ /* 0x000f220000300800 */
[----:B---3--:R-:W-:-:S15]  /*2e450*/  HMMA.16816.F32 R16, R12, R4, R16 ;  /* 0x000000040c10723c */ /* 0x008fde0000001810 */
[----:B------:R-:W-:-:S04]  /*2e460*/  NOP ;  /* 0x0000000000007918 */ /* 0x000fc80000000000 */
[----:B------:R-:W-:Y:S04]  /*2e470*/  STL.64 [R1+0x7e0], R16 ;  /* 0x0007e01001007387 */ /* 0x000fe80000100a00 */
[----:B------:R2:W-:Y:S04]  /*2e480*/  STL.64 [R1+0x7e8], R18 ;  /* 0x0007e81201007387 */ /* 0x0005e80000100a00 */
[----:B------:R-:W3:Y:S04]  /*2e490*/  LDL.LU R11, [R1+0x2390] ;  /* 0x00239000010b7983 */ /* 0x000ee80000300800 */
[----:B------:R-:W-:Y:S04]  /*2e4a0*/  STL.64 [R1+0x2280], R26 ;  /* 0x0022801a01007387 */ /* 0x000fe80000100a00 */
[----:B------:R-:W-:Y:S01]  /*2e4b0*/  STL.64 [R1+0x2278], R24 ;  /* 0x0022781801007387 */ /* 0x000fe20000100a00 */
[----:B--2---:R-:W-:Y:S01]  /*2e4c0*/  HMMA.16816.F32 R16, R12, R6, R20 ;  /* 0x000000060c10723c */ /* 0x004fe20000001814 */
[----:B----4-:R-:W-:-:S02]  /*2e4d0*/  IMAD.MOV.U32 R22, RZ, RZ, R9 ;  /* 0x000000ffff167224 */ /* 0x010fc400078e0009 */
[----:B------:R-:W2:Y:S01]  /*2e4e0*/  LDL.LU R9, [R1+0x238c] ;  /* 0x00238c0001097983 */ /* 0x000ea20000300800 */
[----:B------:R-:W-:Y:S02]  /*2e4f0*/  IMAD.MOV.U32 R23, RZ, RZ, R8 ;  /* 0x000000ffff177224 */ /* 0x000fe400078e0008 */
[----:B------:R-:W-:-:S13]  /*2e500*/  IMAD.MOV.U32 R20, RZ, RZ, R10 ;  /* 0x000000ffff147224 */ /* 0x000fda00078e000a */
[----:B------:R0:W-:Y:S04]  /*2e510*/  STL.64 [R1+0x7d0], R16 ;  /* 0x0007d01001007387 */ /* 0x0001e80000100a00 */
[----:B------:R1:W-:Y:S04]  /*2e520*/  STL.64 [R1+0x7d8], R18 ;  /* 0x0007d81201007387 */ /* 0x0003e80000100a00 */
[----:B------:R-:W4:Y:S04]  /*2e530*/  LDL.LU R8, [R1+0x2388] ;  /* 0x0023880001087983 */ /* 0x000f280000300800 */
[----:B------:R-:W2:Y:S01]  /*2e540*/  LDL.LU R10, [R1+0x2384] ;  /* 0x00238400010a7983 */ /* 0x000ea20000300800 */
[----:B---3--:R-:W-:-:S03]  /*2e550*/  IMAD.MOV.U32 R21, RZ, RZ, R11 ;  /* 0x000000ffff157224 */ /* 0x008fc600078e000b */
[----:B------:R-:W3:Y:S04]  /*2e560*/  LDL.LU R11, [R1+0x2380] ;  /* 0x00238000010b7983 */ /* 0x000ee80000300800 */
[----:B0-----:R-:W2:Y:S04]  /*2e570*/  LDL.LU.64 R16, [R1+0x7b0] ;  /* 0x0007b00001107983 */ /* 0x001ea80000300a00 */
[----:B-1----:R-:W2:Y:S04]  /*2e580*/  LDL.LU.64 R18, [R1+0x7b8] ;  /* 0x0007b80001127983 */ /* 0x002ea80000300a00 */
[----:B--2---:R-:W-:Y:S04]  /*2e590*/  STL.64 [R1+0x2370], R18 ;  /* 0x0023701201007387 */ /* 0x004fe80000100a00 */
[----:B------:R0:W-:Y:S04]  /*2e5a0*/  STL.64 [R1+0x2368], R16 ;  /* 0x0023681001007387 */ /* 0x0001e80000100a00 */
[----:B0-----:R-:W2:Y:S04]  /*2e5b0*/  LDL.LU.64 R16, [R1+0x7c0] ;  /* 0x0007c00001107983 */ /* 0x001ea80000300a00 */
[----:B------:R-:W2:Y:S04]  /*2e5c0*/  LDL.LU.64 R18, [R1+0x7c8] ;  /* 0x0007c80001127983 */ /* 0x000ea80000300a00 */
[----:B------:R4:W-:Y:S02]  /*2e5d0*/  STL.64 [R1+0x2290], R22 ;  /* 0x0022901601007387 */ /* 0x0009e40000100a00 */
[----:B----4-:R-:W-:-:S02]  /*2e5e0*/  IMAD.MOV.U32 R22, RZ, RZ, R8 ;  /* 0x000000ffff167224 */ /* 0x010fc400078e0008 */
[----:B------:R-:W-:Y:S01]  /*2e5f0*/  IMAD.MOV.U32 R23, RZ, RZ, R9 ;  /* 0x000000ffff177224 */ /* 0x000fe200078e0009 */
[----:B------:R-:W2:Y:S04]  /*2e600*/  LDL.LU R8, [R1+0x237c] ;  /* 0x00237c0001087983 */ /* 0x000ea80000300800 */
[----:B------:R-:W2:Y:S04]  /*2e610*/  LDL.LU R9, [R1+0x2378] ;  /* 0x0023780001097983 */ /* 0x000ea80000300800 */
[----:B------:R-:W4:Y:S04]  /*2e620*/  LDL.LU.64 R24, [R1+0x590] ;  /* 0x0005900001187983 */ /* 0x000f280000300a00 */
[----:B------:R-:W4:Y:S04]  /*2e630*/  LDL.LU.64 R26, [R1+0x598] ;  /* 0x00059800011a7983 */ /* 0x000f280000300a00 */
[----:B------:R-:W-:Y:S04]  /*2e640*/  STL.64 [R1+0x2288], R20 ;  /* 0x0022881401007387 */ /* 0x000fe80000100a00 */
[----:B------:R0:W-:Y:S04]  /*2e650*/  STL.64 [R1+0x22a8], R22 ;  /* 0x0022a81601007387 */ /* 0x0001e80000100a00 */
[----:B0-----:R-:W3:Y:S04]  /*2e660*/  LDL.LU R22, [R1+0xbf8] ;  /* 0x000bf80001167983 */ /* 0x001ee80000300800 */
[----:B------:R-:W3:Y:S04]  /*2e670*/  LDL.LU R23, [R1+0xbf4] ;  /* 0x000bf40001177983 */ /* 0x000ee80000300800 */
[----:B------:R0:W-:Y:S04]  /*2e680*/  STL.64 [R1+0x2158], R6 ;  /* 0x0021580601007387 */ /* 0x0001e80000100a00 */
[----:B0-----:R-:W3:Y:S04]  /*2e690*/  LDL.LU R6, [R1+0xbfc] ;  /* 0x000bfc0001067983 */ /* 0x001ee80000300800 */
[----:B------:R-:W3:Y:S04]  /*2e6a0*/  LDL.LU R7, [R1+0xc04] ;  /* 0x000c040001077983 */ /* 0x000ee80000300800 */
[----:B------:R0:W-:Y:S04]  /*2e6b0*/  STL.64 [R1+0x2150], R4 ;  /* 0x0021500401007387 */ /* 0x0001e80000100a00 */
[----:B0-----:R-:W3:Y:S04]  /*2e6c0*/  LDL.LU R4, [R1+0xbf0] ;  /* 0x000bf00001047983 */ /* 0x001ee80000300800 */
[----:B------:R-:W3:Y:S01]  /*2e6d0*/  LDL.LU R5, [R1+0xbec] ;  /* 0x000bec0001057983 */ /* 0x000ee20000300800 */
        /* <DEDUP_REMOVED lines=11> */
[----:B------:R-:W3:Y:S01]  /*2e790*/  LDL.LU.64 R16, [R1+0x2358] ;  /* 0x0023580001107983 */ /* 0x000ee20000300a00 */
[----:B------:R-:W-:-:S02]  /*2e7a0*/  IMAD R4, R5, 0x100, R4 ;  /* 0x0000010005047824 */ /* 0x000fc400078e0204 */
[----:B------:R-:W-:Y:S02]  /*2e7b0*/  IMAD R5, R23, 0x100, R22 ;  /* 0x0000010017057824 */ /* 0x000fe400078e0216 */
[----:B---3--:R-:W-:Y:S02]  /*2e7c0*/  IMAD.MOV.U32 R20, RZ, RZ, R16 ;  /* 0x000000ffff147224 */ /* 0x008fe400078e0010 */
[----:B------:R-:W-:Y:S01]  /*2e7d0*/  IMAD.MOV.U32 R21, RZ, RZ, R17 ;  /* 0x000000ffff157224 */ /* 0x000fe200078e0011 */
[----:B------:R-:W4:Y:S04]  /*2e7e0*/  LDL.LU R16, [R1+0x2354] ;  /* 0x0023540001107983 */ /* 0x000f280000300800 */
[----:B------:R-:W4:Y:S04]  /*2e7f0*/  LDL.LU R17, [R1+0x2350] ;  /* 0x0023500001117983 */ /* 0x000f280000300800 */
[----:B------:R0:W-:Y:S04]  /*2e800*/  STL.64 [R1+0x22c0], R20 ;  /* 0x0022c01401007387 */ /* 0x0001e80000100a00 */
[----:B0-----:R-:W3:Y:S04]  /*2e810*/  LDL.LU R20, [R1+0xc00] ;  /* 0x000c000001147983 */ /* 0x001ee80000300800 */
[----:B------:R-:W2:Y:S04]  /*2e820*/  LDL.LU R21, [R1+0xc08] ;  /* 0x000c080001157983 */ /* 0x000ea80000300800 */
[----:B------:R-:W-:Y:S04]  /*2e830*/  STL.64 [R1+0x2138], R10 ;  /* 0x0021380a01007387 */ /* 0x000fe80000100a00 */
[----:B------:R4:W-:Y:S04]  /*2e840*/  STL.64 [R1+0x2130], R8 ;  /* 0x0021300801007387 */ /* 0x0009e80000100a00 */
[----:B------:R-:W2:Y:S04]  /*2e850*/  LDL R22, [R1+0x70] ;  /* 0x0000700001167983 */ /* 0x000ea80000100800 */
[----:B------:R-:W2:Y:S01]  /*2e860*/  LDL R23, [R1+0x74] ;  /* 0x0000740001177983 */ /* 0x000ea20000100800 */
[----:B----4-:R-:W-:Y:S01]  /*2e870*/  HMMA.16816.F32 R8, R12, R16, R24 ;  /* 0x000000100c08723c */ /* 0x010fe20000001818 */
[----:B---3--:R-:W-:-:S02]  /*2e880*/  IMAD R6, R6, 0x100, R20 ;  /* 0x0000010006067824 */ /* 0x008fc400078e0214 */
[----:B--2---:R-:W-:Y:S01]  /*2e890*/  IMAD R7, R7, 0x100, R21 ;  /* 0x0000010007077824 */ /* 0x004fe200078e0215 */
[----:B------:R0:W-:Y:S04]  /*2e8a0*/  STL.64 [R1+0x22d8], R22 ;  /* 0x0022d81601007387 */ /* 0x0001e80000100a00 */
[----:B------:R-:W2:Y:S11]  /*2e8b0*/  LDL R20, [R1+0x78] ;  /* 0x0000780001147983 */ /* 0x000eb60000100800 */
[----:B------:R-:W-:Y:S04]  /*2e8c0*/  STL.64 [R1+0x590], R8 ;  /* 0x0005900801007387 */ /* 0x000fe80000100a00 */
[----:B------:R-:W-:Y:S04]  /*2e8d0*/  STL.64 [R1+0x598], R10 ;  /* 0x0005980a01007387 */ /* 0x000fe80000100a00 */
[----:B------:R-:W2:Y:S04]  /*2e8e0*/  LDL R21, [R1+0x7c] ;  /* 0x00007c0001157983 */ /* 0x000ea80000100800 */
[----:B0-----:R-:W3:Y:S04]  /*2e8f0*/  LDL R22, [R1+0x80] ;  /* 0x0000800001167983 */ /* 0x001ee80000100800 */
[----:B------:R-:W3:Y:S04]  /*2e900*/  LDL R23, [R1+0x84] ;  /* 0x0000840001177983 */ /* 0x000ee80000100800 */
[----:B--2---:R0:W-:Y:S04]  /*2e910*/  STL.64 [R1+0x22f0], R20 ;  /* 0x0022f01401007387 */ /* 0x0041e80000100a00 */
[----:B0-----:R-:W2:Y:S04]  /*2e920*/  LDL R20, [R1+0x88] ;  /* 0x0000880001147983 */ /* 0x001ea80000100800 */
[----:B------:R-:W2:Y:S04]  /*2e930*/  LDL R21, [R1+0x8c] ;  /* 0x00008c0001157983 */ /* 0x000ea80000100800 */
[----:B---3--:R0:W-:Y:S04]  /*2e940*/  STL.64 [R1+0x2308], R22 ;  /* 0x0023081601007387 */ /* 0x0081e80000100a00 */
[----:B0-----:R-:W3:Y:S04]  /*2e950*/  LDL R22, [R1+0x90] ;  /* 0x0000900001167983 */ /* 0x001ee80000100800 */
[----:B------:R-:W3:Y:S04]  /*2e960*/  LDL R23, [R1+0x94] ;  /* 0x0000940001177983 */ /* 0x000ee80000100800 */
[----:B--2---:R0:W-:Y:S04]  /*2e970*/  STL.64 [R1+0x2320], R20 ;  /* 0x0023201401007387 */ /* 0x0041e80000100a00 */
[----:B0-----:R-:W2:Y:S04]  /*2e980*/  LDL R20, [R1+0x98] ;  /* 0x0000980001147983 */ /* 0x001ea80000100800 */
[----:B------:R-:W2:Y:S04]  /*2e990*/  LDL R21, [R1+0x9c] ;  /* 0x00009c0001157983 */ /* 0x000ea80000100800 */
[----:B---3--:R-:W-:Y:S04]  /*2e9a0*/  STL.64 [R1+0x2338], R22 ;  /* 0x0023381601007387 */ /* 0x008fe80000100a00 */
[----:B------:R-:W3:Y:S04]  /*2e9b0*/  LDL.LU.64 R24, [R1+0x720] ;  /* 0x0007200001187983 */ /* 0x000ee80000300a00 */
[----:B------:R-:W4:Y:S04]  /*2e9c0*/  LDL.LU.64 R26, [R1+0x728] ;  /* 0x00072800011a7983 */ /* 0x000f280000300a00 */
[----:B----4-:R-:W-:Y:S04]  /*2e9d0*/  STL.64 [R1+0x22a0], R26 ;  /* 0x0022a01a01007387 */ /* 0x010fe80000100a00 */
[----:B---3--:R0:W-:Y:S04]  /*2e9e0*/  STL.64 [R1+0x2298], R24 ;  /* 0x0022981801007387 */ /* 0x0081e80000100a00 */
[----:B0-----:R-:W3:Y:S04]  /*2e9f0*/  LDL.LU.64 R24, [R1+0x730] ;  /* 0x0007300001187983 */ /* 0x001ee80000300a00 */
        /* <DEDUP_REMOVED lines=24> */
[----:B------:R-:W4:Y:S01]  /*2eb80*/  LDL.LU.64 R26, [R1+0x798] ;  /* 0x00079800011a7983 */ /* 0x000f220000300a00 */
[----:B------:R-:W-:-:S02]  /*2eb90*/  IMAD.MOV.U32 R15, RZ, RZ, R7 ;  /* 0x000000ffff0f7224 */ /* 0x000fc400078e0007 */
[----:B------:R-:W-:Y:S02]  /*2eba0*/  IMAD.MOV.U32 R14, RZ, RZ, R6 ;  /* 0x000000ffff0e7224 */ /* 0x000fe400078e0006 */
[----:B------:R-:W-:Y:S02]  /*2ebb0*/  IMAD.MOV.U32 R13, RZ, RZ, R5 ;  /* 0x000000ffff0d7224 */ /* 0x000fe400078e0005 */
[----:B------:R-:W-:Y:S01]  /*2ebc0*/  IMAD.MOV.U32 R12, RZ, RZ, R4 ;  /* 0x000000ffff0c7224 */ /* 0x000fe200078e0004 */
[----:B----4-:R-:W-:Y:S04]  /*2ebd0*/  STL.64 [R1+0x2348], R26 ;  /* 0x0023481a01007387 */ /* 0x010fe80000100a00 */
[----:B---3--:R0:W-:Y:S04]  /*2ebe0*/  STL.64 [R1+0x2340], R24 ;  /* 0x0023401801007387 */ /* 0x0081e80000100a00 */
[----:B0-----:R-:W2:Y:S04]  /*2ebf0*/  LDL.LU.64 R24, [R1+0x7a0] ;  /* 0x0007a00001187983 */ /* 0x001ea80000300a00 */
[----:B------:R-:W2:Y:S01]  /*2ec00*/  LDL.LU.64 R26, [R1+0x7a8] ;  /* 0x0007a800011a7983 */ /* 0x000ea20000300a00 */
[----:B------:R-:W-:-:S02]  /*2ec10*/  F2FP.F16.E5M2.UNPACK_B R12, R12 ;  /* 0x0000000cff0c723e */ /* 0x000fc400020004ff */
[----:B------:R-:W-:Y:S02]  /*2ec20*/  F2FP.F16.E5M2.UNPACK_B R13, R13 ;  /* 0x0000000dff0d723e */ /* 0x000fe400020004ff */
[----:B------:R-:W-:Y:S02]  /*2ec30*/  F2FP.F16.E5M2.UNPACK_B R14, R14 ;  /* 0x0000000eff0e723e */ /* 0x000fe400020004ff */
[----:B------:R-:W-:Y:S01]  /*2ec40*/  F2FP.F16.E5M2.UNPACK_B R15, R15 ;  /* 0x0000000fff0f723e */ /* 0x000fe200020004ff */
[----:B------:R-:W3:Y:S04]  /*2ec50*/  LDL.LU.64 R8, [R1+0x700] ;  /* 0x0007000001087983 */ /* 0x000ee80000300a00 */
[----:B------:R-:W3:Y:S04]  /*2ec60*/  LDL.LU.64 R10, [R1+0x708] ;  /* 0x00070800010a7983 */ /* 0x000ee80000300a00 */
[----:B------:R-:W4:Y:S04]  /*2ec70*/  LDL.LU.64 R4, [R1+0x6f0] ;  /* 0x0006f00001047983 */ /* 0x000f280000300a00 */
[----:B------:R-:W4:Y:S04]  /*2ec80*/  LDL.LU.64 R6, [R1+0x6f8] ;  /* 0x0006f80001067983 */ /* 0x000f280000300a00 */
[----:B------:R-:W-:Y:S04]  /*2ec90*/  STL.64 [R1+0x2188], R18 ;  /* 0x0021881201007387 */ /* 0x000fe80000100a00 */
[----:B------:R0:W-:Y:S04]  /*2eca0*/  STL.64 [R1+0x2180], R16 ;  /* 0x0021801001007387 */ /* 0x0001e80000100a00 */
[----:B0-----:R-:W3:Y:S04]  /*2ecb0*/  LDL.LU.64 R16, [R1+0x710] ;  /* 0x0007100001107983 */ /* 0x001ee80000300a00 */
[----:B------:R-:W3:Y:S01]  /*2ecc0*/  LDL.LU.64 R18, [R1+0x718] ;  /* 0x0007180001127983 */ /* 0x000ee20000300a00 */
[----:B--2---:R-:W-:Y:S03]  /*2ecd0*/  HMMA.16816.F32 R20, R12, R20, R24 ;  /* 0x000000140c14723c */ /* 0x004fe60000001818 */
[----:B------:R-:W2:Y:S04]  /*2ece0*/  LDL.LU.64 R26, [R1+0x2348] ;  /* 0x00234800011a7983 */ /* 0x000ea80000300a00 */
[----:B------:R-:W2:-:S12]  /*2ecf0*/  LDL.LU.64 R24, [R1+0x2340] ;  /* 0x0023400001187983 */ /* 0x000e980000300a00 */
[----:B------:R-:W-:Y:S04]  /*2ed00*/  STL.64 [R1+0x7a0], R20 ;  /* 0x0007a01401007387 */ /* 0x000fe80000100a00 */
[----:B------:R0:W-:Y:S04]  /*2ed10*/  STL.64 [R1+0x7a8], R22 ;  /* 0x0007a81601007387 */ /* 0x0001e80000100a00 */
[----:B0-----:R-:W2:Y:S02]  /*2ed20*/  LDL.LU.64 R22, [R1+0x2338] ;  /* 0x0023380001167983 */ /* 0x001ea40000300a00 */
[----:B--2---:R-:W-:Y:S02]  /*2ed30*/  HMMA.16816.F32 R20, R12, R22, R24 ;  /* 0x000000160c14723c */ /* 0x004fe40000001818 */
[----:B------:R-:W2:Y:S04]  /*2ed40*/  LDL.LU.64 R26, [R1+0x2330] ;  /* 0x00233000011a7983 */ /* 0x000ea80000300a00 */
[----:B------:R-:W2:-:S13]  /*2ed50*/  LDL.LU.64 R24, [R1+0x2328] ;  /* 0x0023280001187983 */ /* 0x000e9a0000300a00 */
[----:B------:R0:W-:Y:S04]  /*2ed60*/  STL.64 [R1+0x790], R20 ;  /* 0x0007901401007387 */ /* 0x0001e80000100a00 */
[----:B------:R2:W-:Y:S04]  /*2ed70*/  STL.64 [R1+0x798], R22 ;  /* 0x0007981601007387 */ /* 0x0005e80000100a00 */
[----:B0-----:R-:W2:Y:S02]  /*2ed80*/  LDL.LU.64 R20, [R1+0x2320] ;  /* 0x0023200001147983 */ /* 0x001ea40000300a00 */
[----:B--2---:R-:W-:Y:S02]  /*2ed90*/  HMMA.16816.F32 R20, R12, R20, R24 ;  /* 0x000000140c14723c */ /* 0x004fe40000001818 */
[----:B------:R-:W2:Y:S04]  /*2eda0*/  LDL.LU.64 R26, [R1+0x2318] ;  /* 0x00231800011a7983 */ /* 0x000ea80000300a00 */
[----:B------:R-:W2:-:S13]  /*2edb0*/  LDL.LU.64 R24, [R1+0x2310] ;  /* 0x0023100001187983 */ /* 0x000e9a0000300a00 */
        /* <DEDUP_REMOVED lines=30> */
[----:B------:R-:W-:Y:S04]  /*2efa0*/  STL.64 [R1+0x730], R20 ;  /* 0x0007301401007387 */ /* 0x000fe80000100a00 */
[----:B------:R0:W-:Y:S04]  /*2efb0*/  STL.64 [R1+0x738], R22 ;  /* 0x0007381601007387 */ /* 0x0001e80000100a00 */
[----:B0-----:R-:W3:Y:S04]  /*2efc0*/  LDL.LU.64 R22, [R1+0x2290] ;  /* 0x0022900001167983 */ /* 0x001ee80000300a00 */
[----:B------:R-:W2:Y:S02]  /*2efd0*/  LDL.LU.64 R20, [R1+0x2288] ;  /* 0x0022880001147983 */ /* 0x000ea40000300a00 */
[----:B--2---:R-:W-:-:S15]  /*2efe0*/  HMMA.16816.F32 R24, R12, R20, R24 ;  /* 0x000000140c18723c */ /* 0x004fde0000001818 */
[----:B------:R-:W-:-:S04]  /*2eff0*/  NOP ;  /* 0x0000000000007918 */ /* 0x000fc80000000000 */
[----:B------:R-:W-:Y:S04]  /*2f000*/  STL.64 [R1+0x720], R24 ;  /* 0x0007201801007387 */ /* 0x000fe80000100a00 */
[----:B------:R0:W-:Y:S04]  /*2f010*/  STL.64 [R1+0x728], R26 ;  /* 0x0007281a01007387 */ /* 0x0001e80000100a00 */
[----:B0-----:R-:W4:Y:S04]  /*2f020*/  LDL.LU.64 R26, [R1+0x2280] ;  /* 0x00228000011a7983 */ /* 0x001f280000300a00 */
[----:B------:R-:W2:Y:S01]  /*2f030*/  LDL.LU.64 R24, [R1+0x2278] ;  /* 0x0022780001187983 */ /* 0x000ea20000300a00 */
[----:B---3--:R-:W-:-:S15]  /*2f040*/  HMMA.16816.F32 R16, R12, R22, R16 ;  /* 0x000000160c10723c */ /* 0x008fde0000001810 */
[----:B------:R-:W-:-:S04]  /*2f050*/  NOP ;  /* 0x0000000000007918 */ /* 0x000fc80000000000 */
[----:B------:R-:W-:Y:S04]  /*2f060*/  STL.64 [R1+0x710], R16 ;  /* 0x0007101001007387 */ /* 0x000fe80000100a00 */
[----:B------:R-:W-:Y:S01]  /*2f070*/  STL.64 [R1+0x718], R18 ;  /* 0x0007181201007387 */ /* 0x000fe20000100a00 */
[C---:B--2---:R-:W-:Y:S03]  /*2f080*/  HMMA.16816.F32 R8, R12.reuse, R24, R8 ;  /* 0x000000180c08723c */ /* 0x044fe60000001808 */
[----:B------:R-:W2:Y:S05]  /*2f090*/  LDL.LU.64 R24, [R1+0x660] ;  /* 0x0006600001187983 */ /* 0x000eaa0000300a00 */
[----:B----4-:R-:W-:Y:S11]  /*2f0a0*/  HMMA.16816.F32 R4, R12, R26, R4 ;  /* 0x0000001a0c04723c */ /* 0x010ff60000001804 */
[----:B------:R-:W-:Y:S04]  /*2f0b0*/  STL.64 [R1+0x700], R8 ;  /* 0x0007000801007387 */ /* 0x000fe80000100a00 */
[----:B------:R-:W-:Y:S04]  /*2f0c0*/  STL.64 [R1+0x708], R10 ;  /* 0x0007080a01007387 */ /* 0x000fe80000100a00 */
[----:B------:R-:W3:Y:S04]  /*2f0d0*/  LDL.LU.64 R26, [R1+0x668] ;  /* 0x00066800011a7983 */ /* 0x000ee80000300a00 */
[----:B------:R-:W-:Y:S04]  /*2f0e0*/  STL.64 [R1+0x6f0], R4 ;  /* 0x0006f00401007387 */ /* 0x000fe80000100a00 */
[----:B------:R-:W-:Y:S04]  /*2f0f0*/  STL.64 [R1+0x6f8], R6 ;  /* 0x0006f80601007387 */ /* 0x000fe80000100a00 */
[----:B---3--:R0:W-:Y:S02]  /*2f100*/  STL.64 [R1+0x21a8], R26 ;  /* 0x0021a81a01007387 */ /* 0x0081e40000100a00 */
[----:B0-----:R-:W-:-:S02]  /*2f110*/  IMAD.MOV.U32 R26, RZ, RZ, R0 ;  /* 0x000000ffff1a7224 */ /* 0x001fc400078e0000 */
[----:B------:R-:W3:Y:S04]  /*2f120*/  LDL.LU R0, [R1+0x2270] ;  /* 0x0022700001007983 */ /* 0x000ee80000300800 */
[----:B------:R-:W4:Y:S04]  /*2f130*/  LDL R27, [R1+0x4] ;  /* 0x00000400011b7983 */ /* 0x000f280000100800 */
[----:B--2---:R0:W-:Y:S04]  /*2f140*/  STL.64 [R1+0x21a0], R24 ;  /* 0x0021a01801007387 */ /* 0x0041e80000100a00 */
[----:B0-----:R-:W2:Y:S04]  /*2f150*/  LDL R24, [R1+0x8] ;  /* 0x0000080001187983 */ /* 0x001ea80000100800 */
[----:B------:R-:W2:Y:S04]  /*2f160*/  LDL R25, [R1+0xc] ;  /* 0x00000c0001197983 */ /* 0x000ea80000100800 */
[----:B----4-:R0:W-:Y:S04]  /*2f170*/  STL.64 [R1+0x21c0], R26 ;  /* 0x0021c01a01007387 */ /* 0x0101e80000100a00 */
[----:B0-----:R-:W4:Y:S01]  /*2f180*/  LDL R26, [R1+0x10] ;  /* 0x00001000011a7983 */ /* 0x001f220000100800 */
[----:B---3--:R-:W-:-:S03]  /*2f190*/  IMAD.MOV.U32 R27, RZ, RZ, R0 ;  /* 0x000000ffff1b7224 */ /* 0x008fc600078e0000 */
[----:B------:R-:W3:Y:S04]  /*2f1a0*/  LDL.LU R0, [R1+0x226c] ;  /* 0x00226c0001007983 */ /* 0x000ee80000300800 */
[----:B--2---:R0:W-:Y:S04]  /*2f1b0*/  STL.64 [R1+0x21d8], R24 ;  /* 0x0021d81801007387 */ /* 0x0041e80000100a00 */
[----:B0-----:R-:W2:Y:S04]  /*2f1c0*/  LDL R24, [R1+0x18] ;  /* 0x0000180001187983 */ /* 0x001ea80000100800 */
[----:B------:R-:W2:Y:S04]  /*2f1d0*/  LDL R25, [R1+0x1c] ;  /* 0x00001c0001197983 */ /* 0x000ea80000100800 */
[----:B----4-:R0:W-:Y:S04]  /*2f1e0*/  STL.64 [R1+0x21f0], R26 ;  /* 0x0021f01a01007387 */ /* 0x0101e80000100a00 */
[----:B0-----:R-:W4:Y:S04]  /*2f1f0*/  LDL R26, [R1+0x20] ;  /* 0x00002000011a7983 */ /* 0x001f280000100800 */
[----:B------:R-:W4:Y:S04]  /*2f200*/  LDL R27, [R1+0x24] ;  /* 0x00002400011b7983 */ /* 0x000f280000100800 */
[----:B--2---:R3:W-:Y:S02]  /*2f210*/  STL.64 [R1+0x2208], R24 ;  /* 0x0022081801007387 */ /* 0x0047e40000100a00 */
[----:B---3--:R-:W-:-:S02]  /*2f220*/  IMAD.MOV.U32 R24, RZ, RZ, R0 ;  /* 0x000000ffff187224 */ /* 0x008fc400078e0000 */
[----:B------:R-:W2:Y:S04]  /*2f230*/  LDL.LU R0, [R1+0x2268] ;  /* 0x0022680001007983 */ /* 0x000ea80000300800 */
[----:B------:R-:W3:Y:S04]  /*2f240*/  LDL R25, [R1+0x2c] ;  /* 0x00002c0001197983 */ /* 0x000ee80000100800 */
[----:B----4-:R0:W-:Y:S04]  /*2f250*/  STL.64 [R1+0x2220], R26 ;  /* 0x0022201a01007387 */ /* 0x0101e80000100a00 */
[----:B0-----:R-:W4:Y:S04]  /*2f260*/  LDL R26, [R1+0x30] ;  /* 0x00003000011a7983 */ /* 0x001f280000100800 */
[----:B------:R-:W4:Y:S04]  /*2f270*/  LDL R27, [R1+0x34] ;  /* 0x00003400011b7983 */ /* 0x000f280000100800 */
[----:B---3--:R0:W-:Y:S04]  /*2f280*/  STL.64 [R1+0x2238], R24 ;  /* 0x0022381801007387 */ /* 0x0081e80000100a00 */
[----:B0-----:R-:W3:Y:S04]  /*2f290*/  LDL R24, [R1+0x38] ;  /* 0x0000380001187983 */ /* 0x001ee80000100800 */
        /* <DEDUP_REMOVED lines=31> */
[----:B------:R-:W-:-:S03]  /*2f490*/  IMAD.MOV.U32 R25, RZ, RZ, R0 ;  /* 0x000000ffff197224 */ /* 0x000fc600078e0000 */
[----:B----4-:R-:W-:Y:S04]  /*2f4a0*/  STL.64 [R1+0x2260], R18 ;  /* 0x0022601201007387 */ /* 0x010fe80000100a00 */
[----:B--2---:R0:W-:Y:S04]  /*2f4b0*/  STL.64 [R1+0x2258], R16 ;  /* 0x0022581001007387 */ /* 0x0041e80000100a00 */
[----:B0-----:R-:W3:Y:S04]  /*2f4c0*/  LDL.LU.64 R16, [R1+0x6e0] ;  /* 0x0006e00001107983 */ /* 0x001ee80000300a00 */
[----:B------:R-:W3:Y:S04]  /*2f4d0*/  LDL.LU.64 R18, [R1+0x6e8] ;  /* 0x0006e80001127983 */ /* 0x000ee80000300a00 */
[----:B------:R-:W2:Y:S04]  /*2f4e0*/  LDL.LU.64 R20, [R1+0x640] ;  /* 0x0006400001147983 */ /* 0x000ea80000300a00 */
[----:B------:R-:W2:Y:S04]  /*2f4f0*/  LDL.LU.64 R22, [R1+0x648] ;  /* 0x0006480001167983 */ /* 0x000ea80000300a00 */
[----:B------:R-:W4:Y:S04]  /*2f500*/  LDL.LU.64 R8, [R1+0x630] ;  /* 0x0006300001087983 */ /* 0x000f280000300a00 */
[----:B------:R-:W4:Y:S04]  /*2f510*/  LDL.LU.64 R10, [R1+0x638] ;  /* 0x00063800010a7983 */ /* 0x000f280000300a00 */
[----:B------:R-:W2:Y:S04]  /*2f520*/  LDL.LU.64 R4, [R1+0x620] ;  /* 0x0006200001047983 */ /* 0x000ea80000300a00 */
[----:B------:R-:W2:Y:S01]  /*2f530*/  LDL.LU.64 R6, [R1+0x628] ;  /* 0x0006280001067983 */ /* 0x000ea20000300a00 */
[----:B---3--:R-:W-:Y:S03]  /*2f540*/  HMMA.16816.F32 R24, R12, R24, R16 ;  /* 0x000000180c18723c */ /* 0x008fe60000001810 */
[----:B------:R-:W3:Y:S04]  /*2f550*/  LDL.LU.64 R18, [R1+0x2260] ;  /* 0x0022600001127983 */ /* 0x000ee80000300a00 */
[----:B------:R-:W3:-:S12]  /*2f560*/  LDL.LU.64 R16, [R1+0x2258] ;  /* 0x0022580001107983 */ /* 0x000ed80000300a00 */
[----:B------:R-:W-:Y:S04]  /*2f570*/  STL.64 [R1+0x6e0], R24 ;  /* 0x0006e01801007387 */ /* 0x000fe80000100a00 */
[----:B------:R0:W-:Y:S04]  /*2f580*/  STL.64 [R1+0x6e8], R26 ;  /* 0x0006e81a01007387 */ /* 0x0001e80000100a00 */
[----:B0-----:R-:W3:Y:S02]  /*2f590*/  LDL.LU.64 R26, [R1+0x2250] ;  /* 0x00225000011a7983 */ /* 0x001ee40000300a00 */
[----:B---3--:R-:W-:Y:S02]  /*2f5a0*/  HMMA.16816.F32 R24, R12, R26, R16 ;  /* 0x0000001a0c18723c */ /* 0x008fe40000001810 */
[----:B------:R-:W3:Y:S04]  /*2f5b0*/  LDL.LU.64 R18, [R1+0x2248] ;  /* 0x0022480001127983 */ /* 0x000ee80000300a00 */
[----:B------:R-:W3:-:S13]  /*2f5c0*/  LDL.LU.64 R16, [R1+0x2240] ;  /* 0x0022400001107983 */ /* 0x000eda0000300a00 */
[----:B------:R0:W-:Y:S04]  /*2f5d0*/  STL.64 [R1+0x6d0], R24 ;  /* 0x0006d01801007387 */ /* 0x0001e80000100a00 */
[----:B------:R3:W-:Y:S04]  /*2f5e0*/  STL.64 [R1+0x6d8], R26 ;  /* 0x0006d81a01007387 */ /* 0x0007e80000100a00 */
[----:B0-----:R-:W3:Y:S02]  /*2f5f0*/  LDL.LU.64 R24, [R1+0x2238] ;  /* 0x0022380001187983 */ /* 0x001ee40000300a00 */
[----:B---3--:R-:W-:Y:S02]  /*2f600*/  HMMA.16816.F32 R24, R12, R24, R16 ;  /* 0x000000180c18723c */ /* 0x008fe40000001810 */
[----:B------:R-:W3:Y:S04]  /*2f610*/  LDL.LU.64 R18, [R1+0x2230] ;  /* 0x0022300001127983 */ /* 0x000ee80000300a00 */
[----:B------:R-:W3:-:S13]  /*2f620*/  LDL.LU.64 R16, [R1+0x2228] ;  /* 0x0022280001107983 */ /* 0x000eda0000300a00 */
        /* <DEDUP_REMOVED lines=30> */
[----:B------:R-:W-:Y:S04]  /*2f810*/  STL.64 [R1+0x670], R24 ;  /* 0x0006701801007387 */ /* 0x000fe80000100a00 */
[----:B------:R0:W-:Y:S04]  /*2f820*/  STL.64 [R1+0x678], R26 ;  /* 0x0006781a01007387 */ /* 0x0001e80000100a00 */
[----:B0-----:R-:W2:Y:S04]  /*2f830*/  LDL.LU.64 R26, [R1+0x21a8] ;  /* 0x0021a800011a7983 */ /* 0x001ea80000300a00 */
[----:B------:R-:W2:Y:S02]  /*2f840*/  LDL.LU.64 R24, [R1+0x21a0] ;  /* 0x0021a00001187983 */ /* 0x000ea40000300a00 */
[----:B--2---:R-:W-:-:S15]  /*2f850*/  HMMA.16816.F32 R24, R12, R28, R24 ;  /* 0x0000001c0c18723c */ /* 0x004fde0000001818 */
[----:B------:R-:W-:-:S04]  /*2f860*/  NOP ;  /* 0x0000000000007918 */ /* 0x000fc80000000000 */
[----:B------:R-:W-:Y:S04]  /*2f870*/  STL.64 [R1+0x660], R24 ;  /* 0x0006601801007387 */ /* 0x000fe80000100a00 */
[----:B------:R0:W-:Y:S04]  /*2f880*/  STL.64 [R1+0x668], R26 ;  /* 0x0006681a01007387 */ /* 0x0001e80000100a00 */
[----:B0-----:R-:W3:Y:S04]  /*2f890*/  LDL.LU.64 R26, [R1+0x2198] ;  /* 0x00219800011a7983 */ /* 0x001ee80000300a00 */
[----:B------:R-:W2:Y:S04]  /*2f8a0*/  LDL.LU.64 R24, [R1+0x2190] ;  /* 0x0021900001187983 */ /* 0x000ea80000300a00 */
[----:B------:R0:W-:Y:S04]  /*2f8b0*/  STL [R1+0x2108], R29 ;  /* 0x0021081d01007387 */ /* 0x0001e80000100800 */
[----:B0-----:R-:W4:Y:S01]  /*2f8c0*/  LDL.LU R29, [R1+0x1508] ;  /* 0x00150800011d7983 */ /* 0x001f220000300800 */
[C---:B---3--:R-:W-:Y:S08]  /*2f8d0*/  HMMA.16816.F32 R16, R12.reuse, R26, R16 ;  /* 0x0000001a0c10723c */ /* 0x048ff00000001810 */
[C---:B--2---:R-:W-:Y:S11]  /*2f8e0*/  HMMA.16816.F32 R20, R12.reuse, R24, R20 ;  /* 0x000000180c14723c */ /* 0x044ff60000001814 */
[----:B------:R-:W-:Y:S04]  /*2f8f0*/  STL.64 [R1+0x650], R16 ;  /* 0x0006501001007387 */ /* 0x000fe80000100a00 */
[----:B------:R0:W-:Y:S04]  /*2f900*/  STL.64 [R1+0x658], R18 ;  /* 0x0006581201007387 */ /* 0x0001e80000100a00 */
[----:B0-----:R-:W2:Y:S04]  /*2f910*/  LDL.LU.64 R18, [R1+0x2188] ;  /* 0x0021880001127983 */ /* 0x001ea80000300a00 */
[----:B------:R-:W3:Y:S04]  /*2f920*/  LDL.LU.64 R16, [R1+0x2180] ;  /* 0x0021800001107983 */ /* 0x000ee80000300a00 */
[----:B------:R-:W-:Y:S04]  /*2f930*/  STL.64 [R1+0x640], R20 ;  /* 0x0006401401007387 */ /* 0x000fe80000100a00 */
[----:B------:R0:W-:Y:S04]  /*2f940*/  STL.64 [R1+0x648], R22 ;  /* 0x0006481601007387 */ /* 0x0001e80000100a00 */
[----:B0-----:R-:W4:Y:S04]  /*2f950*/  LDL.LU.64 R22, [R1+0x2178] ;  /* 0x0021780001167983 */ /* 0x001f280000300a00 */
[----:B------:R-:W2:Y:S04]  /*2f960*/  LDL.LU.64 R20, [R1+0x2170] ;  /* 0x0021700001147983 */ /* 0x000ea80000300a00 */
[----:B------:R-:W-:Y:S04]  /*2f970*/  STL.64 [R1+0x1fe0], R26 ;  /* 0x001fe01a01007387 */ /* 0x000fe80000100a00 */
[----:B------:R4:W-:Y:S02]  /*2f980*/  STL.64 [R1+0x1fd8], R24 ;  /* 0x001fd81801007387 */ /* 0x0009e40000100a00 */
[C---:B----4-:R-:W-:Y:S08]  /*2f990*/  HMMA.16816.F32 R24, R12.reuse, R22, R8 ;  /* 0x000000160c18723c */ /* 0x050ff00000001808 */
[C---:B--2---:R-:W-:Y:S01]  /*2f9a0*/  HMMA.16816.F32 R8, R12.reuse, R20, R4 ;  /* 0x000000140c08723c */ /* 0x044fe20000001804 */
[----:B------:R-:W2:Y:S10]  /*2f9b0*/  LDL.LU.64 R4, [R1+0x600] ;  /* 0x0006000001047983 */ /* 0x000eb40000300a00 */
[----:B------:R-:W-:Y:S04]  /*2f9c0*/  STL.64 [R1+0x630], R24 ;  /* 0x0006301801007387 */ /* 0x000fe80000100a00 */
[----:B------:R-:W-:Y:S04]  /*2f9d0*/  STL.64 [R1+0x638], R26 ;  /* 0x0006381a01007387 */ /* 0x000fe80000100a00 */
[----:B------:R-:W4:Y:S04]  /*2f9e0*/  LDL.LU.64 R6, [R1+0x608] ;  /* 0x0006080001067983 */ /* 0x000f280000300a00 */
[----:B------:R-:W-:Y:S04]  /*2f9f0*/  STL.64 [R1+0x620], R8 ;  /* 0x0006200801007387 */ /* 0x000fe80000100a00 */
[----:B------:R-:W-:Y:S04]  /*2fa00*/  STL.64 [R1+0x628], R10 ;  /* 0x0006280a01007387 */ /* 0x000fe80000100a00 */
[----:B----4-:R-:W-:Y:S04]  /*2fa10*/  STL.64 [R1+0x2168], R6 ;  /* 0x0021680601007387 */ /* 0x010fe80000100a00 */
[----:B--2---:R0:W-:Y:S04]  /*2fa20*/  STL.64 [R1+0x2160], R4 ;  /* 0x0021600401007387 */ /* 0x0041e80000100a00 */
[----:B0-----:R-:W2:Y:S04]  /*2fa30*/  LDL.LU.64 R4, [R1+0x610] ;  /* 0x0006100001047983 */ /* 0x001ea80000300a00 */
[----:B------:R-:W2:Y:S04]  /*2fa40*/  LDL.LU.64 R6, [R1+0x618] ;  /* 0x0006180001067983 */ /* 0x000ea80000300a00 */
[----:B------:R-:W4:Y:S04]  /*2fa50*/  LDL.LU.64 R8, [R1+0x5e0] ;  /* 0x0005e00001087983 */ /* 0x000f280000300a00 */
[----:B------:R-:W2:Y:S04]  /*2fa60*/  LDL.LU.64 R10, [R1+0x5e8] ;  /* 0x0005e800010a7983 */ /* 0x000ea80000300a00 */
[----:B--2---:R-:W-:Y:S04]  /*2fa70*/  STL.64 [R1+0x2148], R10 ;  /* 0x0021480a01007387 */ /* 0x004fe80000100a00 */
[----:B----4-:R0:W-:Y:S04]  /*2fa80*/  STL.64 [R1+0x2140], R8 ;  /* 0x0021400801007387 */ /* 0x0101e80000100a00 */
[----:B0-----:R-:W2:Y:S04]  /*2fa90*/  LDL.LU.64 R8, [R1+0x5f0] ;  /* 0x0005f00001087983 */ /* 0x001ea80000300a00 */
[----:B------:R-:W2:Y:S04]  /*2faa0*/  LDL.LU.64 R10, [R1+0x5f8] ;  /* 0x0005f800010a7983 */ /* 0x000ea80000300a00 */
[----:B------:R-:W4:Y:S04]  /*2fab0*/  LDL.LU.64 R24, [R1+0x580] ;  /* 0x0005800001187983 */ /* 0x000f280000300a00 */
[----:B------:R-:W2:Y:S01]  /*2fac0*/  LDL.LU.64 R26, [R1+0x588] ;  /* 0x00058800011a7983 */ /* 0x000ea20000300a00 */
[C---:B------:R-:W-:Y:S03]  /*2fad0*/  HMMA.16816.F32 R4, R12.reuse, R18, R4 ;  /* 0x000000120c04723c */ /* 0x040fe60000001804 */
[----:B--2---:R-:W-:Y:S04]  /*2fae0*/  STL.64 [R1+0x2118], R26 ;  /* 0x0021181a01007387 */ /* 0x004fe80000100a00 */
[----:B----4-:R0:W-:Y:S04]  /*2faf0*/  STL.64 [R1+0x2110], R24 ;  /* 0x0021101801007387 */ /* 0x0101e80000100a00 */
[----:B0-----:R-:W2:Y:S04]  /*2fb00*/  LDL.LU.64 R24, [R1+0x5c0] ;  /* 0x0005c00001187983 */ /* 0x001ea80000300a00 */
[----:B------:R-:W4:Y:S04]  /*2fb10*/  LDL.LU.64 R26, [R1+0x5c8] ;  /* 0x0005c800011a7983 */ /* 0x000f280000300a00 */
[----:B----4-:R-:W-:Y:S04]  /*2fb20*/  STL.64 [R1+0x2128], R26 ;  /* 0x0021281a01007387 */ /* 0x010fe80000100a00 */
[----:B--2---:R0:W-:Y:S04]  /*2fb30*/  STL.64 [R1+0x2120], R24 ;  /* 0x0021201801007387 */ /* 0x0041e80000100a00 */
[----:B0-----:R-:W2:Y:S04]  /*2fb40*/  LDL.LU.64 R24, [R1+0x5d0] ;  /* 0x0005d00001187983 */ /* 0x001ea80000300a00 */
[----:B------:R-:W2:Y:S04]  /*2fb50*/  LDL.LU.64 R26, [R1+0x5d8] ;  /* 0x0005d800011a7983 */ /* 0x000ea80000300a00 */
[----:B------:R0:W-:Y:S04]  /*2fb60*/  STL.64 [R1+0x1fc8], R22 ;  /* 0x001fc81601007387 */ /* 0x0001e80000100a00 */
[----:B0-----:R-:W4:Y:S04]  /*2fb70*/  LDL.LU R22, [R1+0x1524] ;  /* 0x0015240001167983 */ /* 0x001f280000300800 */
[----:B------:R-:W4:Y:S04]  /*2fb80*/  LDL.LU R23, [R1+0x1520] ;  /* 0x0015200001177983 */ /* 0x000f280000300800 */
[----:B------:R0:W-:Y:S04]  /*2fb90*/  STL.64 [R1+0x1fc0], R20 ;  /* 0x001fc01401007387 */ /* 0x0001e80000100a00 */
[----:B0-----:R-:W2:Y:S04]  /*2fba0*/  LDL.LU R20, [R1+0x151c] ;  /* 0x00151c0001147983 */ /* 0x001ea80000300800 */
[----:B------:R-:W2:Y:S04]  /*2fbb0*/  LDL.LU R21, [R1+0x1518] ;  /* 0x0015180001157983 */ /* 0x000ea80000300800 */
        /* <DEDUP_REMOVED lines=21> */
[----:B------:R-:W2:Y:S04]  /*2fd10*/  LDL.LU.64 R8, [R1+0x2130] ;  /* 0x0021300001087983 */ /* 0x000ea80000300a00 */
[----:B------:R0:W-:Y:S04]  /*2fd20*/  STL.64 [R1+0x1fa8], R6 ;  /* 0x001fa80601007387 */ /* 0x0001e80000100a00 */
[----:B0-----:R-:W3:Y:S04]  /*2fd30*/  LDL.LU R6, [R1+0x1514] ;  /* 0x0015140001067983 */ /* 0x001ee80000300800 */
[----:B------:R-:W3:Y:S04]  /*2fd40*/  LDL.LU R7, [R1+0x1510] ;  /* 0x0015100001077983 */ /* 0x000ee80000300800 */
[----:B------:R0:W-:Y:S04]  /*2fd50*/  STL.64 [R1+0x1fa0], R4 ;  /* 0x001fa00401007387 */ /* 0x0001e80000100a00 */
[----:B0-----:R-:W3:Y:S01]  /*2fd60*/  LDL.LU R5, [R1+0x150c] ;  /* 0x00150c0001057983 */ /* 0x001ee20000300800 */
[----:B--2---:R-:W-:-:S15]  /*2fd70*/  HMMA.16816.F32 R24, R12, R8, R24 ;  /* 0x000000080c18723c */ /* 0x004fde0000001818 */
[----:B------:R-:W-:-:S04]  /*2fd80*/  NOP ;  /* 0x0000000000007918 */ /* 0x000fc80000000000 */
[----:B------:R-:W-:Y:S04]  /*2fd90*/  STL.64 [R1+0x5d0], R24 ;  /* 0x0005d01801007387 */ /* 0x000fe80000100a00 */
[----:B------:R0:W-:Y:S01]  /*2fda0*/  STL [R1+0x5d8], R26 ;  /* 0x0005d81a01007387 */ /* 0x0001e20000100800 */
[----:B------:R-:W-:-:S03]  /*2fdb0*/  IMAD.MOV.U32 R0, RZ, RZ, R27 ;  /* 0x000000ffff007224 */ /* 0x000fc600078e001b */
[----:B0-----:R-:W2:Y:S04]  /*2fdc0*/  LDL.LU.64 R26, [R1+0x2128] ;  /* 0x00212800011a7983 */ /* 0x001ea80000300a00 */
[----:B------:R-:W2:Y:S04]  /*2fdd0*/  LDL.LU.64 R24, [R1+0x2120] ;  /* 0x0021200001187983 */ /* 0x000ea80000300a00 */
[----:B------:R-:W-:Y:S01]  /*2fde0*/  STL [R1+0x196c], R0 ;  /* 0x00196c0001007387 */ /* 0x000fe20000100800 */
[----:B--2---:R-:W-:-:S15]  /*2fdf0*/  HMMA.16816.F32 R24, R12, R10, R24 ;  /* 0x0000000a0c18723c */ /* 0x004fde0000001818 */
[----:B------:R-:W-:-:S04]  /*2fe00*/  NOP ;  /* 0x0000000000007918 */ /* 0x000fc80000000000 */
[----:B------:R-:W-:Y:S04]  /*2fe10*/  STL.64 [R1+0x5c0], R24 ;  /* 0x0005c01801007387 */ /* 0x000fe80000100a00 */
[----:B------:R0:W-:Y:S04]  /*2fe20*/  STL.64 [R1+0x5c8], R26 ;  /* 0x0005c81a01007387 */ /* 0x0001e80000100a00 */
[----:B0-----:R-:W2:Y:S04]  /*2fe30*/  LDL.LU.64 R26, [R1+0x2118] ;  /* 0x00211800011a7983 */ /* 0x001ea80000300a00 */
[----:B------:R-:W2:Y:S04]  /*2fe40*/  LDL.LU.64 R24, [R1+0x2110] ;  /* 0x0021100001187983 */ /* 0x000ea80000300a00 */
[----:B------:R-:W-:Y:S04]  /*2fe50*/  STL.64 [R1+0x1f88], R10 ;  /* 0x001f880a01007387 */ /* 0x000fe80000100a00 */
[----:B------:R0:W-:Y:S01]  /*2fe60*/  STL.64 [R1+0x1f80], R8 ;  /* 0x001f800801007387 */ /* 0x0001e20000100a00 */
[----:B---3--:R-:W-:-:S02]  /*2fe70*/  IMAD R29, R29, 0x100, R5 ;  /* 0x000001001d1d7824 */ /* 0x008fc400078e0205 */
[----:B0-----:R-:W-:Y:S02]  /*2fe80*/  IMAD R9, R7, 0x100, R6 ;  /* 0x0000010007097824 */ /* 0x001fe400078e0206 */
[----:B----4-:R-:W-:Y:S01]  /*2fe90*/  IMAD R10, R23, 0x100, R22 ;  /* 0x00000100170a7824 */ /* 0x010fe200078e0216 */
[----:B--2---:R-:W-:-:S15]  /*2fea0*/  HMMA.16816.F32 R4, R12, R16, R24 ;  /* 0x000000100c04723c */ /* 0x004fde0000001818 */
[----:B------:R-:W-:-:S04]  /*2feb0*/  NOP ;  /* 0x0000000000007918 */ /* 0x000fc80000000000 */
[----:B------:R0:W-:Y:S04]  /*2fec0*/  STL.64 [R1+0x580], R4 ;  /* 0x0005800401007387 */ /* 0x0001e80000100a00 */
[----:B------:R1:W-:Y:S04]  /*2fed0*/  STL [R1+0x588], R6 ;  /* 0x0005880601007387 */ /* 0x0003e80000100800 */
[----:B------:R-:W2:Y:S04]  /*2fee0*/  LDL.LU R26, [R1+0x48] ;  /* 0x00004800011a7983 */ /* 0x000ea80000300800 */
[----:B------:R-:W2:Y:S04]  /*2fef0*/  LDL.LU R27, [R1+0x4c] ;  /* 0x00004c00011b7983 */ /* 0x000ea80000300800 */
[----:B------:R-:W3:Y:S04]  /*2ff00*/  LDL.LU R22, [R1+0x58] ;  /* 0x0000580001167983 */ /* 0x000ee80000300800 */
[----:B------:R-:W3:Y:S01]  /*2ff10*/  LDL.LU R23, [R1+0x5c] ;  /* 0x00005c0001177983 */ /* 0x000ee20000300800 */
[----:B------:R-:W-:-:S03]  /*2ff20*/  IMAD.MOV.U32 R0, RZ, RZ, R7 ;  /* 0x000000ffff007224 */ /* 0x000fc600078e0007 */
[----:B0-----:R-:W4:Y:S04]  /*2ff30*/  LDL.LU R4, [R1+0x88] ;  /* 0x0000880001047983 */ /* 0x001f280000300800 */
[----:B------:R-:W4:Y:S04]  /*2ff40*/  LDL.LU R5, [R1+0x8c] ;  /* 0x00008c0001057983 */ /* 0x000f280000300800 */
[----:B-1----:R-:W2:Y:S04]  /*2ff50*/  LDL.LU R6, [R1+0x90] ;  /* 0x0000900001067983 */ /* 0x002ea80000300800 */
[----:B------:R-:W4:Y:S04]  /*2ff60*/  LDL.LU R7, [R1+0x94] ;  /* 0x0000940001077983 */ /* 0x000f280000300800 */
[----:B---3--:R0:W-:Y:S04]  /*2ff70*/  STL.64 [R1+0x20a0], R22 ;  /* 0x0020a01601007387 */ /* 0x0081e80000100a00 */
[----:B------:R-:W3:Y:S04]  /*2ff80*/  LDL.LU R24, [R1+0x50] ;  /* 0x0000500001187983 */ /* 0x000ee80000300800 */
[----:B------:R-:W3:Y:S04]  /*2ff90*/  LDL.LU R25, [R1+0x54] ;  /* 0x0000540001197983 */ /* 0x000ee80000300800 */
[----:B--2---:R-:W-:Y:S01]  /*2ffa0*/  STL.64 [R1+0x20b0], R26 ;  /* 0x0020b01a01007387 */ /* 0x004fe20000100a00 */
[----:B------:R-:W-:-:S03]  /*2ffb0*/  IMAD R8, R21, 0x100, R20 ;  /* 0x0000010015087824 */ /* 0x000fc600078e0214 */
[----:B---3--:R-:W-:Y:S04]  /*2ffc0*/  STL.64 [R1+0x20a8], R24 ;  /* 0x0020a81801007387 */ /* 0x008fe80000100a00 */
[----:B------:R-:W2:Y:S04]  /*2ffd0*/  LDL.LU R20, [R1+0x60] ;  /* 0x0000600001147983 */ /* 0x000ea80000300800 */
[----:B------:R-:W2:Y:S04]  /*2ffe0*/  LDL.LU R21, [R1+0x64] ;  /* 0x0000640001157983 */ /* 0x000ea80000300800 */
[----:B0-----:R-:W3:Y:S04]  /*2fff0*/  LDL.LU R22, [R1+0x68] ;  /* 0x0000680001167983 */ /* 0x001ee80000300800 */
[----:B------:R-:W3:Y:S04]  /*30000*/  LDL.LU R23, [R1+0x6c] ;  /* 0x00006c0001177983 */ /* 0x000ee80000300800 */
[----:B--2---:R0:W-:Y:S04]  /*30010*/  STL.64 [R1+0x20b8], R20 ;  /* 0x0020b81401007387 */ /* 0x0041e80000100a00 */
[----:B0-----:R-:W2:Y:S04]  /*30020*/  LDL.LU R20, [R1+0x70] ;  /* 0x0000700001147983 */ /* 0x001ea80000300800 */
[----:B------:R-:W2:Y:S04]  /*30030*/  LDL.LU R21, [R1+0x74] ;  /* 0x0000740001157983 */ /* 0x000ea80000300800 */
[----:B------:R-:W4:Y:S04]  /*30040*/  LDL.LU.64 R24, [R1+0x550] ;  /* 0x0005500001187983 */ /* 0x000f280000300a00 */
[----:B------:R-:W4:Y:S04]  /*30050*/  LDL.LU.64 R26, [R1+0x558] ;  /* 0x00055800011a7983 */ /* 0x000f280000300a00 */
[----:B---3--:R0:W-:Y:S04]  /*30060*/  STL.64 [R1+0x20d8], R22 ;  /* 0x0020d81601007387 */ /* 0x0081e80000100a00 */
[----:B0-----:R-:W3:Y:S04]  /*30070*/  LDL.LU R22, [R1+0x78] ;  /* 0x0000780001167983 */ /* 0x001ee80000300800 */
[----:B------:R-:W3:Y:S01]  /*30080*/  LDL.LU R23, [R1+0x7c] ;  /* 0x00007c0001177983 */ /* 0x000ee20000300800 */
[----:B------:R-:W-:-:S02]  /*30090*/  IMAD.MOV.U32 R13, RZ, RZ, R9 ;  /* 0x000000ffff0d7224 */ /* 0x000fc400078e0009 */
[----:B------:R-:W-:Y:S02]  /*300a0*/  IMAD.MOV.U32 R14, RZ, RZ, R8 ;  /* 0x000000ffff0e7224 */ /* 0x000fe400078e0008 */
[----:B------:R-:W-:Y:S01]  /*300b0*/  IMAD.MOV.U32 R15, RZ, RZ, R10 ;  /* 0x000000ffff0f7224 */ /* 0x000fe200078e000a */
[----:B------:R-:W4:Y:S04]  /*300c0*/  LDL.LU.64 R8, [R1+0x530] ;  /* 0x0005300001087983 */ /* 0x000f280000300a00 */
[----:B------:R-:W4:Y:S04]  /*300d0*/  LDL.LU.64 R10, [R1+0x538] ;  /* 0x00053800010a7983 */ /* 0x000f280000300a00 */
[----:B--2---:R0:W-:Y:S04]  /*300e0*/  STL.64 [R1+0x20d0], R20 ;  /* 0x0020d01401007387 */ /* 0x0041e80000100a00 */
[----:B0-----:R-:W2:Y:S04]  /*300f0*/  LDL.LU R20, [R1+0x80] ;  /* 0x0000800001147983 */ /* 0x001ea80000300800 */
[----:B------:R-:W2:Y:S04]  /*30100*/  LDL.LU R21, [R1+0x84] ;  /* 0x0000840001157983 */ /* 0x000ea80000300800 */
[----:B---3--:R0:W-:Y:S04]  /*30110*/  STL.64 [R1+0x20f0], R22 ;  /* 0x0020f01601007387 */ /* 0x0081e80000100a00 */
[----:B0-----:R-:W3:Y:S04]  /*30120*/  LDL.LU R22, [R1+0x98] ;  /* 0x0000980001167983 */ /* 0x001ee80000300800 */
[----:B------:R-:W3:Y:S04]  /*30130*/  LDL.LU R23, [R1+0x9c] ;  /* 0x00009c0001177983 */ /* 0x000ee80000300800 */
[----:B------:R-:W-:Y:S04]  /*30140*/  STL [R1+0x1f5c], R16 ;  /* 0x001f5c1001007387 */ /* 0x000fe80000100800 */
[----:B------:R0:W-:Y:S04]  /*30150*/  STL [R1+0x1f58], R17 ;  /* 0x001f581101007387 */ /* 0x0001e80000100800 */
[----:B------:R1:W-:Y:S04]  /*30160*/  STL.64 [R1+0x1fd0], R18 ;  /* 0x001fd01201007387 */ /* 0x0003e80000100a00 */
[----:B0-----:R-:W3:Y:S04]  /*30170*/  LDL.LU.64 R16, [R1+0x570] ;  /* 0x0005700001107983 */ /* 0x001ee80000300a00 */
[----:B-1----:R-:W3:Y:S01]  /*30180*/  LDL.LU.64 R18, [R1+0x578] ;  /* 0x0005780001127983 */ /* 0x002ee20000300a00 */
[----:B------:R-:W-:-:S02]  /*30190*/  F2FP.F16.E5M2.UNPACK_B R12, R29 ;  /* 0x0000001dff0c723e */ /* 0x000fc400020004ff */
[----:B------:R-:W-:Y:S02]  /*301a0*/  F2FP.F16.E5M2.UNPACK_B R13, R13 ;  /* 0x0000000dff0d723e */ /* 0x000fe400020004ff */
[----:B------:R-:W-:Y:S02]  /*301b0*/  F2FP.F16.E5M2.UNPACK_B R14, R14 ;  /* 0x0000000eff0e723e */ /* 0x000fe400020004ff */
[----:B------:R-:W-:Y:S01]  /*301c0*/  F2FP.F16.E5M2.UNPACK_B R15, R15 ;  /* 0x0000000fff0f723e */ /* 0x000fe200020004ff */
[----:B------:R-:W-:Y:S04]  /*301d0*/  STL [R1+0x1b48], R0 ;  /* 0x001b480001007387 */ /* 0x000fe80000100800 */
[----:B------:R-:W2:Y:S02]  /*301e0*/  LDL.LU R29, [R1+0x2108] ;  /* 0x00210800011d7983 */ /* 0x000ea40000300800 */
[----:B---3--:R-:W-:-:S15]  /*301f0*/  HMMA.16816.F32 R16, R12, R22, R16 ;  /* 0x000000160c10723c */ /* 0x008fde0000001810 */
[----:B------:R-:W-:-:S04]  /*30200*/  NOP ;  /* 0x0000000000007918 */ /* 0x000fc80000000000 */
[----:B------:R-:W-:Y:S04]  /*30210*/  STL.64 [R1+0x570], R16 ;  /* 0x0005701001007387 */ /* 0x000fe80000100a00 */
[----:B------:R4:W-:Y:S02]  /*30220*/  STL.64 [R1+0x578], R18 ;  /* 0x0005781201007387 */ /* 0x0009e40000100a00 */
[----:B----4-:R-:W-:Y:S02]  /*30230*/  HMMA.16816.F32 R16, R12, R6, R24 ;  /* 0x000000060c10723c */ /* 0x010fe40000001818 */
[----:B------:R-:W3:-:S15]  /*30240*/  LDL.LU R6, [R1+0x8] ;  /* 0x0000080001067983 */ /* 0x000ede0000300800 */
[----:B------:R-:W-:Y:S02]  /*30250*/  NOP ;  /* 0x0000000000007918 */ /* 0x000fe40000000000 */
[----:B------:R-:W-:Y:S04]  /*30260*/  STL.64 [R1+0x550], R16 ;  /* 0x0005501001007387 */ /* 0x000fe80000100a00 */
[----:B------:R-:W-:Y:S04]  /*30270*/  STL.64 [R1+0x558], R18 ;  /* 0x0005581201007387 */ /* 0x000fe80000100a00 */
[----:B------:R-:W3:Y:S04]  /*30280*/  LDL.LU R7, [R1+0xc] ;  /* 0x00000c0001077983 */ /* 0x000ee80000300800 */
[----:B---3--:R0:W-:Y:S04]  /*30290*/  STL.64 [R1+0x2008], R6 ;  /* 0x0020080601007387 */ /* 0x0081e80000100a00 */
[----:B------:R-:W3:Y:S04]  /*302a0*/  LDL.LU.64 R24, [R1+0x490] ;  /* 0x0004900001187983 */ /* 0x000ee80000300a00 */
[----:B------:R-:W4:Y:S01]  /*302b0*/  LDL.LU.64 R26, [R1+0x498] ;  /* 0x00049800011a7983 */ /* 0x000f220000300a00 */
[----:B0-----:R-:W-:-:S15]  /*302c0*/  HMMA.16816.F32 R4, R12, R4, R8 ;  /* 0x000000040c04723c */ /* 0x001fde0000001808 */
[----:B------:R-:W-:-:S04]  /*302d0*/  NOP ;  /* 0x0000000000007918 */ /* 0x000fc80000000000 */
[----:B------:R-:W-:Y:S04]  /*302e0*/  STL.64 [R1+0x530], R4 ;  /* 0x0005300401007387 */ /* 0x000fe80000100a00 */
[----:B------:R-:W-:Y:S04]  /*302f0*/  STL.64 [R1+0x538], R6 ;  /* 0x0005380601007387 */ /* 0x000fe80000100a00 */
        /* <DEDUP_REMOVED lines=10> */
[----:B0-----:R-:W2:Y:S04]  /*303a0*/  LDL.LU.64 R24, [R1+0x510] ;  /* 0x0005100001187983 */ /* 0x001ea80000300a00 */
[----:B------:R-:W2:Y:S04]  /*303b0*/  LDL.LU.64 R26, [R1+0x518] ;  /* 0x00051800011a7983 */ /* 0x000ea80000300a00 */
[----:B------:R-:W3:Y:S04]  /*303c0*/  LDL.LU.64 R16, [R1+0x450] ;  /* 0x0004500001107983 */ /* 0x000ee80000300a00 */
[----:B------:R-:W3:Y:S04]  /*303d0*/  LDL.LU.64 R18, [R1+0x458] ;  /* 0x0004580001127983 */ /* 0x000ee80000300a00 */
[----:B------:R-:W4:Y:S04]  /*303e0*/  LDL.LU R4, [R1+0x10] ;  /* 0x0000100001047983 */ /* 0x000f280000300800 */
[----:B------:R-:W4:Y:S04]  /*303f0*/  LDL.LU R5, [R1+0x14] ;  /* 0x0000140001057983 */ /* 0x000f280000300800 */
[----:B------:R-:W3:Y:S04]  /*30400*/  LDL.LU.64 R8, [R1+0x430] ;  /* 0x0004300001087983 */ /* 0x000ee80000300a00 */
[----:B------:R-:W3:Y:S01]  /*30410*/  LDL.LU.64 R10, [R1+0x438] ;  /* 0x00043800010a7983 */ /* 0x000ee20000300a00 */
[C---:B--2---:R-:W-:Y:S03]  /*30420*/  HMMA.16816.F32 R20, R12.reuse, R20, R24 ;  /* 0x000000140c14723c */ /* 0x044fe60000001818 */
[----:B----4-:R0:W-:Y:S04]  /*30430*/  STL.64 [R1+0x2020], R4 ;  /* 0x0020200401007387 */ /* 0x0101e80000100a00 */
[----:B0-----:R-:W2:Y:S04]  /*30440*/  LDL.LU.64 R4, [R1+0x4d0] ;  /* 0x0004d00001047983 */ /* 0x001ea80000300a00 */
[----:B------:R-:W2:Y:S04]  /*30450*/  LDL.LU.64 R6, [R1+0x4d8] ;  /* 0x0004d80001067983 */ /* 0x000ea80000300a00 */
[----:B------:R-:W4:Y:S04]  /*30460*/  LDL.LU.64 R26, [R1+0x2100] ;  /* 0x00210000011a7983 */ /* 0x000f280000300a00 */
[----:B------:R-:W4:Y:S04]  /*30470*/  LDL.LU.64 R24, [R1+0x20f8] ;  /* 0x0020f80001187983 */ /* 0x000f280000300a00 */
[----:B------:R-:W-:Y:S04]  /*30480*/  STL.64 [R1+0x510], R20 ;  /* 0x0005101401007387 */ /* 0x000fe80000100a00 */
[----:B------:R0:W-:Y:S04]  /*30490*/  STL.64 [R1+0x518], R22 ;  /* 0x0005181601007387 */ /* 0x0001e80000100a00 */
[----:B0-----:R-:W4:Y:S02]  /*304a0*/  LDL.LU.64 R22, [R1+0x20f0] ;  /* 0x0020f00001167983 */ /* 0x001f240000300a00 */
[----:B----4-:R-:W-:Y:S02]  /*304b0*/  HMMA.16816.F32 R20, R12, R22, R24 ;  /* 0x000000160c14723c */ /* 0x010fe40000001818 */
[----:B------:R-:W4:Y:S04]  /*304c0*/  LDL.LU.64 R26, [R1+0x20e8] ;  /* 0x0020e800011a7983 */ /* 0x000f280000300a00 */
[----:B------:R-:W4:-:S13]  /*304d0*/  LDL.LU.64 R24, [R1+0x20e0] ;  /* 0x0020e00001187983 */ /* 0x000f1a0000300a00 */
[----:B------:R-:W-:Y:S04]  /*304e0*/  STL.64 [R1+0x4f0], R20 ;  /* 0x0004f01401007387 */ /* 0x000fe80000100a00 */
[----:B------:R0:W-:Y:S04]  /*304f0*/  STL.64 [R1+0x4f8], R22 ;  /* 0x0004f81601007387 */ /* 0x0001e80000100a00 */
[----:B0-----:R-:W4:Y:S04]  /*30500*/  LDL.LU.64 R22, [R1+0x20d8] ;  /* 0x0020d80001167983 */ /* 0x001f280000300a00 */
[----:B------:R-:W2:Y:S02]  /*30510*/  LDL.LU.64 R20, [R1+0x20d0] ;  /* 0x0020d00001147983 */ /* 0x000ea40000300a00 */
[----:B--2---:R-:W-:-:S15]  /*30520*/  HMMA.16816.F32 R4, R12, R20, R4 ;  /* 0x000000140c04723c */ /* 0x004fde0000001804 */
[----:B------:R-:W-:-:S04]  /*30530*/  NOP ;  /* 0x0000000000007918 */ /* 0x000fc80000000000 */
[----:B------:R-:W-:Y:S04]  /*30540*/  STL.64 [R1+0x4d0], R4 ;  /* 0x0004d00401007387 */ /* 0x000fe80000100a00 */
[----:B------:R0:W-:Y:S04]  /*30550*/  STL.64 [R1+0x4d8], R6 ;  /* 0x0004d80601007387 */ /* 0x0001e80000100a00 */
[----:B0-----:R-:W2:Y:S04]  /*30560*/  LDL.LU R6, [R1+0x18] ;  /* 0x0000180001067983 */ /* 0x001ea80000300800 */
[----:B------:R-:W2:Y:S01]  /*30570*/  LDL.LU R7, [R1+0x1c] ;  /* 0x00001c0001077983 */ /* 0x000ea20000300800 */
[C---:B----4-:R-:W-:Y:S03]  /*30580*/  HMMA.16816.F32 R20, R12.reuse, R22, R24 ;  /* 0x000000160c14723c */ /* 0x050fe60000001818 */
[----:B--2---:R0:W-:Y:S04]  /*30590*/  STL.64 [R1+0x2038], R6 ;  /* 0x0020380601007387 */ /* 0x0041e80000100a00 */
[----:B------:R-:W2:Y:S04]  /*305a0*/  LDL.LU.64 R4, [R1+0x470] ;  /* 0x0004700001047983 */ /* 0x000ea80000300a00 */
[----:B0-----:R-:W2:Y:S04]  /*305b0*/  LDL.LU.64 R6, [R1+0x478] ;  /* 0x0004780001067983 */ /* 0x001ea80000300a00 */
[----:B------:R-:W4:Y:S04]  /*305c0*/  LDL.LU.64 R26, [R1+0x20c8] ;  /* 0x0020c800011a7983 */ /* 0x000f280000300a00 */
[----:B------:R-:W4:Y:S04]  /*305d0*/  LDL.LU.64 R24, [R1+0x20c0] ;  /* 0x0020c00001187983 */ /* 0x000f280000300a00 */
[----:B------:R0:W-:Y:S04]  /*305e0*/  STL.64 [R1+0x4b0], R20 ;  /* 0x0004b01401007387 */ /* 0x0001e80000100a00 */
[----:B------:R4:W-:Y:S04]  /*305f0*/  STL.64 [R1+0x4b8], R22 ;  /* 0x0004b81601007387 */ /* 0x0009e80000100a00 */
[----:B0-----:R-:W4:Y:S02]  /*30600*/  LDL.LU.64 R20, [R1+0x20b8] ;  /* 0x0020b80001147983 */ /* 0x001f240000300a00 */
[----:B----4-:R-:W-:Y:S02]  /*30610*/  HMMA.16816.F32 R20, R12, R20, R24 ;  /* 0x000000140c14723c */ /* 0x010fe40000001818 */
[----:B------:R-:W4:Y:S04]  /*30620*/  LDL.LU.64 R26, [R1+0x20b0] ;  /* 0x0020b000011a7983 */ /* 0x000f280000300a00 */
[----:B------:R-:W3:-:S13]  /*30630*/  LDL.LU.64 R24, [R1+0x20a8] ;  /* 0x0020a80001187983 */ /* 0x000eda0000300a00 */
[----:B------:R-:W-:Y:S04]  /*30640*/  STL.64 [R1+0x490], R20 ;  /* 0x0004901401007387 */ /* 0x000fe80000100a00 */
[----:B------:R0:W-:Y:S04]  /*30650*/  STL.64 [R1+0x498], R22 ;  /* 0x0004981601007387 */ /* 0x0001e80000100a00 */
[----:B0-----:R-:W2:Y:S02]  /*30660*/  LDL.LU.64 R22, [R1+0x20a0] ;  /* 0x0020a00001167983 */ /* 0x001ea40000300a00 */
[----:B--2---:R-:W-:Y:S02]  /*30670*/  HMMA.16816.F32 R20, R12, R22, R4 ;  /* 0x000000160c14723c */ /* 0x004fe40000001804 */
[----:B------:R-:W2:-:S15]  /*30680*/  LDL.LU R4, [R1+0x20] ;  /* 0x0000200001047983 */ /* 0x000e9e0000300800 */
[----:B------:R-:W-:Y:S02]  /*30690*/  NOP ;  /* 0x0000000000007918 */ /* 0x000fe40000000000 */
[----:B------:R-:W-:Y:S04]  /*306a0*/  STL.64 [R1+0x470], R20 ;  /* 0x0004701401007387 */ /* 0x000fe80000100a00 */
[----:B------:R0:W-:Y:S04]  /*306b0*/  STL.64 [R1+0x478], R22 ;  /* 0x0004781601007387 */ /* 0x0001e80000100a00 */
[----:B------:R-:W2:Y:S04]  /*306c0*/  LDL.LU R5, [R1+0x24] ;  /* 0x0000240001057983 */ /* 0x000ea80000300800 */
[----:B--2---:R3:W-:Y:S04]  /*306d0*/  STL.64 [R1+0x2050], R4 ;  /* 0x0020500401007387 */ /* 0x0047e80000100a00 */
[----:B0-----:R-:W2:Y:S01]  /*306e0*/  LDL.LU R22, [R1+0x28] ;  /* 0x0000280001167983 */ /* 0x001ea20000300800 */
[----:B---3--:R-:W-:-:S15]  /*306f0*/  HMMA.16816.F32 R4, R12, R24, R16 ;  /* 0x000000180c04723c */ /* 0x008fde0000001810 */
[----:B------:R-:W-:-:S04]  /*30700*/  NOP ;  /* 0x0000000000007918 */ /* 0x000fc80000000000 */
[----:B------:R-:W-:Y:S04]  /*30710*/  STL.64 [R1+0x450], R4 ;  /* 0x0004500401007387 */ /* 0x000fe80000100a00 */
[----:B------:R4:W-:Y:S04]  /*30720*/  STL.64 [R1+0x458], R6 ;  /* 0x0004580601007387 */ /* 0x0009e80000100a00 */
[----:B------:R-:W2:Y:S01]  /*30730*/  LDL.LU R23, [R1+0x2c] ;  /* 0x00002c0001177983 */ /* 0x000ea20000300800 */
[----:B----4-:R-:W-:Y:S03]  /*30740*/  HMMA.16816.F32 R4, R12, R26, R8 ;  /* 0x0000001a0c04723c */ /* 0x010fe60000001808 */
[----:B--2---:R0:W-:Y:S04]  /*30750*/  STL.64 [R1+0x2058], R22 ;  /* 0x0020581601007387 */ /* 0x0041e80000100a00 */
[----:B------:R-:W2:-:S12]  /*30760*/  LDL.LU R20, [R1+0x30] ;  /* 0x0000300001147983 */ /* 0x000e980000300800 */
[----:B------:R-:W-:Y:S04]  /*30770*/  STL.64 [R1+0x430], R4 ;  /* 0x0004300401007387 */ /* 0x000fe80000100a00 */
[----:B------:R-:W-:Y:S04]  /*30780*/  STL.64 [R1+0x438], R6 ;  /* 0x0004380601007387 */ /* 0x000fe80000100a00 */
[----:B------:R-:W2:Y:S04]  /*30790*/  LDL.LU R21, [R1+0x34] ;  /* 0x0000340001157983 */ /* 0x000ea80000300800 */
[----:B0-----:R-:W3:Y:S04]  /*307a0*/  LDL.LU R22, [R1+0x38] ;  /* 0x0000380001167983 */ /* 0x001ee80000300800 */
[----:B------:R-:W3:Y:S04]  /*307b0*/  LDL.LU R23, [R1+0x3c] ;  /* 0x00003c0001177983 */ /* 0x000ee80000300800 */
[----:B--2---:R-:W-:Y:S04]  /*307c0*/  STL.64 [R1+0x2070], R20 ;  /* 0x0020701401007387 */ /* 0x004fe80000100a00 */
[----:B---3--:R-:W-:Y:S04]  /*307d0*/  STL.64 [R1+0x2088], R22 ;  /* 0x0020881601007387 */ /* 0x008fe80000100a00 */
[----:B------:R-:W2:Y:S04]  /*307e0*/  LDL.LU.64 R24, [R1+0x2f0] ;  /* 0x0002f00001187983 */ /* 0x000ea80000300a00 */
[----:B------:R-:W3:Y:S04]  /*307f0*/  LDL.LU.64 R26, [R1+0x2f8] ;  /* 0x0002f800011a7983 */ /* 0x000ee80000300a00 */
[----:B---3--:R0:W-:Y:S04]  /*30800*/  STL.64 [R1+0x1ff0], R26 ;  /* 0x001ff01a01007387 */ /* 0x0081e80000100a00 */
[----:B0-----:R-:W3:Y:S04]  /*30810*/  LDL.LU R26, [R1] ;  /* 0x00000000011a7983 */ /* 0x001ee80000300800 */
[----:B------:R-:W3:Y:S04]  /*30820*/  LDL.LU R27, [R1+0x4] ;  /* 0x00000400011b7983 */ /* 0x000ee80000300800 */
[----:B------:R-:W4:Y:S04]  /*30830*/  LDL.LU R20, [R1+0x40] ;  /* 0x0000400001147983 */ /* 0x000f280000300800 */
[----:B------:R-:W4:Y:S04]  /*30840*/  LDL.LU R21, [R1+0x44] ;  /* 0x0000440001157983 */ /* 0x000f280000300800 */
[----:B------:R-:W2:Y:S04]  /*30850*/  LDL.LU.64 R4, [R1+0x3b0] ;  /* 0x0003b00001047983 */ /* 0x000ea80000300a00 */
[----:B------:R-:W2:Y:S04]  /*30860*/  LDL.LU.64 R6, [R1+0x3b8] ;  /* 0x0003b80001067983 */ /* 0x000ea80000300a00 */
[----:B--2---:R-:W-:Y:S04]  /*30870*/  STL.64 [R1+0x2068], R6 ;  /* 0x0020680601007387 */ /* 0x004fe80000100a00 */
[----:B------:R0:W-:Y:S04]  /*30880*/  STL.64 [R1+0x2060], R4 ;  /* 0x0020600401007387 */ /* 0x0001e80000100a00 */
[----:B0-----:R-:W2:Y:S04]  /*30890*/  LDL.LU.64 R4, [R1+0x3d0] ;  /* 0x0003d00001047983 */ /* 0x001ea80000300a00 */
[----:B------:R-:W2:Y:S04]  /*308a0*/  LDL.LU.64 R6, [R1+0x3d8] ;  /* 0x0003d80001067983 */ /* 0x000ea80000300a00 */
[----:B--2---:R-:W-:Y:S04]  /*308b0*/  STL.64 [R1+0x2080], R6 ;  /* 0x0020800601007387 */ /* 0x004fe80000100a00 */
[----:B------:R0:W-:Y:S04]  /*308c0*/  STL.64 [R1+0x2078], R4 ;  /* 0x0020780401007387 */ /* 0x0001e80000100a00 */
[----:B0-----:R-:W2:Y:S04]  /*308d0*/  LDL.LU.64 R4, [R1+0x3f0] ;  /* 0x0003f00001047983 */ /* 0x001ea80000300a00 */
[----:B------:R-:W2:Y:S04]  /*308e0*/  LDL.LU.64 R6, [R1+0x3f8] ;  /* 0x0003f80001067983 */ /* 0x000ea80000300a00 */
[----:B--2---:R-:W-:Y:S04]  /*308f0*/  STL.64 [R1+0x2098], R6 ;  /* 0x0020980601007387 */ /* 0x004fe80000100a00 */
[----:B------:R0:W-:Y:S04]  /*30900*/  STL.64 [R1+0x2090], R4 ;  /* 0x0020900401007387 */ /* 0x0001e80000100a00 */
[----:B0-----:R-:W4:Y:S04]  /*30910*/  LDL.LU.64 R4, [R1+0x410] ;  /* 0x0004100001047983 */ /* 0x001f280000300a00 */
[----:B------:R-:W4:Y:S04]  /*30920*/  LDL.LU.64 R6, [R1+0x418] ;  /* 0x0004180001067983 */ /* 0x000f280000300a00 */
        /* <DEDUP_REMOVED lines=9> */
[----:B------:R-:W2:Y:S01]  /*309c0*/  LDL.LU.64 R10, [R1+0x378] ;  /* 0x00037800010a7983 */ /* 0x000ea20000300a00 */
[C---:B----4-:R-:W-:Y:S03]  /*309d0*/  HMMA.16816.F32 R20, R12.reuse, R20, R4 ;  /* 0x000000140c14723c */ /* 0x050fe60000001804 */
[----:B--2---:R-:W-:Y:S04]  /*309e0*/  STL.64 [R1+0x2048], R10 ;  /* 0x0020480a01007387 */ /* 0x004fe80000100a00 */
[----:B------:R0:W-:Y:S04]  /*309f0*/  STL.64 [R1+0x2040], R8 ;  /* 0x0020400801007387 */ /* 0x0001e80000100a00 */
[----:B0-----:R-:W2:Y:S04]  /*30a00*/  LDL.LU.64 R8, [R1+0x390] ;  /* 0x0003900001087983 */ /* 0x001ea80000300a00 */
[----:B------:R-:W2:Y:S04]  /*30a10*/  LDL.LU.64 R10, [R1+0x398] ;  /* 0x00039800010a7983 */ /* 0x000ea80000300a00 */
[----:B------:R-:W-:Y:S04]  /*30a20*/  STL.64 [R1+0x1fe8], R24 ;  /* 0x001fe81801007387 */ /* 0x000fe80000100a00 */
[----:B------:R-:W4:Y:S04]  /*30a30*/  LDL.LU.64 R16, [R1+0x2d0] ;  /* 0x0002d00001107983 */ /* 0x000f280000300a00 */
[----:B------:R-:W2:Y:S04]  /*30a40*/  LDL.LU.64 R18, [R1+0x2d8] ;  /* 0x0002d80001127983 */ /* 0x000ea80000300a00 */
[----:B--2---:R-:W-:Y:S04]  /*30a50*/  STL.64 [R1+0x2000], R18 ;  /* 0x0020001201007387 */ /* 0x004fe80000100a00 */
[----:B----4-:R0:W-:Y:S04]  /*30a60*/  STL.64 [R1+0x1ff8], R16 ;  /* 0x001ff81001007387 */ /* 0x0101e80000100a00 */
[----:B0-----:R-:W3:Y:S04]  /*30a70*/  LDL.LU.64 R16, [R1+0x310] ;  /* 0x0003100001107983 */ /* 0x001ee80000300a00 */
[----:B------:R-:W3:Y:S04]  /*30a80*/  LDL.LU.64 R18, [R1+0x318] ;  /* 0x0003180001127983 */ /* 0x000ee80000300a00 */
[----:B------:R-:W2:Y:S04]  /*30a90*/  LDL.LU.64 R6, [R1+0x2098] ;  /* 0x0020980001067983 */ /* 0x000ea80000300a00 */
[----:B------:R-:W2:Y:S04]  /*30aa0*/  LDL.LU.64 R4, [R1+0x2090] ;  /* 0x0020900001047983 */ /* 0x000ea80000300a00 */
        /* <DEDUP_REMOVED lines=16> */
[----:B------:R-:W2:-:S15]  /*30bb0*/  LDL.LU.64 R4, [R1+0x2050] ;  /* 0x0020500001047983 */ /* 0x000e9e0000300a00 */
[----:B------:R-:W-:Y:S02]  /*30bc0*/  NOP ;  /* 0x0000000000007918 */ /* 0x000fe40000000000 */
[----:B------:R0:W-:Y:S04]  /*30bd0*/  STL.64 [R1+0x3b0], R20 ;  /* 0x0003b01401007387 */ /* 0x0001e80000100a00 */
[----:B------:R1:W-:Y:S04]  /*30be0*/  STL.64 [R1+0x3b8], R22 ;  /* 0x0003b81601007387 */ /* 0x0003e80000100a00 */
[----:B0-----:R-:W4:Y:S04]  /*30bf0*/  LDL.LU.64 R20, [R1+0x2b0] ;  /* 0x0002b00001147983 */ /* 0x001f280000300a00 */
[----:B-1----:R-:W4:Y:S01]  /*30c00*/  LDL.LU.64 R22, [R1+0x2b8] ;  /* 0x0002b80001167983 */ /* 0x002f220000300a00 */
        /* <DEDUP_REMOVED lines=17> */
[----:B0-----:R-:W2:Y:S01]  /*30d20*/  LDL.LU.64 R6, [R1+0x2008] ;  /* 0x0020080001067983 */ /* 0x001ea20000300a00 */
[C---:B---3--:R-:W-:Y:S08]  /*30d30*/  HMMA.16816.F32 R24, R12.reuse, R26, R16 ;  /* 0x0000001a0c18723c */ /* 0x048ff00000001810 */
[----:B--2---:R-:W-:Y:S01]  /*30d40*/  HMMA.16816.F32 R4, R12, R6, R8 ;  /* 0x000000060c04723c */ /* 0x004fe20000001808 */
[----:B------:R-:W2:Y:S04]  /*30d50*/  LDL.LU.64 R8, [R1+0x290] ;  /* 0x0002900001087983 */ /* 0x000ea80000300a00 */
[----:B------:R-:W2:-:S14]  /*30d60*/  LDL.LU.64 R10, [R1+0x298] ;  /* 0x00029800010a7983 */ /* 0x000e9c0000300a00 */
[----:B------:R0:W-:Y:S04]  /*30d70*/  STL.64 [R1+0x330], R4 ;  /* 0x0003300401007387 */ /* 0x0001e80000100a00 */
[----:B------:R1:W-:Y:S04]  /*30d80*/  STL.64 [R1+0x338], R6 ;  /* 0x0003380601007387 */ /* 0x0003e80000100a00 */
[----:B0-----:R-:W3:Y:S04]  /*30d90*/  LDL.LU.64 R4, [R1+0x270] ;  /* 0x0002700001047983 */ /* 0x001ee80000300a00 */
[----:B-1----:R-:W3:Y:S04]  /*30da0*/  LDL.LU.64 R6, [R1+0x278] ;  /* 0x0002780001067983 */ /* 0x002ee80000300a00 */
[----:B------:R-:W2:Y:S04]  /*30db0*/  LDL.LU.64 R18, [R1+0x2000] ;  /* 0x0020000001127983 */ /* 0x000ea80000300a00 */
[----:B------:R-:W2:Y:S04]  /*30dc0*/  LDL.LU.64 R16, [R1+0x1ff8] ;  /* 0x001ff80001107983 */ /* 0x000ea80000300a00 */
        /* <DEDUP_REMOVED lines=9> */
[----:B------:R-:W4:Y:S01]  /*30e60*/  LDL.LU.64 R24, [R1+0x1fd8] ;  /* 0x001fd80001187983 */ /* 0x000f220000300a00 */
[C---:B--2---:R-:W-:Y:S08]  /*30e70*/  HMMA.16816.F32 R16, R12.reuse, R26, R16 ;  /* 0x0000001a0c10723c */ /* 0x044ff00000001810 */
[C---:B----4-:R-:W-:Y:S11]  /*30e80*/  HMMA.16816.F32 R24, R12.reuse, R24, R20 ;  /* 0x000000180c18723c */ /* 0x050ff60000001814 */
[----:B------:R-:W-:Y:S04]  /*30e90*/  STL.64 [R1+0x2d0], R16 ;  /* 0x0002d01001007387 */ /* 0x000fe80000100a00 */
[----:B------:R0:W-:Y:S04]  /*30ea0*/  STL.64 [R1+0x2d8], R18 ;  /* 0x0002d81201007387 */ /* 0x0001e80000100a00 */
[----:B0-----:R-:W2:Y:S04]  /*30eb0*/  LDL.LU.64 R18, [R1+0x1fd0] ;  /* 0x001fd00001127983 */ /* 0x001ea80000300a00 */
[----:B------:R-:W4:Y:S04]  /*30ec0*/  LDL.LU R16, [R1+0x152c] ;  /* 0x00152c0001107983 */ /* 0x000f280000300800 */
[----:B------:R-:W2:Y:S04]  /*30ed0*/  LDL.LU R17, [R1+0x1534] ;  /* 0x0015340001117983 */ /* 0x000ea80000300800 */
[----:B------:R-:W2:Y:S04]  /*30ee0*/  LDL.LU R0, [R1+0xb8] ;  /* 0x0000b80001007983 */ /* 0x000ea80000300800 */
[----:B------:R-:W2:Y:S04]  /*30ef0*/  LDL.LU R28, [R1+0xbc] ;  /* 0x0000bc00011c7983 */ /* 0x000ea80000300800 */
[----:B------:R-:W2:Y:S04]  /*30f00*/  LDL.LU R29, [R1+0xc0] ;  /* 0x0000c000011d7983 */ /* 0x000ea80000300800 */
[----:B------:R-:W2:Y:S04]  /*30f10*/  LDL.LU.64 R22, [R1+0x1fc8] ;  /* 0x001fc80001167983 */ /* 0x000ea80000300a00 */
[----:B------:R-:W3:Y:S04]  /*30f20*/  LDL.LU.64 R20, [R1+0x1fc0] ;  /* 0x001fc00001147983 */ /* 0x000ee80000300a00 */
[----:B------:R0:W-:Y:S04]  /*30f30*/  STL.64 [R1+0x2b0], R24 ;  /* 0x0002b01801007387 */ /* 0x0001e80000100a00 */
[----:B------:R1:W-:Y:S04]  /*30f40*/  STL.64 [R1+0x2b8], R26 ;  /* 0x0002b81a01007387 */ /* 0x0003e80000100a00 */
[----:B0-----:R-:W2:Y:S04]  /*30f50*/  LDL.LU R24, [R1+0x200] ;  /* 0x0002000001187983 */ /* 0x001ea80000300800 */
[----:B------:R-:W2:Y:S04]  /*30f60*/  LDL.LU R25, [R1+0x204] ;  /* 0x0002040001197983 */ /* 0x000ea80000300800 */
[----:B-1----:R-:W2:Y:S04]  /*30f70*/  LDL.LU R26, [R1+0x208] ;  /* 0x00020800011a7983 */ /* 0x002ea80000300800 */
[----:B------:R-:W2:Y:S04]  /*30f80*/  LDL.LU R27, [R1+0x20c] ;  /* 0x00020c00011b7983 */ /* 0x000ea80000300800 */
[----:B--2---:R-:W-:Y:S04]  /*30f90*/  STL.64 [R1+0x1f68], R26 ;  /* 0x001f681a01007387 */ /* 0x004fe80000100a00 */
[----:B------:R0:W-:Y:S02]  /*30fa0*/  STL.64 [R1+0x1f60], R24 ;  /* 0x001f601801007387 */ /* 0x0001e40000100a00 */
[C---:B0-----:R-:W-:Y:S08]  /*30fb0*/  HMMA.16816.F32 R24, R12.reuse, R22, R8 ;  /* 0x000000160c18723c */ /* 0x041ff00000001808 */
[C---:B---3--:R-:W-:Y:S01]  /*30fc0*/  HMMA.16816.F32 R8, R12.reuse, R20, R4 ;  /* 0x000000140c08723c */ /* 0x048fe20000001804 */
[----:B------:R-:W2:Y:S10]  /*30fd0*/  LDL.LU.64 R4, [R1+0x230] ;  /* 0x0002300001047983 */ /* 0x000eb40000300a00 */
[----:B------:R-:W-:Y:S04]  /*30fe0*/  STL.64 [R1+0x290], R24 ;  /* 0x0002901801007387 */ /* 0x000fe80000100a00 */
[----:B------:R-:W-:Y:S04]  /*30ff0*/  STL.64 [R1+0x298], R26 ;  /* 0x0002981a01007387 */ /* 0x000fe80000100a00 */
[----:B------:R-:W3:Y:S04]  /*31000*/  LDL.LU.64 R6, [R1+0x238] ;  /* 0x0002380001067983 */ /* 0x000ee80000300a00 */
[----:B------:R-:W-:Y:S04]  /*31010*/  STL.64 [R1+0x270], R8 ;  /* 0x0002700801007387 */ /* 0x000fe80000100a00 */
[----:B------:R-:W-:Y:S04]  /*31020*/  STL.64 [R1+0x278], R10 ;  /* 0x0002780a01007387 */ /* 0x000fe80000100a00 */
[----:B---3--:R-:W-:Y:S04]  /*31030*/  STL.64 [R1+0x1fb8], R6 ;  /* 0x001fb80601007387 */ /* 0x008fe80000100a00 */
[----:B--2---:R0:W-:Y:S04]  /*31040*/  STL.64 [R1+0x1fb0], R4 ;  /* 0x001fb00401007387 */ /* 0x0041e80000100a00 */
[----:B0-----:R-:W2:Y:S04]  /*31050*/  LDL.LU.64 R4, [R1+0x250] ;  /* 0x0002500001047983 */ /* 0x001ea80000300a00 */
[----:B------:R-:W2:Y:S04]  /*31060*/  LDL.LU.64 R6, [R1+0x258] ;  /* 0x0002580001067983 */ /* 0x000ea80000300a00 */
[----:B------:R-:W3:Y:S04]  /*31070*/  LDL.LU.64 R8, [R1+0x1f0] ;  /* 0x0001f00001087983 */ /* 0x000ee80000300a00 */
[----:B------:R-:W2:Y:S04]  /*31080*/  LDL.LU.64 R10, [R1+0x1f8] ;  /* 0x0001f800010a7983 */ /* 0x000ea80000300a00 */
[----:B--2---:R-:W-:Y:S04]  /*31090*/  STL.64 [R1+0x1f98], R10 ;  /* 0x001f980a01007387 */ /* 0x004fe80000100a00 */
[----:B---3--:R0:W-:Y:S04]  /*310a0*/  STL.64 [R1+0x1f90], R8 ;  /* 0x001f900801007387 */ /* 0x0081e80000100a00 */
[----:B0-----:R-:W2:Y:S04]  /*310b0*/  LDL.LU.64 R8, [R1+0x210] ;  /* 0x0002100001087983 */ /* 0x001ea80000300a00 */
[----:B------:R-:W2:Y:S04]  /*310c0*/  LDL.LU.64 R10, [R1+0x218] ;  /* 0x00021800010a7983 */ /* 0x000ea80000300a00 */
[----:B------:R-:W3:Y:S04]  /*310d0*/  LDL.LU.64 R24, [R1+0x160] ;  /* 0x0001600001187983 */ /* 0x000ee80000300a00 */
[----:B------:R-:W2:Y:S01]  /*310e0*/  LDL.LU.64 R26, [R1+0x168] ;  /* 0x00016800011a7983 */ /* 0x000ea20000300a00 */
[C---:B------:R-:W-:Y:S03]  /*310f0*/  HMMA.16816.F32 R4, R12.reuse, R18, R4 ;  /* 0x000000120c04723c */ /* 0x040fe60000001804 */
[----:B--2---:R-:W-:Y:S04]  /*31100*/  STL.64 [R1+0x1f78], R26 ;  /* 0x001f781a01007387 */ /* 0x004fe80000100a00 */
[----:B---3--:R0:W-:Y:S04]  /*31110*/  STL.64 [R1+0x1f70], R24 ;  /* 0x001f701801007387 */ /* 0x0081e80000100a00 */
[----:B0-----:R-:W2:Y:S04]  /*31120*/  LDL.LU.64 R24, [R1+0x180] ;  /* 0x0001800001187983 */ /* 0x001ea80000300a00 */
[----:B------:R-:W2:Y:S04]  /*31130*/  LDL.LU.64 R26, [R1+0x188] ;  /* 0x00018800011a7983 */ /* 0x000ea80000300a00 */
[----:B------:R-:W3:Y:S04]  /*31140*/  LDL.LU R20, [R1+0x190] ;  /* 0x0001900001147983 */ /* 0x000ee80000300800 */
[----:B------:R-:W3:Y:S04]  /*31150*/  LDL.LU R21, [R1+0x194] ;  /* 0x0001940001157983 */ /* 0x000ee80000300800 */
[----:B------:R-:W3:Y:S04]  /*31160*/  LDL.LU R22, [R1+0x198] ;  /* 0x0001980001167983 */ /* 0x000ee80000300800 */
[----:B------:R-:W3:Y:S04]  /*31170*/  LDL.LU R23, [R1+0x19c] ;  /* 0x00019c0001177983 */ /* 0x000ee80000300800 */
[----:B------:R-:W-:Y:S04]  /*31180*/  STL.64 [R1+0x250], R4 ;  /* 0x0002500401007387 */ /* 0x000fe80000100a00 */
[----:B------:R0:W-:Y:S04]  /*31190*/  STL.64 [R1+0x258], R6 ;  /* 0x0002580601007387 */ /* 0x0001e80000100a00 */
[----:B0-----:R-:W2:Y:S04]  /*311a0*/  LDL.LU.64 R6, [R1+0x1fb8] ;  /* 0x001fb80001067983 */ /* 0x001ea80000300a00 */
[----:B------:R-:W2:Y:S04]  /*311b0*/  LDL.LU.64 R4, [R1+0x1fb0] ;  /* 0x001fb00001047983 */ /* 0x000ea80000300a00 */
[----:B------:R-:W3:Y:S04]  /*311c0*/  LDL.LU R18, [R1+0xb0] ;  /* 0x0000b00001127983 */ /* 0x000ee80000300800 */
[----:B------:R-:W3:Y:S01]  /*311d0*/  LDL.LU R19, [R1+0xb4] ;  /* 0x0000b40001137983 */ /* 0x000ee20000300800 */
[----:B--2---:R-:W-:-:S15]  /*311e0*/  HMMA.16816.F32 R4, R12, R2, R4 ;  /* 0x000000020c04723c */ /* 0x004fde0000001804 */
[----:B------:R-:W-:-:S04]  /*311f0*/  NOP ;  /* 0x0000000000007918 */ /* 0x000fc80000000000 */
[----:B------:R-:W-:Y:S04]  /*31200*/  STL.64 [R1+0x230], R4 ;  /* 0x0002300401007387 */ /* 0x000fe80000100a00 */
[----:B------:R0:W-:Y:S04]  /*31210*/  STL.64 [R1+0x238], R6 ;  /* 0x0002380601007387 */ /* 0x0001e80000100a00 */
[----:B0-----:R-:W2:Y:S04]  /*31220*/  LDL.LU.64 R6, [R1+0x1fa8] ;  /* 0x001fa80001067983 */ /* 0x001ea80000300a00 */
[----:B------:R-:W2:Y:S04]  /*31230*/  LDL.LU.64 R4, [R1+0x1fa0] ;  /* 0x001fa00001047983 */ /* 0x000ea80000300a00 */
[----:B------:R-:W4:Y:S04]  /*31240*/  LDL.LU R2, [R1+0x1528] ;  /* 0x0015280001027983 */ /* 0x000f280000300800 */
[----:B------:R-:W3:Y:S01]  /*31250*/  LDL.LU R3, [R1+0x1530] ;  /* 0x0015300001037983 */ /* 0x000ee20000300800 */
[----:B--2---:R-:W-:-:S15]  /*31260*/  HMMA.16816.F32 R8, R12, R4, R8 ;  /* 0x000000040c08723c */ /* 0x004fde0000001808 */
[----:B------:R-:W-:-:S04]  /*31270*/  NOP ;  /* 0x0000000000007918 */ /* 0x000fc80000000000 */
        /* <DEDUP_REMOVED lines=19> */
[----:B------:R-:W2:Y:S01]  /*313b0*/  LDL.LU.64 R24, [R1+0x1f70] ;  /* 0x001f700001187983 */ /* 0x000ea20000300a00 */
[----:B----4-:R-:W-:-:S02]  /*313c0*/  IMAD R2, R2, 0x100, R16 ;  /* 0x0000010002027824 */ /* 0x010fc400078e0210 */
[----:B---3--:R-:W-:Y:S01]  /*313d0*/  IMAD R3, R3, 0x100, R17 ;  /* 0x0000010003037824 */ /* 0x008fe200078e0211 */
[----:B--2---:R-:W-:Y:S01]  /*313e0*/  HMMA.16816.F32 R8, R12, R10, R24 ;  /* 0x0000000a0c08723c */ /* 0x004fe20000001818 */
[----:B------:R-:W2:Y:S04]  /*313f0*/  LDL.LU.64 R26, [R1+0x1f68] ;  /* 0x001f6800011a7983 */ /* 0x000ea80000300a00 */
[----:B------:R-:W2:-:S14]  /*31400*/  LDL.LU.64 R24, [R1+0x1f60] ;  /* 0x001f600001187983 */ /* 0x000e9c0000300a00 */
[----:B------:R0:W-:Y:S04]  /*31410*/  STL.64 [R1+0x160], R8 ;  /* 0x0001600801007387 */ /* 0x0001e80000100a00 */
[----:B------:R1:W-:Y:S04]  /*31420*/  STL.64 [R1+0x168], R10 ;  /* 0x0001680a01007387 */ /* 0x0003e80000100a00 */
[----:B0-----:R-:W3:Y:S04]  /*31430*/  LDL.LU.64 R8, [R1+0x130] ;  /* 0x0001300001087983 */ /* 0x001ee80000300a00 */
[----:B-1----:R-:W3:Y:S04]  /*31440*/  LDL.LU.64 R10, [R1+0x138] ;  /* 0x00013800010a7983 */ /* 0x002ee80000300a00 */
[----:B------:R-:W3:Y:S04]  /*31450*/  LDL.LU R16, [R1+0x1f5c] ;  /* 0x001f5c0001107983 */ /* 0x000ee80000300800 */
[----:B------:R-:W3:Y:S01]  /*31460*/  LDL.LU R17, [R1+0x1f58] ;  /* 0x001f580001117983 */ /* 0x000ee20000300800 */
[----:B------:R-:W-:-:S02]  /*31470*/  IMAD R4, R4, 0x100, R6 ;  /* 0x0000010004047824 */ /* 0x000fc400078e0206 */
[----:B------:R-:W-:Y:S01]  /*31480*/  IMAD R5, R5, 0x100, R7 ;  /* 0x0000010005057824 */ /* 0x000fe200078e0207 */
[----:B------:R-:W-:Y:S02]  /*31490*/  F2FP.F16.E5M2.UNPACK_B R6, R0.H1 ;  /* 0x00000000ff06723e */ /* 0x000fe400030004ff */
[----:B------:R-:W-:Y:S01]  /*314a0*/  F2FP.F16.E5M2.UNPACK_B R7, R28.H1 ;  /* 0x0000001cff07723e */ /* 0x000fe200030004ff */
[----:B---3--:R-:W-:Y:S01]  /*314b0*/  HMMA.16816.F32 R8, R12, R16, R8 ;  /* 0x000000100c08723c */ /* 0x008fe20000001808 */
[----:B------:R-:W-:Y:S02]  /*314c0*/  F2FP.F16.E5M2.UNPACK_B R12, R2 ;  /* 0x00000002ff0c723e */ /* 0x000fe400020004ff */
[----:B------:R-:W-:Y:S02]  /*314d0*/  F2FP.F16.E5M2.UNPACK_B R13, R3 ;  /* 0x00000003ff0d723e */ /* 0x000fe400020004ff */
[----:B------:R-:W-:Y:S02]  /*314e0*/  F2FP.F16.E5M2.UNPACK_B R14, R4 ;  /* 0x00000004ff0e723e */ /* 0x000fe400020004ff */
[----:B------:R-:W-:-:S12]  /*314f0*/  F2FP.F16.E5M2.UNPACK_B R15, R5 ;  /* 0x00000005ff0f723e */ /* 0x000fd800020004ff */
[----:B------:R0:W-:Y:S04]  /*31500*/  STL.64 [R1+0x130], R8 ;  /* 0x0001300801007387 */ /* 0x0001e80000100a00 */
[----:B------:R-:W-:Y:S01]  /*31510*/  STL.64 [R1+0x138], R10 ;  /* 0x0001380a01007387 */ /* 0x000fe20000100a00 */
[----:B0-----:R-:W-:Y:S02]  /*31520*/  F2FP.F16.E5M2.UNPACK_B R8, R18.H1 ;  /* 0x00000012ff08723e */ /* 0x001fe400030004ff */
[----:B------:R-:W-:-:S07]  /*31530*/  F2FP.F16.E5M2.UNPACK_B R9, R19.H1 ;  /* 0x00000013ff09723e */ /* 0x000fce00030004ff */
[----:B------:R-:W-:Y:S01]  /*31540*/  HMMA.16816.F32 R16, R12, R8, R20 ;  /* 0x000000080c10723c */ /* 0x000fe20000001814 */
[----:B------:R2:W-:Y:S01]  /*31550*/  STL.64 [R1+0x98], R8 ;  /* 0x0000980801007387 */ /* 0x0005e20000100a00 */
[----:B------:R-:W-:-:S06]  /*31560*/  IMAD.MOV.U32 R0, RZ, RZ, R9 ;  /* 0x000000ffff007224 */ /* 0x000fcc00078e0009 */
[----:B--2---:R-:W-:Y:S01]  /*31570*/  HMMA.16816.F32 R8, R12, R6, R24 ;  /* 0x000000060c08723c */ /* 0x004fe20000001818 */
[----:B------:R0:W-:Y:S10]  /*31580*/  STL [R1+0x1dbc], R0 ;  /* 0x001dbc0001007387 */ /* 0x0001f40000100800 */
[----:B------:R-:W-:Y:S04]  /*31590*/  STL.64 [R1+0x190], R16 ;  /* 0x0001901001007387 */ /* 0x000fe80000100a00 */
[----:B------:R-:W-:Y:S04]  /*315a0*/  STL.64 [R1+0x198], R18 ;  /* 0x0001981201007387 */ /* 0x000fe80000100a00 */
[----:B------:R-:W-:Y:S01]  /*315b0*/  STL [R1+0x90], R6 ;  /* 0x0000900601007387 */ /* 0x000fe20000100800 */
[----:B0-----:R-:W-:-:S03]  /*315c0*/  F2FP.F16.E5M2.UNPACK_B R0, R29.H1 ;  /* 0x0000001dff00723e */ /* 0x001fc600030004ff */
[----:B------:R-:W-:Y:S04]  /*315d0*/  STL [R1+0x94], R7 ;  /* 0x0000940701007387 */ /* 0x000fe80000100800 */
[----:B------:R-:W-:Y:S04]  /*315e0*/  STL [R1+0x88], R0 ;  /* 0x0000880001007387 */ /* 0x000fe80000100800 */
[----:B------:R-:W2:Y:S04]  /*315f0*/  LDL.LU R24, [R1+0x2e0] ;  /* 0x0002e00001187983 */ /* 0x000ea80000300800 */
[----:B------:R-:W-:Y:S04]  /*31600*/  STL.64 [R1+0x200], R8 ;  /* 0x0002000801007387 */ /* 0x000fe80000100a00 */
[----:B------:R-:W-:Y:S04]  /*31610*/  STL.64 [R1+0x208], R10 ;  /* 0x0002080a01007387 */ /* 0x000fe80000100a00 */
[----:B------:R-:W2:Y:S04]  /*31620*/  LDL.LU R25, [R1+0x2e4] ;  /* 0x0002e40001197983 */ /* 0x000ea80000300800 */
[----:B------:R-:W3:Y:S04]  /*31630*/  LDL.LU R26, [R1+0x2e8] ;  /* 0x0002e800011a7983 */ /* 0x000ee80000300800 */
[----:B------:R-:W3:Y:S04]  /*31640*/  LDL.LU R27, [R1+0x2ec] ;  /* 0x0002ec00011b7983 */ /* 0x000ee80000300800 */
[----:B---3--:R-:W-:Y:S04]  /*31650*/  STL.64 [R1+0x1f08], R26 ;  /* 0x001f081a01007387 */ /* 0x008fe80000100a00 */
[----:B--2---:R0:W-:Y:S04]  /*31660*/  STL.64 [R1+0x1f00], R24 ;  /* 0x001f001801007387 */ /* 0x0041e80000100a00 */
[----:B0-----:R-:W2:Y:S04]  /*31670*/  LDL.LU R24, [R1+0x280] ;  /* 0x0002800001187983 */ /* 0x001ea80000300800 */
[----:B------:R-:W2:Y:S04]  /*31680*/  LDL.LU R25, [R1+0x284] ;  /* 0x0002840001197983 */ /* 0x000ea80000300800 */
[----:B------:R-:W3:Y:S04]  /*31690*/  LDL.LU R26, [R1+0x288] ;  /* 0x00028800011a7983 */ /* 0x000ee80000300800 */
[----:B------:R-:W3:Y:S04]  /*316a0*/  LDL.LU R27, [R1+0x28c] ;  /* 0x00028c00011b7983 */ /* 0x000ee80000300800 */
[----:B------:R-:W4:Y:S04]  /*316b0*/  LDL.LU R3, [R1+0xd4] ;  /* 0x0000d40001037983 */ /* 0x000f280000300800 */
[----:B------:R-:W4:Y:S04]  /*316c0*/  LDL.LU R4, [R1+0xd8] ;  /* 0x0000d80001047983 */ /* 0x000f280000300800 */
[----:B---3--:R-:W-:Y:S04]  /*316d0*/  STL.64 [R1+0x1f18], R26 ;  /* 0x001f181a01007387 */ /* 0x008fe80000100a00 */
[----:B--2---:R0:W-:Y:S04]  /*316e0*/  STL.64 [R1+0x1f10], R24 ;  /* 0x001f101801007387 */ /* 0x0041e80000100a00 */
[----:B0-----:R-:W2:Y:S04]  /*316f0*/  LDL.LU R24, [R1+0x260] ;  /* 0x0002600001187983 */ /* 0x001ea80000300800 */
[----:B------:R-:W2:Y:S04]  /*31700*/  LDL.LU R25, [R1+0x264] ;  /* 0x0002640001197983 */ /* 0x000ea80000300800 */
[----:B------:R-:W3:Y:S04]  /*31710*/  LDL.LU R26, [R1+0x268] ;  /* 0x00026800011a7983 */ /* 0x000ee80000300800 */
[----:B------:R-:W3:Y:S04]  /*31720*/  LDL.LU R27, [R1+0x26c] ;  /* 0x00026c00011b7983 */ /* 0x000ee80000300800 */
[----:B------:R-:W4:Y:S01]  /*31730*/  LDL.LU R2, [R1+0xd0] ;  /* 0x0000d00001027983 */ /* 0x000f220000300800 */
[----:B------:R-:W-:-:S03]  /*31740*/  IMAD.MOV.U32 R0, RZ, RZ, R7 ;  /* 0x000000ffff007224 */ /* 0x000fc600078e0007 */
[----:B----4-:R0:W-:Y:S04]  /*31750*/  STL.64 [R1+0x1f40], R2 ;  /* 0x001f400201007387 */ /* 0x0101e80000100a00 */
[----:B0-----:R-:W4:Y:S04]  /*31760*/  LDL.LU R3, [R1+0xc4] ;  /* 0x0000c40001037983 */ /* 0x001f280000300800 */
[----:B------:R-:W4:Y:S04]  /*31770*/  LDL R2, [R1+0x88] ;  /* 0x0000880001027983 */ /* 0x000f280000100800 */
[----:B---3--:R0:W-:Y:S04]  /*31780*/  STL.64 [R1+0x1f28], R26 ;  /* 0x001f281a01007387 */ /* 0x0081e80000100a00 */
[----:B0-----:R-:W3:Y:S04]  /*31790*/  LDL.LU R26, [R1+0xc8] ;  /* 0x0000c800011a7983 */ /* 0x001ee80000300800 */
[----:B------:R-:W3:Y:S04]  /*317a0*/  LDL.LU R27, [R1+0xcc] ;  /* 0x0000cc00011b7983 */ /* 0x000ee80000300800 */
[----:B--2---:R-:W-:Y:S04]  /*317b0*/  STL.64 [R1+0x1f20], R24 ;  /* 0x001f201801007387 */ /* 0x004fe80000100a00 */
[----:B------:R-:W2:Y:S04]  /*317c0*/  LDL.LU R16, [R1+0xdc] ;  /* 0x0000dc0001107983 */ /* 0x000ea80000300800 */
[----:B------:R-:W2:Y:S04]  /*317d0*/  LDL.LU R17, [R1+0xe0] ;  /* 0x0000e00001117983 */ /* 0x000ea80000300800 */
[----:B------:R-:W2:Y:S04]  /*317e0*/  LDL.LU R6, [R1+0xe4] ;  /* 0x0000e40001067983 */ /* 0x000ea80000300800 */
[----:B------:R-:W2:Y:S04]  /*317f0*/  LDL.LU R7, [R1+0xe8] ;  /* 0x0000e80001077983 */ /* 0x000ea80000300800 */
[----:B--2---:R-:W-:Y:S04]  /*31800*/  STL.64 [R1+0x1f38], R6 ;  /* 0x001f380601007387 */ /* 0x004fe80000100a00 */
[----:B------:R0:W-:Y:S04]  /*31810*/  STL [R1+0x1f30], R4 ;  /* 0x001f300401007387 */ /* 0x0001e80000100800 */
[----:B0-----:R-:W2:Y:S04]  /*31820*/  LDL.LU R4, [R1+0x240] ;  /* 0x0002400001047983 */ /* 0x001ea80000300800 */
[----:B------:R-:W2:Y:S04]  /*31830*/  LDL.LU R5, [R1+0x244] ;  /* 0x0002440001057983 */ /* 0x000ea80000300800 */
[----:B------:R-:W2:Y:S04]  /*31840*/  LDL.LU R6, [R1+0x248] ;  /* 0x0002480001067983 */ /* 0x000ea80000300800 */
[----:B------:R-:W2:Y:S01]  /*31850*/  LDL.LU R7, [R1+0x24c] ;  /* 0x00024c0001077983 */ /* 0x000ea20000300800 */
[----:B----4-:R-:W-:-:S03]  /*31860*/  F2FP.F16.E5M2.UNPACK_B R3, R3.H1 ;  /* 0x00000003ff03723e */ /* 0x010fc600030004ff */
[----:B--2---:R-:W-:Y:S04]  /*31870*/  STL.64 [R1+0x1f50], R6 ;  /* 0x001f500601007387 */ /* 0x004fe80000100a00 */
[----:B------:R0:W-:Y:S04]  /*31880*/  STL.64 [R1+0x1f48], R4 ;  /* 0x001f480401007387 */ /* 0x0001e80000100a00 */
[----:B0-----:R-:W2:Y:S04]  /*31890*/  LDL.LU R4, [R1+0x220] ;  /* 0x0002200001047983 */ /* 0x001ea80000300800 */
[----:B------:R-:W2:Y:S04]  /*318a0*/  LDL.LU R5, [R1+0x224] ;  /* 0x0002240001057983 */ /* 0x000ea80000300800 */
[----:B------:R-:W2:Y:S04]  /*318b0*/  LDL.LU R6, [R1+0x228] ;  /* 0x0002280001067983 */ /* 0x000ea80000300800 */
[----:B------:R-:W2:Y:S04]  /*318c0*/  LDL.LU R7, [R1+0x22c] ;  /* 0x00022c0001077983 */ /* 0x000ea80000300800 */
[----:B------:R-:W4:Y:S04]  /*318d0*/  LDL.LU R8, [R1+0x2a0] ;  /* 0x0002a00001087983 */ /* 0x000f280000300800 */
[----:B------:R-:W4:Y:S04]  /*318e0*/  LDL.LU R9, [R1+0x2a4] ;  /* 0x0002a40001097983 */ /* 0x000f280000300800 */
[----:B------:R-:W4:Y:S04]  /*318f0*/  LDL.LU R10, [R1+0x2a8] ;  /* 0x0002a800010a7983 */ /* 0x000f280000300800 */
[----:B------:R-:W4:Y:S04]  /*31900*/  LDL.LU R11, [R1+0x2ac] ;  /* 0x0002ac00010b7983 */ /* 0x000f280000300800 */
[----:B------:R-:W3:Y:S04]  /*31910*/  LDL.LU R18, [R1+0xec] ;  /* 0x0000ec0001127983 */ /* 0x000ee80000300800 */
[----:B------:R-:W3:Y:S04]  /*31920*/  LDL.LU R19, [R1+0xf0] ;  /* 0x0000f00001137983 */ /* 0x000ee80000300800 */
[----:B------:R-:W3:Y:S04]  /*31930*/  LDL.LU R20, [R1+0x2c0] ;  /* 0x0002c00001147983 */ /* 0x000ee80000300800 */
[----:B------:R-:W3:Y:S04]  /*31940*/  LDL.LU R21, [R1+0x2c4] ;  /* 0x0002c40001157983 */ /* 0x000ee80000300800 */
[----:B------:R-:W3:Y:S04]  /*31950*/  LDL.LU R22, [R1+0x2c8] ;  /* 0x0002c80001167983 */ /* 0x000ee80000300800 */
[----:B------:R-:W3:Y:S04]  /*31960*/  LDL.LU R23, [R1+0x2cc] ;  /* 0x0002cc0001177983 */ /* 0x000ee80000300800 */
[----:B------:R-:W4:Y:S04]  /*31970*/  LDL.LU R28, [R1+0xf4] ;  /* 0x0000f400011c7983 */ /* 0x000f280000300800 */
[----:B------:R-:W4:Y:S04]  /*31980*/  LDL.LU R29, [R1+0xf8] ;  /* 0x0000f800011d7983 */ /* 0x000f280000300800 */
[----:B------:R-:W-:Y:S04]  /*31990*/  STL [R1+0x1dc0], R0 ;  /* 0x001dc00001007387 */ /* 0x000fe80000100800 */
[----:B------:R-:W-:Y:S01]  /*319a0*/  STL [R1+0x8c], R3 ;  /* 0x00008c0301007387 */ /* 0x000fe20000100800 */
[----:B--2---:R-:W-:-:S15]  /*319b0*/  HMMA.16816.F32 R4, R12, R2, R4 ;  /* 0x000000020c04723c */ /* 0x004fde0000001804 */
[----:B------:R-:W-:-:S04]  /*319c0*/  NOP ;  /* 0x0000000000007918 */ /* 0x000fc80000000000 */
[----:B------:R-:W-:Y:S04]  /*319d0*/  STL.64 [R1+0x220], R4 ;  /* 0x0002200401007387 */ /* 0x000fe80000100a00 */
[----:B------:R0:W-:Y:S04]  /*319e0*/  STL.64 [R1+0x228], R6 ;  /* 0x0002280601007387 */ /* 0x0001e80000100a00 */
[----:B0-----:R-:W2:Y:S04]  /*319f0*/  LDL.LU.64 R6, [R1+0x1f50] ;  /* 0x001f500001067983 */ /* 0x001ea80000300a00 */
[----:B------:R-:W2:Y:S01]  /*31a00*/  LDL.LU.64 R4, [R1+0x1f48] ;  /* 0x001f480001047983 */ /* 0x000ea20000300a00 */
[----:B------:R-:W-:Y:S01]  /*31a10*/  IMAD.MOV.U32 R0, RZ, RZ, R3 ;  /* 0x000000ffff007224 */ /* 0x000fe200078e0003 */
[----:B---3--:R-:W-:-:S02]  /*31a20*/  F2FP.F16.E5M2.UNPACK_B R24, R26.H1 ;  /* 0x0000001aff18723e */ /* 0x008fc400030004ff */
[----:B------:R-:W-:Y:S01]  /*31a30*/  F2FP.F16.E5M2.UNPACK_B R25, R27.H1 ;  /* 0x0000001bff19723e */ /* 0x000fe200030004ff */
[----:B------:R-:W3:Y:S04]  /*31a40*/  LDL.LU.64 R2, [R1+0x1f40] ;  /* 0x001f400001027983 */ /* 0x000ee80000300a00 */
[----:B------:R-:W-:Y:S04]  /*31a50*/  STL [R1+0x1dc4], R0 ;  /* 0x001dc40001007387 */ /* 0x000fe80000100800 */
[----:B------:R-:W-:Y:S04]  /*31a60*/  STL [R1+0x80], R24 ;  /* 0x0000801801007387 */ /* 0x000fe80000100800 */
[----:B------:R2:W-:Y:S02]  /*31a70*/  STL [R1+0x84], R25 ;  /* 0x0000841901007387 */ /* 0x0005e40000100800 */
[----:B--2---:R-:W-:Y:S02]  /*31a80*/  HMMA.16816.F32 R24, R12, R24, R4 ;  /* 0x000000180c18723c */ /* 0x004fe40000001804 */
[----:B------:R-:W2:Y:S04]  /*31a90*/  LDL.LU.64 R6, [R1+0x1f38] ;  /* 0x001f380001067983 */ /* 0x000ea80000300a00 */
[----:B------:R-:W2:-:S13]  /*31aa0*/  LDL.LU R4, [R1+0x1f30] ;  /* 0x001f300001047983 */ /* 0x000e9a0000300800 */
[----:B------:R-:W-:Y:S04]  /*31ab0*/  STL.64 [R1+0x240], R24 ;  /* 0x0002401801007387 */ /* 0x000fe80000100a00 */
[----:B------:R0:W-:Y:S04]  /*31ac0*/  STL.64 [R1+0x248], R26 ;  /* 0x0002481a01007387 */ /* 0x0001e80000100a00 */
[----:B0-----:R-:W2:Y:S04]  /*31ad0*/  LDL.LU.64 R26, [R1+0x1f28] ;  /* 0x001f2800011a7983 */ /* 0x001ea80000300a00 */
[----:B------:R-:W2:Y:S01]  /*31ae0*/  LDL.LU.64 R24, [R1+0x1f20] ;  /* 0x001f200001187983 */ /* 0x000ea20000300a00 */
[----:B---3--:R-:W-:-:S02]  /*31af0*/  F2FP.F16.E5M2.UNPACK_B R2, R2.H1 ;  /* 0x00000002ff02723e */ /* 0x008fc400030004ff */
[----:B------:R-:W-:-:S05]  /*31b00*/  F2FP.F16.E5M2.UNPACK_B R3, R3.H1 ;  /* 0x00000003ff03723e */ /* 0x000fca00030004ff */
[----:B------:R-:W-:Y:S02]  /*31b10*/  STL.64 [R1+0x78], R2 ;  /* 0x0000780201007387 */ /* 0x000fe40000100a00 */
[----:B--2---:R-:W-:-:S15]  /*31b20*/  HMMA.16816.F32 R24, R12, R2, R24 ;  /* 0x000000020c18723c */ /* 0x004fde0000001818 */
[----:B------:R-:W-:-:S04]  /*31b30*/  NOP ;  /* 0x0000000000007918 */ /* 0x000fc80000000000 */
[----:B------:R-:W-:Y:S04]  /*31b40*/  STL.64 [R1+0x260], R24 ;  /* 0x0002601801007387 */ /* 0x000fe80000100a00 */
[----:B------:R0:W-:Y:S04]  /*31b50*/  STL.64 [R1+0x268], R26 ;  /* 0x0002681a01007387 */ /* 0x0001e80000100a00 */
[----:B0-----:R-:W2:Y:S04]  /*31b60*/  LDL.LU.64 R26, [R1+0x1f18] ;  /* 0x001f1800011a7983 */ /* 0x001ea80000300a00 */
[----:B------:R-:W2:Y:S01]  /*31b70*/  LDL.LU.64 R24, [R1+0x1f10] ;  /* 0x001f100001187983 */ /* 0x000ea20000300a00 */
[----:B------:R-:W-:-:S02]  /*31b80*/  F2FP.F16.E5M2.UNPACK_B R4, R4.H1 ;  /* 0x00000004ff04723e */ /* 0x000fc400030004ff */
[----:B------:R-:W-:Y:S01]  /*31b90*/  F2FP.F16.E5M2.UNPACK_B R5, R16.H1 ;  /* 0x00000010ff05723e */ /* 0x000fe200030004ff */
[----:B------:R-:W-:-:S05]  /*31ba0*/  IMAD.MOV.U32 R0, RZ, RZ, R3 ;  /* 0x000000ffff007224 */ /* 0x000fca00078e0003 */
[----:B------:R-:W-:Y:S04]  /*31bb0*/  STL [R1+0x1dc8], R0 ;  /* 0x001dc80001007387 */ /* 0x000fe80000100800 */
[----:B------:R-:W-:Y:S04]  /*31bc0*/  STL [R1+0x70], R4 ;  /* 0x0000700401007387 */ /* 0x000fe80000100800 */
[----:B------:R-:W-:Y:S01]  /*31bd0*/  STL [R1+0x74], R5 ;  /* 0x0000740501007387 */ /* 0x000fe20000100800 */
[----:B------:R-:W-:Y:S01]  /*31be0*/  F2FP.F16.E5M2.UNPACK_B R2, R17.H1 ;  /* 0x00000011ff02723e */ /* 0x000fe200030004ff */
[----:B--2---:R-:W-:-:S15]  /*31bf0*/  HMMA.16816.F32 R24, R12, R4, R24 ;  /* 0x000000040c18723c */ /* 0x004fde0000001818 */
[----:B------:R-:W-:-:S04]  /*31c00*/  NOP ;  /* 0x0000000000007918 */ /* 0x000fc80000000000 */
[----:B------:R-:W-:Y:S04]  /*31c10*/  STL.64 [R1+0x280], R24 ;  /* 0x0002801801007387 */ /* 0x000fe80000100a00 */
[----:B------:R0:W-:Y:S04]  /*31c20*/  STL.64 [R1+0x288], R26 ;  /* 0x0002881a01007387 */ /* 0x0001e80000100a00 */
[----:B0-----:R-:W2:Y:S04]  /*31c30*/  LDL.LU.64 R26, [R1+0x1f08] ;  /* 0x001f0800011a7983 */ /* 0x001ea80000300a00 */
[----:B------:R-:W2:Y:S01]  /*31c40*/  LDL.LU.64 R24, [R1+0x1f00] ;  /* 0x001f000001187983 */ /* 0x000ea20000300a00 */
[----:B------:R-:W-:-:S07]  /*31c50*/  F2FP.F16.E5M2.UNPACK_B R3, R6.H1 ;  /* 0x00000006ff03723e */ /* 0x000fce00030004ff */
[----:B----4-:R-:W-:Y:S01]  /*31c60*/  HMMA.16816.F32 R8, R12, R2, R8 ;  /* 0x000000020c08723c */ /* 0x010fe20000001808 */
[----:B------:R-:W-:Y:S01]  /*31c70*/  IMAD.MOV.U32 R0, RZ, RZ, R5 ;  /* 0x000000ffff007224 */ /* 0x000fe200078e0005 */
[----:B------:R-:W-:Y:S02]  /*31c80*/  F2FP.F16.E5M2.UNPACK_B R4, R7.H1 ;  /* 0x00000007ff04723e */ /* 0x000fe400030004ff */
[----:B------:R-:W-:Y:S02]  /*31c90*/  F2FP.F16.E5M2.UNPACK_B R5, R18.H1 ;  /* 0x00000012ff05723e */ /* 0x000fe400030004ff */
[----:B------:R0:W-:Y:S04]  /*31ca0*/  STL [R1+0x1dcc], R0 ;  /* 0x001dcc0001007387 */ /* 0x0001e80000100800 */
[----:B------:R1:W-:Y:S04]  /*31cb0*/  STL [R1+0x68], R2 ;  /* 0x0000680201007387 */ /* 0x0003e80000100800 */
[----:B------:R3:W-:Y:S01]  /*31cc0*/  STL [R1+0x6c], R3 ;  /* 0x00006c0301007387 */ /* 0x0007e20000100800 */
[----:B0-----:R-:W-:Y:S01]  /*31cd0*/  IMAD.MOV.U32 R0, RZ, RZ, R3 ;  /* 0x000000ffff007224 */ /* 0x001fe200078e0003 */
[----:B-1----:R-:W-:-:S02]  /*31ce0*/  F2FP.F16.E5M2.UNPACK_B R2, R19.H1 ;  /* 0x00000013ff02723e */ /* 0x002fc400030004ff */
[----:B---3--:R-:W-:Y:S02]  /*31cf0*/  F2FP.F16.E5M2.UNPACK_B R3, R28.H1 ;  /* 0x0000001cff03723e */ /* 0x008fe400030004ff */
[----:B------:R-:W-:Y:S04]  /*31d00*/  STL [R1+0x1dd0], R0 ;  /* 0x001dd00001007387 */ /* 0x000fe80000100800 */
[----:B------:R-:W-:Y:S04]  /*31d10*/  STL.64 [R1+0x2a0], R8 ;  /* 0x0002a00801007387 */ /* 0x000fe80000100a00 */
[----:B------:R0:W-:Y:S02]  /*31d20*/  STL.64 [R1+0x2a8], R10 ;  /* 0x0002a80a01007387 */ /* 0x0001e40000100a00 */
[----:B0-----:R-:W-:Y:S01]  /*31d30*/  HMMA.16816.F32 R8, R12, R4, R20 ;  /* 0x000000040c08723c */ /* 0x001fe20000001814 */
[----:B------:R-:W-:Y:S01]  /*31d40*/  IMAD.MOV.U32 R0, RZ, RZ, R5 ;  /* 0x000000ffff007224 */ /* 0x000fe200078e0005 */
[----:B------:R-:W-:Y:S04]  /*31d50*/  STL [R1+0x60], R4 ;  /* 0x0000600401007387 */ /* 0x000fe80000100800 */
[----:B------:R-:W-:Y:S04]  /*31d60*/  STL [R1+0x64], R5 ;  /* 0x0000640501007387 */ /* 0x000fe80000100800 */
[----:B------:R-:W-:Y:S01]  /*31d70*/  STL [R1+0x1dd4], R0 ;  /* 0x001dd40001007387 */ /* 0x000fe20000100800 */
[----:B------:R-:W-:-:S08]  /*31d80*/  F2FP.F16.E5M2.UNPACK_B R6, R29.H1 ;  /* 0x0000001dff06723e */ /* 0x000fd000030004ff */
[----:B------:R0:W-:Y:S04]  /*31d90*/  STL.64 [R1+0x2c0], R8 ;  /* 0x0002c00801007387 */ /* 0x0001e80000100a00 */
[----:B------:R1:W-:Y:S04]  /*31da0*/  STL.64 [R1+0x2c8], R10 ;  /* 0x0002c80a01007387 */ /* 0x0003e80000100a00 */
[----:B------:R-:W-:Y:S04]  /*31db0*/  STL [R1+0x58], R2 ;  /* 0x0000580201007387 */ /* 0x000fe80000100800 */
[----:B------:R-:W-:Y:S04]  /*31dc0*/  STL [R1+0x5c], R3 ;  /* 0x00005c0301007387 */ /* 0x000fe80000100800 */
[----:B0-----:R-:W3:Y:S01]  /*31dd0*/  LDL.LU R8, [R1+0x380] ;  /* 0x0003800001087983 */ /* 0x001ee20000300800 */
[----:B--2---:R-:W-:-:S15]  /*31de0*/  HMMA.16816.F32 R16, R12, R2, R24 ;  /* 0x000000020c10723c */ /* 0x004fde0000001818 */
[----:B------:R-:W-:-:S04]  /*31df0*/  NOP ;  /* 0x0000000000007918 */ /* 0x000fc80000000000 */
[----:B------:R-:W-:Y:S04]  /*31e00*/  STL.64 [R1+0x2e0], R16 ;  /* 0x0002e01001007387 */ /* 0x000fe80000100a00 */
[----:B------:R-:W-:Y:S04]  /*31e10*/  STL.64 [R1+0x2e8], R18 ;  /* 0x0002e81201007387 */ /* 0x000fe80000100a00 */
[----:B------:R-:W-:Y:S04]  /*31e20*/  STL [R1+0x50], R6 ;  /* 0x0000500601007387 */ /* 0x000fe80000100800 */
[----:B------:R-:W3:Y:S04]  /*31e30*/  LDL.LU R9, [R1+0x384] ;  /* 0x0003840001097983 */ /* 0x000ee80000300800 */
[----:B-1----:R-:W2:Y:S04]  /*31e40*/  LDL.LU R10, [R1+0x388] ;  /* 0x00038800010a7983 */ /* 0x002ea80000300800 */
[----:B------:R-:W2:Y:S01]  /*31e50*/  LDL.LU R11, [R1+0x38c] ;  /* 0x00038c00010b7983 */ /* 0x000ea20000300800 */
[----:B------:R-:W-:-:S03]  /*31e60*/  IMAD.MOV.U32 R0, RZ, RZ, R3 ;  /* 0x000000ffff007224 */ /* 0x000fc600078e0003 */
[----:B--2---:R-:W-:Y:S04]  /*31e70*/  STL.64 [R1+0x1eb0], R10 ;  /* 0x001eb00a01007387 */ /* 0x004fe80000100a00 */
[----:B---3--:R0:W-:Y:S04]  /*31e80*/  STL.64 [R1+0x1ea8], R8 ;  /* 0x001ea80801007387 */ /* 0x0081e80000100a00 */
[----:B0-----:R-:W2:Y:S04]  /*31e90*/  LDL.LU R8, [R1+0x360] ;  /* 0x0003600001087983 */ /* 0x001ea80000300800 */
[----:B------:R-:W2:Y:S04]  /*31ea0*/  LDL.LU R9, [R1+0x364] ;  /* 0x0003640001097983 */ /* 0x000ea80000300800 */
[----:B------:R-:W3:Y:S04]  /*31eb0*/  LDL.LU R10, [R1+0x368] ;  /* 0x00036800010a7983 */ /* 0x000ee80000300800 */
[----:B------:R-:W3:Y:S04]  /*31ec0*/  LDL.LU R11, [R1+0x36c] ;  /* 0x00036c00010b7983 */ /* 0x000ee80000300800 */
[----:B------:R-:W4:Y:S04]  /*31ed0*/  LDL.LU R5, [R1+0x104] ;  /* 0x0001040001057983 */ /* 0x000f280000300800 */
[----:B------:R-:W2:Y:S04]  /*31ee0*/  LDL.LU R2, [R1+0x108] ;  /* 0x0001080001027983 */ /* 0x000ea80000300800 */
[----:B------:R-:W2:Y:S04]  /*31ef0*/  LDL.LU R3, [R1+0x10c] ;  /* 0x00010c0001037983 */ /* 0x000ea80000300800 */
[----:B------:R-:W2:Y:S04]  /*31f00*/  LDL.LU R4, [R1+0x110] ;  /* 0x0001100001047983 */ /* 0x000ea80000300800 */
[----:B--2---:R-:W-:Y:S04]  /*31f10*/  STL [R1+0x1ec8], R4 ;  /* 0x001ec80401007387 */ /* 0x004fe80000100800 */
[----:B---3--:R-:W-:Y:S04]  /*31f20*/  STL.64 [R1+0x1ec0], R10 ;  /* 0x001ec00a01007387 */ /* 0x008fe80000100a00 */
[----:B------:R0:W-:Y:S04]  /*31f30*/  STL.64 [R1+0x1eb8], R8 ;  /* 0x001eb80801007387 */ /* 0x0001e80000100a00 */
[----:B0-----:R-:W2:Y:S04]  /*31f40*/  LDL.LU R8, [R1+0x340] ;  /* 0x0003400001087983 */ /* 0x001ea80000300800 */
[----:B------:R-:W2:Y:S04]  /*31f50*/  LDL.LU R9, [R1+0x344] ;  /* 0x0003440001097983 */ /* 0x000ea80000300800 */
[----:B------:R-:W3:Y:S04]  /*31f60*/  LDL.LU R10, [R1+0x348] ;  /* 0x00034800010a7983 */ /* 0x000ee80000300800 */
[----:B------:R-:W3:Y:S04]  /*31f70*/  LDL.LU R11, [R1+0x34c] ;  /* 0x00034c00010b7983 */ /* 0x000ee80000300800 */
[----:B------:R-:W2:Y:S04]  /*31f80*/  LDL.LU R4, [R1+0x100] ;  /* 0x0001000001047983 */ /* 0x000ea80000300800 */
[----:B---3--:R-:W-:Y:S04]  /*31f90*/  STL.64 [R1+0x1ed8], R10 ;  /* 0x001ed80a01007387 */ /* 0x008fe80000100a00 */
[----:B--2---:R0:W-:Y:S04]  /*31fa0*/  STL.64 [R1+0x1ed0], R8 ;  /* 0x001ed00801007387 */ /* 0x0041e80000100a00 */
[----:B0-----:R-:W2:Y:S04]  /*31fb0*/  LDL.LU R8, [R1+0x320] ;  /* 0x0003200001087983 */ /* 0x001ea80000300800 */
[----:B------:R-:W2:Y:S04]  /*31fc0*/  LDL.LU R9, [R1+0x324] ;  /* 0x0003240001097983 */ /* 0x000ea80000300800 */
[----:B------:R-:W3:Y:S04]  /*31fd0*/  LDL.LU R10, [R1+0x328] ;  /* 0x00032800010a7983 */ /* 0x000ee80000300800 */
[----:B------:R-:W3:Y:S04]  /*31fe0*/  LDL.LU R11, [R1+0x32c] ;  /* 0x00032c00010b7983 */ /* 0x000ee80000300800 */
[----:B---3--:R0:W-:Y:S04]  /*31ff0*/  STL.64 [R1+0x1ee8], R10 ;  /* 0x001ee80a01007387 */ /* 0x0081e80000100a00 */
[----:B0-----:R-:W3:Y:S04]  /*32000*/  LDL.LU R11, [R1+0xfc] ;  /* 0x0000fc00010b7983 */ /* 0x001ee80000300800 */
[----:B--2---:R-:W-:Y:S04]  /*32010*/  STL.64 [R1+0x1ee0], R8 ;  /* 0x001ee00801007387 */ /* 0x004fe80000100a00 */
[----:B------:R-:W2:Y:S01]  /*32020*/  LDL.LU R16, [R1+0x114] ;  /* 0x0001140001107983 */ /* 0x000ea20000300800 */
[----:B------:R-:W-:-:S03]  /*32030*/  IMAD.MOV.U32 R10, RZ, RZ, R6 ;  /* 0x000000ffff0a7224 */ /* 0x000fc600078e0006 */
[----:B------:R-:W2:Y:S04]  /*32040*/  LDL.LU R17, [R1+0x118] ;  /* 0x0001180001117983 */ /* 0x000ea80000300800 */
[----:B------:R-:W2:Y:S04]  /*32050*/  LDL.LU R6, [R1+0x11c] ;  /* 0x00011c0001067983 */ /* 0x000ea80000300800 */
[----:B------:R-:W2:Y:S04]  /*32060*/  LDL.LU R7, [R1+0x120] ;  /* 0x0001200001077983 */ /* 0x000ea80000300800 */
[----:B------:R-:W2:Y:S04]  /*32070*/  LDL.LU R18, [R1+0x124] ;  /* 0x0001240001127983 */ /* 0x000ea80000300800 */
[----:B------:R-:W2:Y:S04]  /*32080*/  LDL.LU R19, [R1+0x128] ;  /* 0x0001280001137983 */ /* 0x000ea80000300800 */
        /* <DEDUP_REMOVED lines=10> */
[----:B------:R-:W4:Y:S04]  /*32130*/  LDL.LU R28, [R1+0x12c] ;  /* 0x00012c00011c7983 */ /* 0x000f280000300800 */
[----:B------:R-:W4:Y:S01]  /*32140*/  LDL.LU R29, [R1+0x140] ;  /* 0x00014000011d7983 */ /* 0x000f220000300800 */
[----:B---3--:R-:W-:-:S03]  /*32150*/  F2FP.F16.E5M2.UNPACK_B R11, R11.H1 ;  /* 0x0000000bff0b723e */ /* 0x008fc600030004ff */
[----:B------:R-:W3:Y:S04]  /*32160*/  LDL.LU R24, [R1+0x3c0] ;  /* 0x0003c00001187983 */ /* 0x000ee80000300800 */
[----:B------:R-:W3:Y:S04]  /*32170*/  LDL.LU R25, [R1+0x3c4] ;  /* 0x0003c40001197983 */ /* 0x000ee80000300800 */
[----:B------:R-:W3:Y:S04]  /*32180*/  LDL.LU R26, [R1+0x3c8] ;  /* 0x0003c800011a7983 */ /* 0x000ee80000300800 */
[----:B------:R-:W3:Y:S04]  /*32190*/  LDL.LU R27, [R1+0x3cc] ;  /* 0x0003cc00011b7983 */ /* 0x000ee80000300800 */
[----:B------:R-:W-:Y:S04]  /*321a0*/  STL [R1+0x1dd8], R0 ;  /* 0x001dd80001007387 */ /* 0x000fe80000100800 */
[----:B------:R2:W-:Y:S02]  /*321b0*/  STL [R1+0x54], R11 ;  /* 0x0000540b01007387 */ /* 0x0005e40000100800 */
[----:B--2---:R-:W-:Y:S02]  /*321c0*/  HMMA.16816.F32 R8, R12, R10, R16 ;  /* 0x0000000a0c08723c */ /* 0x004fe40000001810 */
[----:B------:R-:W2:Y:S04]  /*321d0*/  LDL.LU.64 R18, [R1+0x1ef8] ;  /* 0x001ef80001127983 */ /* 0x000ea80000300a00 */
[----:B------:R-:W2:-:S13]  /*321e0*/  LDL.LU.64 R16, [R1+0x1ef0] ;  /* 0x001ef00001107983 */ /* 0x000e9a0000300a00 */
[----:B------:R-:W-:Y:S04]  /*321f0*/  STL.64 [R1+0x300], R8 ;  /* 0x0003000801007387 */ /* 0x000fe80000100a00 */
[----:B------:R0:W-:Y:S04]  /*32200*/  STL.64 [R1+0x308], R10 ;  /* 0x0003080a01007387 */ /* 0x0001e80000100a00 */
[----:B0-----:R-:W2:Y:S04]  /*32210*/  LDL.LU.64 R10, [R1+0x1ee8] ;  /* 0x001ee800010a7983 */ /* 0x001ea80000300a00 */
[----:B------:R-:W2:Y:S01]  /*32220*/  LDL.LU.64 R8, [R1+0x1ee0] ;  /* 0x001ee00001087983 */ /* 0x000ea20000300a00 */
[----:B------:R-:W-:-:S02]  /*32230*/  F2FP.F16.E5M2.UNPACK_B R4, R4.H1 ;  /* 0x00000004ff04723e */ /* 0x000fc400030004ff */
[----:B----4-:R-:W-:-:S05]  /*32240*/  F2FP.F16.E5M2.UNPACK_B R5, R5.H1 ;  /* 0x00000005ff05723e */ /* 0x010fca00030004ff */
        /* <DEDUP_REMOVED lines=9> */
[----:B------:R-:W-:Y:S01]  /*322e0*/  IMAD.MOV.U32 R0, RZ, RZ, R5 ;  /* 0x000000ffff007224 */ /* 0x000fe200078e0005 */
[----:B------:R-:W4:Y:S04]  /*322f0*/  LDL.LU R4, [R1+0x1ec8] ;  /* 0x001ec80001047983 */ /* 0x000f280000300800 */
[----:B------:R-:W-:Y:S04]  /*32300*/  STL [R1+0x1ddc], R0 ;  /* 0x001ddc0001007387 */ /* 0x000fe80000100800 */
        /* <DEDUP_REMOVED lines=8> */
[----:B----4-:R-:W-:-:S02]  /*32390*/  F2FP.F16.E5M2.UNPACK_B R4, R4.H1 ;  /* 0x00000004ff04723e */ /* 0x010fc400030004ff */
[----:B------:R-:W-:Y:S01]  /*323a0*/  F2FP.F16.E5M2.UNPACK_B R5, R16.H1 ;  /* 0x00000010ff05723e */ /* 0x000fe200030004ff */
[----:B------:R-:W-:-:S05]  /*323b0*/  IMAD.MOV.U32 R0, RZ, RZ, R3 ;  /* 0x000000ffff007224 */ /* 0x000fca00078e0003 */
        /* <DEDUP_REMOVED lines=12> */
[----:B------:R-:W-:Y:S02]  /*32480*/  F2FP.F16.E5M2.UNPACK_B R4, R7.H1 ;  /* 0x00000007ff04723e */ /* 0x000fe400030004ff */
[----:B------:R-:W-:Y:S02]  /*32490*/  F2FP.F16.E5M2.UNPACK_B R5, R18.H1 ;  /* 0x00000012ff05723e */ /* 0x000fe400030004ff */
[----:B------:R0:W-:Y:S04]  /*324a0*/  STL [R1+0x1de4], R0 ;  /* 0x001de40001007387 */ /* 0x0001e80000100800 */
[----:B------:R1:W-:Y:S04]  /*324b0*/  STL [R1+0x30], R2 ;  /* 0x0000300201007387 */ /* 0x0003e80000100800 */
[----:B------:R4:W-:Y:S01]  /*324c0*/  STL [R1+0x34], R3 ;  /* 0x0000340301007387 */ /* 0x0009e20000100800 */
[----:B0-----:R-:W-:Y:S01]  /*324d0*/  IMAD.MOV.U32 R0, RZ, RZ, R5 ;  /* 0x000000ffff007224 */ /* 0x001fe200078e0005 */
[----:B--2---:R-:W-:Y:S01]  /*324e0*/  HMMA.16816.F32 R8, R12, R2, R8 ;  /* 0x000000020c08723c */ /* 0x004fe20000001808 */
[----:B-1----:R-:W-:-:S02]  /*324f0*/  F2FP.F16.E5M2.UNPACK_B R2, R19.H1 ;  /* 0x00000013ff02723e */ /* 0x002fc400030004ff */
[----:B----4-:R-:W-:-:S15]  /*32500*/  F2FP.F16.E5M2.UNPACK_B R3, R28.H1 ;  /* 0x0000001cff03723e */ /* 0x010fde00030004ff */
[----:B------:R-:W-:Y:S01]  /*32510*/  NOP ;  /* 0x0000000000007918 */ /* 0x000fe20000000000 */
[----:B------:R-:W-:Y:S04]  /*32520*/  STL.64 [R1+0x380], R8 ;  /* 0x0003800801007387 */ /* 0x000fe80000100a00 */
[----:B------:R0:W-:Y:S04]  /*32530*/  STL.64 [R1+0x388], R10 ;  /* 0x0003880a01007387 */ /* 0x0001e80000100a00 */
[----:B------:R3:W-:Y:S01]  /*32540*/  STL.64 [R1+0x28], R4 ;  /* 0x0000280401007387 */ /* 0x0007e20000100a00 */
[C---:B0-----:R-:W-:Y:S08]  /*32550*/  HMMA.16816.F32 R8, R12.reuse, R4, R20 ;  /* 0x000000040c08723c */ /* 0x041ff00000001814 */
[----:B---3--:R-:W-:Y:S01]  /*32560*/  HMMA.16816.F32 R4, R12, R2, R24 ;  /* 0x000000020c04723c */ /* 0x008fe20000001818 */
[----:B------:R0:W-:Y:S02]  /*32570*/  STL [R1+0x1de8], R0 ;  /* 0x001de80001007387 */ /* 0x0001e40000100800 */
[----:B0-----:R-:W-:-:S08]  /*32580*/  F2FP.F16.E5M2.UNPACK_B R0, R29.H1 ;  /* 0x0000001dff00723e */ /* 0x001fd000030004ff */
[----:B------:R0:W-:Y:S04]  /*32590*/  STL.64 [R1+0x3a0], R8 ;  /* 0x0003a00801007387 */ /* 0x0001e80000100a00 */
[----:B------:R1:W-:Y:S04]  /*325a0*/  STL.64 [R1+0x3a8], R10 ;  /* 0x0003a80a01007387 */ /* 0x0003e80000100a00 */
[----:B------:R-:W-:Y:S04]  /*325b0*/  STL [R1+0x20], R2 ;  /* 0x0000200201007387 */ /* 0x000fe80000100800 */
[----:B------:R-:W-:Y:S04]  /*325c0*/  STL [R1+0x24], R3 ;  /* 0x0000240301007387 */ /* 0x000fe80000100800 */
[----:B------:R-:W-:Y:S04]  /*325d0*/  STL [R1+0x18], R0 ;  /* 0x0000180001007387 */ /* 0x000fe80000100800 */
[----:B0-----:R-:W2:Y:S04]  /*325e0*/  LDL.LU R8, [R1+0x4c0] ;  /* 0x0004c00001087983 */ /* 0x001ea80000300800 */
[----:B------:R0:W-:Y:S04]  /*325f0*/  STL.64 [R1+0x3c0], R4 ;  /* 0x0003c00401007387 */ /* 0x0001e80000100a00 */
[----:B------:R3:W-:Y:S04]  /*32600*/  STL.64 [R1+0x3c8], R6 ;  /* 0x0003c80601007387 */ /* 0x0007e80000100a00 */
[----:B------:R-:W2:Y:S04]  /*32610*/  LDL.LU R9, [R1+0x4c4] ;  /* 0x0004c40001097983 */ /* 0x000ea80000300800 */
[----:B-1----:R-:W4:Y:S04]  /*32620*/  LDL.LU R10, [R1+0x4c8] ;  /* 0x0004c800010a7983 */ /* 0x002f280000300800 */
[----:B------:R-:W4:Y:S04]  /*32630*/  LDL.LU R11, [R1+0x4cc] ;  /* 0x0004cc00010b7983 */ /* 0x000f280000300800 */
[----:B----4-:R-:W-:Y:S04]  /*32640*/  STL.64 [R1+0x1e48], R10 ;  /* 0x001e480a01007387 */ /* 0x010fe80000100a00 */
[----:B--2---:R-:W-:Y:S04]  /*32650*/  STL.64 [R1+0x1e40], R8 ;  /* 0x001e400801007387 */ /* 0x004fe80000100a00 */
[----:B0-----:R-:W2:Y:S04]  /*32660*/  LDL.LU R4, [R1+0x480] ;  /* 0x0004800001047983 */ /* 0x001ea80000300800 */
[----:B------:R-:W2:Y:S04]  /*32670*/  LDL.LU R5, [R1+0x484] ;  /* 0x0004840001057983 */ /* 0x000ea80000300800 */
[----:B---3--:R-:W3:Y:S04]  /*32680*/  LDL.LU R6, [R1+0x488] ;  /* 0x0004880001067983 */ /* 0x008ee80000300800 */
[----:B------:R-:W3:Y:S04]  /*32690*/  LDL.LU R7, [R1+0x48c] ;  /* 0x00048c0001077983 */ /* 0x000ee80000300800 */
[----:B---3--:R-:W-:Y:S04]  /*326a0*/  STL.64 [R1+0x1e58], R6 ;  /* 0x001e580601007387 */ /* 0x008fe80000100a00 */
[----:B--2---:R0:W-:Y:S04]  /*326b0*/  STL.64 [R1+0x1e50], R4 ;  /* 0x001e500401007387 */ /* 0x0041e80000100a00 */
[----:B0-----:R-:W2:Y:S04]  /*326c0*/  LDL.LU R4, [R1+0x440] ;  /* 0x0004400001047983 */ /* 0x001ea80000300800 */
[----:B------:R-:W2:Y:S01]  /*326d0*/  LDL.LU R5, [R1+0x444] ;  /* 0x0004440001057983 */ /* 0x000ea20000300800 */
[----:B------:R-:W-:-:S03]  /*326e0*/  IMAD.MOV.U32 R0, RZ, RZ, R3 ;  /* 0x000000ffff007224 */ /* 0x000fc600078e0003 */
[----:B--2---:R0:W-:Y:S04]  /*326f0*/  STL.64 [R1+0x1e60], R4 ;  /* 0x001e600401007387 */ /* 0x0041e80000100a00 */
[----:B------:R-:W2:Y:S04]  /*32700*/  LDL.LU R6, [R1+0x448] ;  /* 0x0004480001067983 */ /* 0x000ea80000300800 */
[----:B------:R-:W2:Y:S04]  /*32710*/  LDL.LU R7, [R1+0x44c] ;  /* 0x00044c0001077983 */ /* 0x000ea80000300800 */
        /* <DEDUP_REMOVED lines=12> */
[----:B--2---:R-:W-:Y:S04]  /*327e0*/  STL.64 [R1+0x1ea0], R6 ;  /* 0x001ea00601007387 */ /* 0x004fe80000100a00 */
[----:B---3--:R0:W-:Y:S04]  /*327f0*/  STL.64 [R1+0x1e98], R4 ;  /* 0x001e980401007387 */ /* 0x0081e80000100a00 */
[----:B0-----:R-:W2:Y:S04]  /*32800*/  LDL.LU R4, [R1+0x3e0] ;  /* 0x0003e00001047983 */ /* 0x001ea80000300800 */
[----:B------:R-:W2:Y:S04]  /*32810*/  LDL.LU R5, [R1+0x3e4] ;  /* 0x0003e40001057983 */ /* 0x000ea80000300800 */
[----:B------:R-:W2:Y:S04]  /*32820*/  LDL.LU R6, [R1+0x3e8] ;  /* 0x0003e80001067983 */ /* 0x000ea80000300800 */
[----:B------:R-:W2:Y:S04]  /*32830*/  LDL.LU R7, [R1+0x3ec] ;  /* 0x0003ec0001077983 */ /* 0x000ea80000300800 */
[----:B------:R-:W-:Y:S04]  /*32840*/  STL.64 [R1+0x1e70], R10 ;  /* 0x001e700a01007387 */ /* 0x000fe80000100a00 */
[----:B------:R0:W-:Y:S04]  /*32850*/  STL.64 [R1+0x1e68], R8 ;  /* 0x001e680801007387 */ /* 0x0001e80000100a00 */
[----:B0-----:R-:W3:Y:S04]  /*32860*/  LDL.LU R8, [R1+0x420] ;  /* 0x0004200001087983 */ /* 0x001ee80000300800 */
[----:B------:R-:W3:Y:S04]  /*32870*/  LDL.LU R9, [R1+0x424] ;  /* 0x0004240001097983 */ /* 0x000ee80000300800 */
[----:B------:R-:W2:Y:S04]  /*32880*/  LDL.LU R10, [R1+0x428] ;  /* 0x00042800010a7983 */ /* 0x000ea80000300800 */
[----:B------:R-:W2:Y:S04]  /*32890*/  LDL.LU R11, [R1+0x42c] ;  /* 0x00042c00010b7983 */ /* 0x000ea80000300800 */
[----:B--2---:R0:W-:Y:S04]  /*328a0*/  STL.64 [R1+0x1e80], R10 ;  /* 0x001e800a01007387 */ /* 0x0041e80000100a00 */
[----:B0-----:R-:W2:Y:S04]  /*328b0*/  LDL.LU R11, [R1+0x144] ;  /* 0x00014400010b7983 */ /* 0x001ea80000300800 */
[----:B------:R-:W4:Y:S04]  /*328c0*/  LDL R10, [R1+0x18] ;  /* 0x00001800010a7983 */ /* 0x000f280000100800 */
[----:B---3--:R0:W-:Y:S04]  /*328d0*/  STL.64 [R1+0x1e78], R8 ;  /* 0x001e780801007387 */ /* 0x0081e80000100a00 */
[----:B0-----:R-:W3:Y:S04]  /*328e0*/  LDL.LU R9, [R1+0x148] ;  /* 0x0001480001097983 */ /* 0x001ee80000300800 */
[----:B------:R-:W3:Y:S04]  /*328f0*/  LDL.LU R27, [R1+0x17c] ;  /* 0x00017c00011b7983 */ /* 0x000ee80000300800 */
[----:B------:R-:W3:Y:S04]  /*32900*/  LDL.LU R24, [R1+0x1a0] ;  /* 0x0001a00001187983 */ /* 0x000ee80000300800 */
[----:B------:R-:W3:Y:S01]  /*32910*/  LDL.LU R25, [R1+0x1a4] ;  /* 0x0001a40001197983 */ /* 0x000ee20000300800 */
[----:B--2---:R-:W-:-:S07]  /*32920*/  F2FP.F16.E5M2.UNPACK_B R11, R11.H1 ;  /* 0x0000000bff0b723e */ /* 0x004fce00030004ff */
[----:B----4-:R-:W-:Y:S01]  /*32930*/  HMMA.16816.F32 R4, R12, R10, R4 ;  /* 0x0000000a0c04723c */ /* 0x010fe20000001804 */
[----:B---3--:R-:W-:Y:S04]  /*32940*/  STL.64 [R1+0x1e90], R26 ;  /* 0x001e901a01007387 */ /* 0x008fe80000100a00 */
[----:B------:R0:W-:Y:S04]  /*32950*/  STL.64 [R1+0x1e88], R24 ;  /* 0x001e881801007387 */ /* 0x0001e80000100a00 */
[----:B0-----:R-:W2:Y:S04]  /*32960*/  LDL.LU R24, [R1+0x400] ;  /* 0x0004000001187983 */ /* 0x001ea80000300800 */
[----:B------:R-:W2:Y:S04]  /*32970*/  LDL.LU R25, [R1+0x404] ;  /* 0x0004040001197983 */ /* 0x000ea80000300800 */
[----:B------:R-:W2:Y:S04]  /*32980*/  LDL.LU R26, [R1+0x408] ;  /* 0x00040800011a7983 */ /* 0x000ea80000300800 */
[----:B------:R-:W2:Y:S04]  /*32990*/  LDL.LU R27, [R1+0x40c] ;  /* 0x00040c00011b7983 */ /* 0x000ea80000300800 */
[----:B------:R-:W3:Y:S04]  /*329a0*/  LDL.LU R22, [R1+0x1a8] ;  /* 0x0001a80001167983 */ /* 0x000ee80000300800 */
[----:B------:R-:W4:Y:S04]  /*329b0*/  LDL.LU R16, [R1+0x4a0] ;  /* 0x0004a00001107983 */ /* 0x000f280000300800 */
[----:B------:R-:W4:Y:S04]  /*329c0*/  LDL.LU R17, [R1+0x4a4] ;  /* 0x0004a40001117983 */ /* 0x000f280000300800 */
[----:B------:R-:W4:Y:S04]  /*329d0*/  LDL.LU R18, [R1+0x4a8] ;  /* 0x0004a80001127983 */ /* 0x000f280000300800 */
[----:B------:R-:W4:Y:S04]  /*329e0*/  LDL.LU R19, [R1+0x4ac] ;  /* 0x0004ac0001137983 */ /* 0x000f280000300800 */
[----:B------:R-:W2:Y:S04]  /*329f0*/  LDL.LU R23, [R1+0x1ac] ;  /* 0x0001ac0001177983 */ /* 0x000ea80000300800 */
[----:B------:R-:W2:Y:S04]  /*32a00*/  LDL.LU R21, [R1+0x1b0] ;  /* 0x0001b00001157983 */ /* 0x000ea80000300800 */
[----:B------:R-:W-:Y:S04]  /*32a10*/  STL [R1+0x1dec], R0 ;  /* 0x001dec0001007387 */ /* 0x000fe80000100800 */
[----:B------:R-:W-:Y:S04]  /*32a20*/  STL [R1+0x1c], R11 ;  /* 0x00001c0b01007387 */ /* 0x000fe80000100800 */
[----:B------:R-:W-:Y:S04]  /*32a30*/  STL.64 [R1+0x3e0], R4 ;  /* 0x0003e00401007387 */ /* 0x000fe80000100a00 */
[----:B------:R0:W-:Y:S04]  /*32a40*/  STL.64 [R1+0x3e8], R6 ;  /* 0x0003e80601007387 */ /* 0x0001e80000100a00 */
[----:B0-----:R-:W2:Y:S04]  /*32a50*/  LDL.LU.64 R6, [R1+0x1ea0] ;  /* 0x001ea00001067983 */ /* 0x001ea80000300a00 */
[----:B------:R-:W2:Y:S01]  /*32a60*/  LDL.LU.64 R4, [R1+0x1e98] ;  /* 0x001e980001047983 */ /* 0x000ea20000300a00 */
[----:B------:R-:W-:Y:S01]  /*32a70*/  F2FP.F16.E5M2.UNPACK_B R8, R9.H1 ;  /* 0x00000009ff08723e */ /* 0x000fe200030004ff */
[----:B------:R-:W-:-:S05]  /*32a80*/  IMAD.MOV.U32 R0, RZ, RZ, R11 ;  /* 0x000000ffff007224 */ /* 0x000fca00078e000b */
[----:B------:R-:W-:Y:S04]  /*32a90*/  STL [R1+0x1df0], R0 ;  /* 0x001df00001007387 */ /* 0x000fe80000100800 */
[----:B------:R-:W-:Y:S01]  /*32aa0*/  STL [R1+0x10], R8 ;  /* 0x0000100801007387 */ /* 0x000fe20000100800 */
[----:B--2---:R-:W-:-:S05]  /*32ab0*/  F2FP.F16.E5M2.UNPACK_B R9, R4.H1 ;  /* 0x00000004ff09723e */ /* 0x004fca00030004ff */
[----:B------:R0:W-:Y:S02]  /*32ac0*/  STL [R1+0x14], R9 ;  /* 0x0000140901007387 */ /* 0x0001e40000100800 */
[----:B0-----:R-:W-:Y:S02]  /*32ad0*/  HMMA.16816.F32 R8, R12, R8, R24 ;  /* 0x000000080c08723c */ /* 0x001fe40000001818 */
[----:B------:R-:W2:Y:S04]  /*32ae0*/  LDL.LU.64 R26, [R1+0x1e90] ;  /* 0x001e9000011a7983 */ /* 0x000ea80000300a00 */
[----:B------:R-:W2:-:S13]  /*32af0*/  LDL.LU.64 R24, [R1+0x1e88] ;  /* 0x001e880001187983 */ /* 0x000e9a0000300a00 */
[----:B------:R-:W-:Y:S04]  /*32b00*/  STL.64 [R1+0x400], R8 ;  /* 0x0004000801007387 */ /* 0x000fe80000100a00 */
[----:B------:R0:W-:Y:S04]  /*32b10*/  STL.64 [R1+0x408], R10 ;  /* 0x0004080a01007387 */ /* 0x0001e80000100a00 */
[----:B0-----:R-:W2:Y:S04]  /*32b20*/  LDL.LU.64 R10, [R1+0x1e80] ;  /* 0x001e8000010a7983 */ /* 0x001ea80000300a00 */
[----:B------:R-:W2:Y:S01]  /*32b30*/  LDL.LU.64 R8, [R1+0x1e78] ;  /* 0x001e780001087983 */ /* 0x000ea20000300a00 */
[----:B------:R-:W-:-:S02]  /*32b40*/  F2FP.F16.E5M2.UNPACK_B R4, R5.H1 ;  /* 0x00000005ff04723e */ /* 0x000fc400030004ff */
[----:B------:R-:W-:-:S05]  /*32b50*/  F2FP.F16.E5M2.UNPACK_B R5, R3.H1 ;  /* 0x00000003ff05723e */ /* 0x000fca00030004ff */
[----:B------:R-:W-:Y:S01]  /*32b60*/  STL.64 [R1+0x8], R4 ;  /* 0x0000080401007387 */ /* 0x000fe20000100a00 */
[----:B------:R-:W-:Y:S01]  /*32b70*/  IMAD.MOV.U32 R0, RZ, RZ, R5 ;  /* 0x000000ffff007224 */ /* 0x000fe200078e0005 */
[----:B--2---:R-:W-:-:S15]  /*32b80*/  HMMA.16816.F32 R8, R12, R4, R8 ;  /* 0x000000040c08723c */ /* 0x004fde0000001808 */
[----:B------:R-:W-:-:S04]  /*32b90*/  NOP ;  /* 0x0000000000007918 */ /* 0x000fc80000000000 */
[----:B------:R-:W-:Y:S04]  /*32ba0*/  STL.64 [R1+0x420], R8 ;  /* 0x0004200801007387 */ /* 0x000fe80000100a00 */
[----:B------:R0:W-:Y:S04]  /*32bb0*/  STL.64 [R1+0x428], R10 ;  /* 0x0004280a01007387 */ /* 0x0001e80000100a00 */
[----:B0-----:R-:W2:Y:S04]  /*32bc0*/  LDL.LU.64 R10, [R1+0x1e70] ;  /* 0x001e7000010a7983 */ /* 0x001ea80000300a00 */
[----:B------:R-:W2:Y:S04]  /*32bd0*/  LDL.LU.64 R8, [R1+0x1e68] ;  /* 0x001e680001087983 */ /* 0x000ea80000300a00 */
[----:B------:R-:W2:Y:S01]  /*32be0*/  LDL.LU.64 R4, [R1+0x1e60] ;  /* 0x001e600001047983 */ /* 0x000ea20000300a00 */
[----:B------:R-:W-:-:S02]  /*32bf0*/  F2FP.F16.E5M2.UNPACK_B R2, R2.H1 ;  /* 0x00000002ff02723e */ /* 0x000fc400030004ff */
[----:B------:R-:W-:Y:S01]  /*32c00*/  F2FP.F16.E5M2.UNPACK_B R3, R20.H1 ;  /* 0x00000014ff03723e */ /* 0x000fe200030004ff */
[----:B------:R-:W-:Y:S04]  /*32c10*/  STL [R1+0x1df4], R0 ;  /* 0x001df40001007387 */ /* 0x000fe80000100800 */
[----:B------:R-:W-:Y:S01]  /*32c20*/  STL [R1], R2 ;  /* 0x0000000201007387 */ /* 0x000fe20000100800 */
[----:B------:R-:W-:Y:S02]  /*32c30*/  F2FP.F16.E5M2.UNPACK_B R28, R28.H1 ;  /* 0x0000001cff1c723e */ /* 0x000fe400030004ff */
[----:B------:R-:W-:Y:S01]  /*32c40*/  F2FP.F16.E5M2.UNPACK_B R29, R29.H1 ;  /* 0x0000001dff1d723e */ /* 0x000fe200030004ff */
[----:B------:R-:W-:Y:S01]  /*32c50*/  STL [R1+0x4], R3 ;  /* 0x0000040301007387 */ /* 0x000fe20000100800 */
[C---:B--2---:R-:W-:Y:S08]  /*32c60*/  HMMA.16816.F32 R4, R12.reuse, R2, R4 ;  /* 0x000000020c04723c */ /* 0x044ff00000001804 */
[----:B------:R-:W-:Y:S11]  /*32c70*/  HMMA.16816.F32 R8, R12, R28, R8 ;  /* 0x0000001c0c08723c */ /* 0x000ff60000001808 */
[----:B------:R-:W-:Y:S04]  /*32c80*/  STL.64 [R1+0x440], R4 ;  /* 0x0004400401007387 */ /* 0x000fe80000100a00 */
[----:B------:R0:W-:Y:S04]  /*32c90*/  STL.64 [R1+0x448], R6 ;  /* 0x0004480601007387 */ /* 0x0001e80000100a00 */
[----:B0-----:R-:W2:Y:S04]  /*32ca0*/  LDL.LU.64 R6, [R1+0x1e58] ;  /* 0x001e580001067983 */ /* 0x001ea80000300a00 */
[----:B------:R-:W2:Y:S04]  /*32cb0*/  LDL.LU.64 R4, [R1+0x1e50] ;  /* 0x001e500001047983 */ /* 0x000ea80000300a00 */
[----:B------:R-:W-:Y:S04]  /*32cc0*/  STL.64 [R1+0x460], R8 ;  /* 0x0004600801007387 */ /* 0x000fe80000100a00 */
[----:B------:R0:W-:Y:S04]  /*32cd0*/  STL.64 [R1+0x468], R10 ;  /* 0x0004680a01007387 */ /* 0x0001e80000100a00 */
[----:B0-----:R-:W4:Y:S04]  /*32ce0*/  LDL.LU.64 R10, [R1+0x1e48] ;  /* 0x001e4800010a7983 */ /* 0x001f280000300a00 */
[----:B------:R-:W4:Y:S01]  /*32cf0*/  LDL.LU.64 R8, [R1+0x1e40] ;  /* 0x001e400001087983 */ /* 0x000f220000300a00 */
[----:B------:R-:W-:-:S02]  /*32d00*/  F2FP.F16.E5M2.UNPACK_B R26, R26.H1 ;  /* 0x0000001aff1a723e */ /* 0x000fc400030004ff */
[----:B------:R-:W-:Y:S02]  /*32d10*/  F2FP.F16.E5M2.UNPACK_B R27, R27.H1 ;  /* 0x0000001bff1b723e */ /* 0x000fe400030004ff */
[----:B------:R-:W-:Y:S02]  /*32d20*/  F2FP.F16.E5M2.UNPACK_B R24, R24.H1 ;  /* 0x00000018ff18723e */ /* 0x000fe400030004ff */
[----:B------:R-:W-:Y:S01]  /*32d30*/  F2FP.F16.E5M2.UNPACK_B R25, R25.H1 ;  /* 0x00000019ff19723e */ /* 0x000fe200030004ff */
[----:B------:R-:W-:Y:S04]  /*32d40*/  STL [R1+0x1da4], R28 ;  /* 0x001da41c01007387 */ /* 0x000fe80000100800 */
[----:B------:R-:W-:Y:S01]  /*32d50*/  STL [R1+0x1da0], R29 ;  /* 0x001da01d01007387 */ /* 0x000fe20000100800 */
[----:B---3--:R-:W-:-:S02]  /*32d60*/  F2FP.F16.E5M2.UNPACK_B R22, R22.H1 ;  /* 0x00000016ff16723e */ /* 0x008fc400030004ff */
[----:B------:R-:W-:Y:S01]  /*32d70*/  F2FP.F16.E5M2.UNPACK_B R23, R23.H1 ;  /* 0x00000017ff17723e */ /* 0x000fe200030004ff */
[----:B--2---:R-:W-:-:S15]  /*32d80*/  HMMA.16816.F32 R4, R12, R26, R4 ;  /* 0x0000001a0c04723c */ /* 0x004fde0000001804 */
[----:B------:R-:W-:-:S04]  /*32d90*/  NOP ;  /* 0x0000000000007918 */ /* 0x000fc80000000000 */
[----:B------:R-:W-:Y:S04]  /*32da0*/  STL.64 [R1+0x480], R4 ;  /* 0x0004800401007387 */ /* 0x000fe80000100a00 */
[----:B------:R0:W-:Y:S01]  /*32db0*/  STL.64 [R1+0x488], R6 ;  /* 0x0004880601007387 */ /* 0x0001e20000100a00 */
[C---:B----4-:R-:W-:Y:S08]  /*32dc0*/  HMMA.16816.F32 R8, R12.reuse, R22, R8 ;  /* 0x000000160c08723c */ /* 0x050ff00000001808 */
[----:B0-----:R-:W-:Y:S01]  /*32dd0*/  HMMA.16816.F32 R4, R12, R24, R16 ;  /* 0x000000180c04723c */ /* 0x001fe20000001810 */
[----:B------:R-:W-:Y:S04]  /*32de0*/  STL.64 [R1+0x1bf0], R26 ;  /* 0x001bf01a01007387 */ /* 0x000fe80000100a00 */
[----:B------:R-:W-:-:S14]  /*32df0*/  STL.64 [R1+0x1be8], R24 ;  /* 0x001be81801007387 */ /* 0x000fdc0000100a00 */
[----:B------:R0:W-:Y:S04]  /*32e00*/  STL.64 [R1+0x4a0], R4 ;  /* 0x0004a00401007387 */ /* 0x0001e80000100a00 */
[----:B------:R1:W-:Y:S04]  /*32e10*/  STL.64 [R1+0x4a8], R6 ;  /* 0x0004a80601007387 */ /* 0x0003e80000100a00 */
[----:B0-----:R-:W2:Y:S04]  /*32e20*/  LDL.LU R5, [R1+0x1cc] ;  /* 0x0001cc0001057983 */ /* 0x001ea80000300800 */
[----:B-1----:R-:W3:Y:S04]  /*32e30*/  LDL.LU R6, [R1+0x1d0] ;  /* 0x0001d00001067983 */ /* 0x002ee80000300800 */
[----:B------:R0:W-:Y:S04]  /*32e40*/  STL.64 [R1+0x4c0], R8 ;  /* 0x0004c00801007387 */ /* 0x0001e80000100a00 */
[----:B------:R1:W-:Y:S04]  /*32e50*/  STL.64 [R1+0x4c8], R10 ;  /* 0x0004c80a01007387 */ /* 0x0003e80000100a00 */
[----:B------:R-:W3:Y:S04]  /*32e60*/  LDL.LU R7, [R1+0x1d4] ;  /* 0x0001d40001077983 */ /* 0x000ee80000300800 */
[----:B0-----:R-:W4:Y:S04]  /*32e70*/  LDL.LU R8, [R1+0x1d8] ;  /* 0x0001d80001087983 */ /* 0x001f280000300800 */
[----:B------:R-:W4:Y:S04]  /*32e80*/  LDL.LU R9, [R1+0x1dc] ;  /* 0x0001dc0001097983 */ /* 0x000f280000300800 */
[----:B-1----:R-:W2:Y:S04]  /*32e90*/  LDL.LU R10, [R1+0x1e0] ;  /* 0x0001e000010a7983 */ /* 0x002ea80000300800 */
[----:B------:R-:W2:Y:S01]  /*32ea0*/  LDL.LU R11, [R1+0x1e4] ;  /* 0x0001e400010b7983 */ /* 0x000ea20000300800 */
[----:B------:R-:W-:Y:S01]  /*32eb0*/  F2FP.F16.E5M2.UNPACK_B R20, R21.H1 ;  /* 0x00000015ff14723e */ /* 0x000fe200030004ff */
[----:B------:R-:W-:-:S02]  /*32ec0*/  IMAD.MOV.U32 R0, RZ, RZ, R3 ;  /* 0x000000ffff007224 */ /* 0x000fc400078e0003 */
[----:B--2---:R-:W-:Y:S04]  /*32ed0*/  STL.64 [R1+0x1e08], R10 ;  /* 0x001e080a01007387 */ /* 0x004fe80000100a00 */
[----:B----4-:R0:W-:Y:S04]  /*32ee0*/  STL.64 [R1+0x1e00], R8 ;  /* 0x001e000801007387 */ /* 0x0101e80000100a00 */
[----:B0-----:R-:W2:Y:S04]  /*32ef0*/  LDL.LU R8, [R1+0x540] ;  /* 0x0005400001087983 */ /* 0x001ea80000300800 */
[----:B------:R-:W2:Y:S04]  /*32f00*/  LDL.LU R9, [R1+0x544] ;  /* 0x0005440001097983 */ /* 0x000ea80000300800 */
[----:B------:R-:W4:Y:S04]  /*32f10*/  LDL.LU R10, [R1+0x548] ;  /* 0x00054800010a7983 */ /* 0x000f280000300800 */
[----:B------:R-:W4:Y:S04]  /*32f20*/  LDL.LU R11, [R1+0x54c] ;  /* 0x00054c00010b7983 */ /* 0x000f280000300800 */
[----:B------:R-:W2:Y:S04]  /*32f30*/  LDL.LU R21, [R1+0x1b4] ;  /* 0x0001b40001157983 */ /* 0x000ea80000300800 */
[----:B------:R-:W2:Y:S04]  /*32f40*/  LDL.LU R18, [R1+0x1b8] ;  /* 0x0001b80001127983 */ /* 0x000ea80000300800 */
[----:B------:R-:W2:Y:S04]  /*32f50*/  LDL.LU R19, [R1+0x1bc] ;  /* 0x0001bc0001137983 */ /* 0x000ea80000300800 */
[----:B------:R-:W2:Y:S04]  /*32f60*/  LDL.LU R2, [R1+0x1c0] ;  /* 0x0001c00001027983 */ /* 0x000ea80000300800 */
[----:B------:R-:W2:Y:S04]  /*32f70*/  LDL.LU R3, [R1+0x1c4] ;  /* 0x0001c40001037983 */ /* 0x000ea80000300800 */
[----:B------:R-:W2:Y:S04]  /*32f80*/  LDL.LU R4, [R1+0x1c8] ;  /* 0x0001c80001047983 */ /* 0x000ea80000300800 */
[----:B---3--:R-:W-:Y:S04]  /*32f90*/  STL.64 [R1+0x1e28], R6 ;  /* 0x001e280601007387 */ /* 0x008fe80000100a00 */
[----:B--2---:R0:W-:Y:S04]  /*32fa0*/  STL.64 [R1+0x1e20], R4 ;  /* 0x001e200401007387 */ /* 0x0041e80000100a00 */
[----:B0-----:R-:W2:Y:S04]  /*32fb0*/  LDL.LU R4, [R1+0x500] ;  /* 0x0005000001047983 */ /* 0x001ea80000300800 */
[----:B------:R-:W2:Y:S04]  /*32fc0*/  LDL.LU R5, [R1+0x504] ;  /* 0x0005040001057983 */ /* 0x000ea80000300800 */
[----:B------:R-:W3:Y:S04]  /*32fd0*/  LDL.LU R6, [R1+0x508] ;  /* 0x0005080001067983 */ /* 0x000ee80000300800 */
[----:B------:R-:W3:Y:S01]  /*32fe0*/  LDL.LU R7, [R1+0x50c] ;  /* 0x00050c0001077983 */ /* 0x000ee20000300800 */
[----:B------:R-:W-:-:S03]  /*32ff0*/  F2FP.F16.E5M2.UNPACK_B R21, R21.H1 ;  /* 0x00000015ff15723e */ /* 0x000fc600030004ff */
[----:B---3--:R-:W-:Y:S04]  /*33000*/  STL.64 [R1+0x1e38], R6 ;  /* 0x001e380601007387 */ /* 0x008fe80000100a00 */
[----:B--2---:R0:W-:Y:S04]  /*33010*/  STL.64 [R1+0x1e30], R4 ;  /* 0x001e300401007387 */ /* 0x0041e80000100a00 */
[----:B0-----:R-:W2:Y:S04]  /*33020*/  LDL.LU R4, [R1+0x4e0] ;  /* 0x0004e00001047983 */ /* 0x001ea80000300800 */
[----:B------:R-:W2:Y:S04]  /*33030*/  LDL.LU R5, [R1+0x4e4] ;  /* 0x0004e40001057983 */ /* 0x000ea80000300800 */
[----:B------:R-:W2:Y:S04]  /*33040*/  LDL.LU R6, [R1+0x4e8] ;  /* 0x0004e80001067983 */ /* 0x000ea80000300800 */
[----:B------:R-:W2:Y:S04]  /*33050*/  LDL.LU R7, [R1+0x4ec] ;  /* 0x0004ec0001077983 */ /* 0x000ea80000300800 */
[----:B----4-:R-:W-:Y:S04]  /*33060*/  STL.64 [R1+0x1e18], R10 ;  /* 0x001e180a01007387 */ /* 0x010fe80000100a00 */
[----:B------:R0:W-:Y:S04]  /*33070*/  STL.64 [R1+0x1e10], R8 ;  /* 0x001e100801007387 */ /* 0x0001e80000100a00 */
[----:B0-----:R-:W3:Y:S04]  /*33080*/  LDL.LU R8, [R1+0x520] ;  /* 0x0005200001087983 */ /* 0x001ee80000300800 */
[----:B------:R-:W3:Y:S04]  /*33090*/  LDL.LU R9, [R1+0x524] ;  /* 0x0005240001097983 */ /* 0x000ee80000300800 */
[----:B------:R-:W3:Y:S04]  /*330a0*/  LDL.LU R10, [R1+0x528] ;  /* 0x00052800010a7983 */ /* 0x000ee80000300800 */
[----:B------:R-:W3:Y:S04]  /*330b0*/  LDL.LU R11, [R1+0x52c] ;  /* 0x00052c00010b7983 */ /* 0x000ee80000300800 */
[----:B------:R-:W4:Y:S04]  /*330c0*/  LDL.LU R16, [R1+0x1e8] ;  /* 0x0001e80001107983 */ /* 0x000f280000300800 */
[----:B------:R-:W3:Y:S04]  /*330d0*/  LDL.LU R17, [R1+0x1ec] ;  /* 0x0001ec0001117983 */ /* 0x000ee80000300800 */
[----:B------:R-:W3:Y:S04]  /*330e0*/  LDL.LU R26, [R1+0x154c] ;  /* 0x00154c00011a7983 */ /* 0x000ee80000300800 */
[----:B------:R-:W3:Y:S04]  /*330f0*/  LDL.LU R28, [R1+0x1548] ;  /* 0x00154800011c7983 */ /* 0x000ee80000300800 */
[----:B------:R-:W3:Y:S01]  /*33100*/  LDL.LU R27, [R1+0x1554] ;  /* 0x00155400011b7983 */ /* 0x000ee20000300800 */
[----:B--2---:R-:W-:Y:S03]  /*33110*/  HMMA.16816.F32 R4, R12, R20, R4 ;  /* 0x000000140c04723c */ /* 0x004fe60000001804 */
[----:B---3--:R0:W-:Y:S04]  /*33120*/  STL.64 [R1+0x1df8], R26 ;  /* 0x001df81a01007387 */ /* 0x0081e80000100a00 */
[----:B------:R-:W2:Y:S04]  /*33130*/  LDL.LU R24, [R1+0x560] ;  /* 0x0005600001187983 */ /* 0x000ea80000300800 */
[----:B------:R-:W2:Y:S04]  /*33140*/  LDL.LU R25, [R1+0x564] ;  /* 0x0005640001197983 */ /* 0x000ea80000300800 */
[----:B0-----:R-:W2:Y:S04]  /*33150*/  LDL.LU R26, [R1+0x568] ;  /* 0x00056800011a7983 */ /* 0x001ea80000300800 */
[----:B------:R-:W2:Y:S04]  /*33160*/  LDL.LU R27, [R1+0x56c] ;  /* 0x00056c00011b7983 */ /* 0x000ea80000300800 */
[----:B------:R-:W3:Y:S04]  /*33170*/  LDL.LU R29, [R1+0x1550] ;  /* 0x00155000011d7983 */ /* 0x000ee80000300800 */
[----:B------:R-:W-:Y:S04]  /*33180*/  STL.64 [R1+0x4e0], R4 ;  /* 0x0004e00401007387 */ /* 0x000fe80000100a00 */
[----:B------:R0:W-:Y:S04]  /*33190*/  STL.64 [R1+0x4e8], R6 ;  /* 0x0004e80601007387 */ /* 0x0001e80000100a00 */
[----:B0-----:R-:W2:Y:S04]  /*331a0*/  LDL.LU.64 R6, [R1+0x1e38] ;  /* 0x001e380001067983 */ /* 0x001ea80000300a00 */
[----:B------:R-:W2:Y:S01]  /*331b0*/  LDL.LU.64 R4, [R1+0x1e30] ;  /* 0x001e300001047983 */ /* 0x000ea20000300a00 */
[----:B------:R-:W-:-:S02]  /*331c0*/  F2FP.F16.E5M2.UNPACK_B R18, R18.H1 ;  /* 0x00000012ff12723e */ /* 0x000fc400030004ff */
[----:B------:R-:W-:Y:S02]  /*331d0*/  F2FP.F16.E5M2.UNPACK_B R19, R19.H1 ;  /* 0x00000013ff13723e */ /* 0x000fe400030004ff */
[----:B------:R-:W-:Y:S02]  /*331e0*/  F2FP.F16.E5M2.UNPACK_B R2, R2.H1 ;  /* 0x00000002ff02723e */ /* 0x000fe400030004ff */
[----:B------:R-:W-:Y:S01]  /*331f0*/  F2FP.F16.E5M2.UNPACK_B R3, R3.H1 ;  /* 0x00000003ff03723e */ /* 0x000fe200030004ff */
[----:B------:R-:W-:Y:S06]  /*33200*/  STL.64 [R1+0x1bd0], R22 ;  /* 0x001bd01601007387 */ /* 0x000fec0000100a00 */
[C---:B------:R-:W-:Y:S01]  /*33210*/  HMMA.16816.F32 R8, R12.reuse, R2, R8 ;  /* 0x000000020c08723c */ /* 0x040fe20000001808 */
[----:B------:R0:W-:Y:S04]  /*33220*/  STL.64 [R1+0x1bc8], R20 ;  /* 0x001bc81401007387 */ /* 0x0001e80000100a00 */
[----:B0-----:R-:W3:Y:S04]  /*33230*/  LDL.LU R20, [R1+0x9a0] ;  /* 0x0009a00001147983 */ /* 0x001ee80000300800 */
[----:B------:R-:W3:Y:S04]  /*33240*/  LDL.LU R21, [R1+0x9a4] ;  /* 0x0009a40001157983 */ /* 0x000ee80000300800 */
        /* <DEDUP_REMOVED lines=8> */
[----:B------:R-:W-:Y:S04]  /*332d0*/  STL [R1+0x1db8], R19 ;  /* 0x001db81301007387 */ /* 0x000fe80000100800 */
[----:B------:R-:W-:Y:S04]  /*332e0*/  STL.64 [R1+0x520], R8 ;  /* 0x0005200801007387 */ /* 0x000fe80000100a00 */
[----:B------:R0:W-:Y:S04]  /*332f0*/  STL.64 [R1+0x528], R10 ;  /* 0x0005280a01007387 */ /* 0x0001e80000100a00 */
[----:B0-----:R-:W3:Y:S04]  /*33300*/  LDL.LU.64 R10, [R1+0x1e18] ;  /* 0x001e1800010a7983 */ /* 0x001ee80000300a00 */
[----:B------:R-:W3:Y:S01]  /*33310*/  LDL.LU.64 R8, [R1+0x1e10] ;  /* 0x001e100001087983 */ /* 0x000ee20000300a00 */
[----:B--2---:R-:W-:-:S02]  /*33320*/  F2FP.F16.E5M2.UNPACK_B R4, R4.H1 ;  /* 0x00000004ff04723e */ /* 0x004fc400030004ff */
[----:B------:R-:W-:Y:S02]  /*33330*/  F2FP.F16.E5M2.UNPACK_B R5, R5.H1 ;  /* 0x00000005ff05723e */ /* 0x000fe400030004ff */
[----:B------:R-:W-:Y:S02]  /*33340*/  F2FP.F16.E5M2.UNPACK_B R6, R6.H1 ;  /* 0x00000006ff06723e */ /* 0x000fe400030004ff */
[----:B------:R-:W-:-:S07]  /*33350*/  F2FP.F16.E5M2.UNPACK_B R7, R7.H1 ;  /* 0x00000007ff07723e */ /* 0x000fce00030004ff */
[C---:B------:R-:W-:Y:S08]  /*33360*/  HMMA.16816.F32 R24, R12.reuse, R6, R24 ;  /* 0x000000060c18723c */ /* 0x040ff00000001818 */
[----:B---3--:R-:W-:-:S15]  /*33370*/  HMMA.16816.F32 R8, R12, R4, R8 ;  /* 0x000000040c08723c */ /* 0x008fde0000001808 */
[----:B------:R-:W-:-:S04]  /*33380*/  NOP ;  /* 0x0000000000007918 */ /* 0x000fc80000000000 */
[----:B------:R-:W-:Y:S04]  /*33390*/  STL.64 [R1+0x540], R8 ;  /* 0x0005400801007387 */ /* 0x000fe80000100a00 */
[----:B------:R0:W-:Y:S04]  /*333a0*/  STL.64 [R1+0x548], R10 ;  /* 0x0005480a01007387 */ /* 0x0001e80000100a00 */
[----:B0-----:R-:W2:Y:S04]  /*333b0*/  LDL.LU.64 R10, [R1+0x1e08] ;  /* 0x001e0800010a7983 */ /* 0x001ea80000300a00 */
[----:B------:R-:W3:Y:S04]  /*333c0*/  LDL.LU.64 R8, [R1+0x1e00] ;  /* 0x001e000001087983 */ /* 0x000ee80000300a00 */
[----:B------:R-:W-:Y:S04]  /*333d0*/  STL.64 [R1+0x560], R24 ;  /* 0x0005601801007387 */ /* 0x000fe80000100a00 */
[----:B------:R0:W-:Y:S04]  /*333e0*/  STL.64 [R1+0x568], R26 ;  /* 0x0005681a01007387 */ /* 0x0001e80000100a00 */
[----:B0-----:R-:W4:Y:S04]  /*333f0*/  LDL.LU.64 R26, [R1+0x1df8] ;  /* 0x001df800011a7983 */ /* 0x001f280000300a00 */
[----:B------:R-:W-:Y:S04]  /*33400*/  STL.64 [R1+0x1b90], R6 ;  /* 0x001b900601007387 */ /* 0x000fe80000100a00 */
[----:B------:R0:W-:Y:S04]  /*33410*/  STL.64 [R1+0x1b88], R4 ;  /* 0x001b880401007387 */ /* 0x0001e80000100a00 */
[----:B0-----:R-:W4:Y:S04]  /*33420*/  LDL.LU R4, [R1+0x5b0] ;  /* 0x0005b00001047983 */ /* 0x001f280000300800 */
[----:B------:R-:W4:Y:S04]  /*33430*/  LDL.LU R5, [R1+0x5b4] ;  /* 0x0005b40001057983 */ /* 0x000f280000300800 */
[----:B------:R-:W4:Y:S04]  /*33440*/  LDL.LU R6, [R1+0x5b8] ;  /* 0x0005b80001067983 */ /* 0x000f280000300800 */
[----:B------:R-:W4:Y:S01]  /*33450*/  LDL.LU R7, [R1+0x5bc] ;  /* 0x0005bc0001077983 */ /* 0x000f220000300800 */
[----:B---3--:R-:W-:-:S02]  /*33460*/  F2FP.F16.E5M2.UNPACK_B R8, R8.H1 ;  /* 0x00000008ff08723e */ /* 0x008fc400030004ff */
[----:B------:R-:W-:Y:S02]  /*33470*/  F2FP.F16.E5M2.UNPACK_B R9, R9.H1 ;  /* 0x00000009ff09723e */ /* 0x000fe400030004ff */
[----:B--2---:R-:W-:Y:S02]  /*33480*/  F2FP.F16.E5M2.UNPACK_B R10, R10.H1 ;  /* 0x0000000aff0a723e */ /* 0x004fe400030004ff */
[----:B------:R-:W-:-:S03]  /*33490*/  F2FP.F16.E5M2.UNPACK_B R11, R11.H1 ;  /* 0x0000000bff0b723e */ /* 0x000fc600030004ff */
[----:B----4-:R-:W-:-:S15]  /*334a0*/  HMMA.16816.F32 R4, R12, R8, R4 ;  /* 0x000000080c04723c */ /* 0x010fde0000001804 */
[----:B------:R-:W-:-:S04]  /*334b0*/  NOP ;  /* 0x0000000000007918 */ /* 0x000fc80000000000 */
[----:B------:R-:W-:Y:S04]  /*334c0*/  STL.64 [R1+0x5b0], R4 ;  /* 0x0005b00401007387 */ /* 0x000fe80000100a00 */
[----:B------:R0:W-:Y:S02]  /*334d0*/  STL.64 [R1+0x5b8], R6 ;  /* 0x0005b80601007387 */ /* 0x0001e40000100a00 */
[----:B0-----:R-:W-:Y:S02]  /*334e0*/  HMMA.16816.F32 R4, R12, R10, R20 ;  /* 0x0000000a0c04723c */ /* 0x001fe40000001814 */
[----:B------:R-:W-:Y:S04]  /*334f0*/  STL.64 [R1+0x1b70], R10 ;  /* 0x001b700a01007387 */ /* 0x000fe80000100a00 */
[----:B------:R-:W-:-:S13]  /*33500*/  STL.64 [R1+0x1b68], R8 ;  /* 0x001b680801007387 */ /* 0x000fda0000100a00 */
[----:B------:R-:W-:Y:S04]  /*33510*/  STL.64 [R1+0x9a0], R4 ;  /* 0x0009a00401007387 */ /* 0x000fe80000100a00 */
[----:B------:R0:W-:Y:S04]  /*33520*/  STL.64 [R1+0x9a8], R6 ;  /* 0x0009a80601007387 */ /* 0x0001e80000100a00 */
[----:B0-----:R-:W2:Y:S01]  /*33530*/  LDL R6, [R1] ;  /* 0x0000000001067983 */ /* 0x001ea20000100800 */
[----:B------:R-:W-:-:S03]  /*33540*/  IMAD.MOV.U32 R7, RZ, RZ, R0 ;  /* 0x000000ffff077224 */ /* 0x000fc600078e0000 */
[----:B------:R-:W3:Y:S04]  /*33550*/  LDL.LU R0, [R1+0x1df4] ;  /* 0x001df40001007983 */ /* 0x000ee80000300800 */
[----:B------:R-:W4:Y:S04]  /*33560*/  LDL.LU R8, [R1+0x860] ;  /* 0x0008600001087983 */ /* 0x000f280000300800 */
[----:B------:R-:W4:Y:S04]  /*33570*/  LDL.LU R9, [R1+0x864] ;  /* 0x0008640001097983 */ /* 0x000f280000300800 */
[----:B------:R-:W2:Y:S04]  /*33580*/  LDL.LU R10, [R1+0x868] ;  /* 0x00086800010a7983 */ /* 0x000ea80000300800 */
[----:B------:R-:W2:Y:S04]  /*33590*/  LDL.LU R11, [R1+0x86c] ;  /* 0x00086c00010b7983 */ /* 0x000ea80000300800 */
[----:B--2---:R-:W-:Y:S04]  /*335a0*/  STL.64 [R1+0x1c00], R10 ;  /* 0x001c000a01007387 */ /* 0x004fe80000100a00 */
[----:B----4-:R-:W-:Y:S04]  /*335b0*/  STL.64 [R1+0x1bf8], R8 ;  /* 0x001bf80801007387 */ /* 0x010fe80000100a00 */
[----:B------:R-:W2:Y:S01]  /*335c0*/  LDL R4, [R1+0x8] ;  /* 0x0000080001047983 */ /* 0x000ea20000100800 */
[----:B---3--:R-:W-:-:S03]  /*335d0*/  IMAD.MOV.U32 R5, RZ, RZ, R0 ;  /* 0x000000ffff057224 */ /* 0x008fc600078e0000 */
[----:B------:R-:W3:Y:S04]  /*335e0*/  LDL.LU R0, [R1+0x1df0] ;  /* 0x001df00001007983 */ /* 0x000ee80000300800 */
[----:B------:R-:W-:Y:S04]  /*335f0*/  STL.64 [R1+0x1c10], R6 ;  /* 0x001c100601007387 */ /* 0x000fe80000100a00 */
[----:B--2---:R0:W-:Y:S04]  /*33600*/  STL.64 [R1+0x1c08], R4 ;  /* 0x001c080401007387 */ /* 0x0041e80000100a00 */
[----:B------:R-:W2:Y:S04]  /*33610*/  LDL.LU R20, [R1+0x850] ;  /* 0x0008500001147983 */ /* 0x000ea80000300800 */
[----:B------:R-:W2:Y:S04]  /*33620*/  LDL.LU R21, [R1+0x854] ;  /* 0x0008540001157983 */ /* 0x000ea80000300800 */
[----:B------:R-:W4:Y:S04]  /*33630*/  LDL.LU R22, [R1+0x858] ;  /* 0x0008580001167983 */ /* 0x000f280000300800 */
[----:B------:R-:W4:Y:S01]  /*33640*/  LDL.LU R23, [R1+0x85c] ;  /* 0x00085c0001177983 */ /* 0x000f220000300800 */
[----:B------:R-:W-:-:S02]  /*33650*/  IMAD R28, R28, 0x100, R26 ;  /* 0x000001001c1c7824 */ /* 0x000fc400078e021a */
[----:B------:R-:W-:Y:S01]  /*33660*/  IMAD R29, R29, 0x100, R27 ;  /* 0x000001001d1d7824 */ /* 0x000fe200078e021b */
[----:B----4-:R1:W-:Y:S04]  /*33670*/  STL.64 [R1+0x1c20], R22 ;  /* 0x001c201601007387 */ /* 0x0103e80000100a00 */
[----:B--2---:R-:W-:Y:S04]  /*33680*/  STL.64 [R1+0x1c18], R20 ;  /* 0x001c181401007387 */ /* 0x004fe80000100a00 */
[----:B------:R-:W2:Y:S04]  /*33690*/  LDL R26, [R1+0x10] ;  /* 0x00001000011a7983 */ /* 0x000ea80000100800 */
[----:B------:R-:W2:Y:S04]  /*336a0*/  LDL R27, [R1+0x14] ;  /* 0x00001400011b7983 */ /* 0x000ea80000100800 */
[----:B------:R-:W4:Y:S01]  /*336b0*/  LDL R24, [R1+0x18] ;  /* 0x0000180001187983 */ /* 0x000f220000100800 */
[----:B---3--:R-:W-:-:S03]  /*336c0*/  IMAD.MOV.U32 R25, RZ, RZ, R0 ;  /* 0x000000ffff197224 */ /* 0x008fc600078e0000 */
[----:B------:R-:W1:Y:S04]  /*336d0*/  LDL.LU R0, [R1+0x1dec] ;  /* 0x001dec0001007983 */ /* 0x000e680000300800 */
[----:B--2---:R-:W-:Y:S04]  /*336e0*/  STL.64 [R1+0x1c30], R26 ;  /* 0x001c301a01007387 */ /* 0x004fe80000100a00 */
[----:B----4-:R2:W-:Y:S04]  /*336f0*/  STL.64 [R1+0x1c28], R24 ;  /* 0x001c281801007387 */ /* 0x0105e80000100a00 */
[----:B0-----:R-:W3:Y:S04]  /*33700*/  LDL.LU R4, [R1+0x890] ;  /* 0x0008900001047983 */ /* 0x001ee80000300800 */
[----:B------:R-:W3:Y:S04]  /*33710*/  LDL.LU R5, [R1+0x894] ;  /* 0x0008940001057983 */ /* 0x000ee80000300800 */
[----:B------:R-:W4:Y:S04]  /*33720*/  LDL.LU R6, [R1+0x898] ;  /* 0x0008980001067983 */ /* 0x000f280000300800 */
[----:B------:R-:W4:Y:S01]  /*33730*/  LDL.LU R7, [R1+0x89c] ;  /* 0x00089c0001077983 */ /* 0x000f220000300800 */
[----:B-1----:R-:W-:-:S03]  /*33740*/  IMAD.MOV.U32 R23, RZ, RZ, R0 ;  /* 0x000000ffff177224 */ /* 0x002fc600078e0000 */
[----:B----4-:R-:W-:Y:S04]  /*33750*/  STL.64 [R1+0x1c40], R6 ;  /* 0x001c400601007387 */ /* 0x010fe80000100a00 */
[----:B---3--:R0:W-:Y:S04]  /*33760*/  STL.64 [R1+0x1c38], R4 ;  /* 0x001c380401007387 */ /* 0x0081e80000100a00 */
[----:B------:R-:W3:Y:S04]  /*33770*/  LDL R22, [R1+0x20] ;  /* 0x0000200001167983 */ /* 0x000ee80000100800 */
[----:B------:R-:W4:Y:S04]  /*33780*/  LDL.LU R0, [R1+0x1de8] ;  /* 0x001de80001007983 */ /* 0x000f280000300800 */
[----:B--2---:R-:W2:Y:S04]  /*33790*/  LDL.LU R24, [R1+0x8a0] ;  /* 0x0008a00001187983 */ /* 0x004ea80000300800 */
[----:B------:R-:W2:Y:S04]  /*337a0*/  LDL.LU R25, [R1+0x8a4] ;  /* 0x0008a40001197983 */ /* 0x000ea80000300800 */
[----:B------:R-:W2:Y:S04]  /*337b0*/  LDL.LU R26, [R1+0x8a8] ;  /* 0x0008a800011a7983 */ /* 0x000ea80000300800 */
[----:B------:R-:W2:Y:S04]  /*337c0*/  LDL.LU R27, [R1+0x8ac] ;  /* 0x0008ac00011b7983 */ /* 0x000ea80000300800 */
[----:B--2---:R-:W-:Y:S04]  /*337d0*/  STL.64 [R1+0x1c50], R26 ;  /* 0x001c501a01007387 */ /* 0x004fe80000100a00 */
[----:B------:R1:W-:Y:S04]  /*337e0*/  STL.64 [R1+0x1c48], R24 ;  /* 0x001c481801007387 */ /* 0x0003e80000100a00 */
[----:B------:R-:W2:Y:S01]  /*337f0*/  LDL R20, [R1+0x28] ;  /* 0x0000280001147983 */ /* 0x000ea20000100800 */
[----:B----4-:R-:W-:-:S03]  /*33800*/  IMAD.MOV.U32 R21, RZ, RZ, R0 ;  /* 0x000000ffff157224 */ /* 0x010fc600078e0000 */
[----:B------:R-:W1:Y:S04]  /*33810*/  LDL.LU R0, [R1+0x1de4] ;  /* 0x001de40001007983 */ /* 0x000e680000300800 */
[----:B---3--:R-:W-:Y:S04]  /*33820*/  STL.64 [R1+0x1c60], R22 ;  /* 0x001c601601007387 */ /* 0x008fe80000100a00 */
[----:B--2---:R-:W-:Y:S04]  /*33830*/  STL.64 [R1+0x1c58], R20 ;  /* 0x001c581401007387 */ /* 0x004fe80000100a00 */
[----:B0-----:R-:W2:Y:S04]  /*33840*/  LDL.LU R4, [R1+0x8b0] ;  /* 0x0008b00001047983 */ /* 0x001ea80000300800 */
[----:B------:R-:W2:Y:S04]  /*33850*/  LDL.LU R5, [R1+0x8b4] ;  /* 0x0008b40001057983 */ /* 0x000ea80000300800 */
[----:B------:R-:W3:Y:S04]  /*33860*/  LDL.LU R6, [R1+0x8b8] ;  /* 0x0008b80001067983 */ /* 0x000ee80000300800 */
[----:B------:R-:W3:Y:S01]  /*33870*/  LDL.LU R7, [R1+0x8bc] ;  /* 0x0008bc0001077983 */ /* 0x000ee20000300800 */
[----:B-1----:R-:W-:-:S03]  /*33880*/  IMAD.MOV.U32 R25, RZ, RZ, R0 ;  /* 0x000000ffff197224 */ /* 0x002fc600078e0000 */
[----:B---3--:R-:W-:Y:S04]  /*33890*/  STL.64 [R1+0x1c70], R6 ;  /* 0x001c700601007387 */ /* 0x008fe80000100a00 */
[----:B--2---:R0:W-:Y:S04]  /*338a0*/  STL.64 [R1+0x1c68], R4 ;  /* 0x001c680401007387 */ /* 0x0041e80000100a00 */
[----:B------:R-:W2:Y:S04]  /*338b0*/  LDL R26, [R1+0x30] ;  /* 0x00003000011a7983 */ /* 0x000ea80000100800 */
[----:B------:R-:W2:Y:S04]  /*338c0*/  LDL R27, [R1+0x34] ;  /* 0x00003400011b7983 */ /* 0x000ea80000100800 */
[----:B------:R-:W3:Y:S04]  /*338d0*/  LDL R24, [R1+0x38] ;  /* 0x0000380001187983 */ /* 0x000ee80000100800 */
[----:B------:R-:W4:Y:S04]  /*338e0*/  LDL.LU R0, [R1+0x1de0] ;  /* 0x001de00001007983 */ /* 0x000f280000300800 */
[----:B--2---:R1:W-:Y:S04]  /*338f0*/  STL.64 [R1+0x1c80], R26 ;  /* 0x001c801a01007387 */ /* 0x0043e80000100a00 */
[----:B---3--:R-:W-:Y:S04]  /*33900*/  STL.64 [R1+0x1c78], R24 ;  /* 0x001c781801007387 */ /* 0x008fe80000100a00 */
[----:B0-----:R-:W2:Y:S04]  /*33910*/  LDL.LU R4, [R1+0x8d0] ;  /* 0x0008d00001047983 */ /* 0x001ea80000300800 */
[----:B------:R-:W2:Y:S04]  /*33920*/  LDL.LU R5, [R1+0x8d4] ;  /* 0x0008d40001057983 */ /* 0x000ea80000300800 */
[----:B------:R-:W3:Y:S04]  /*33930*/  LDL.LU R6, [R1+0x8d8] ;  /* 0x0008d80001067983 */ /* 0x000ee80000300800 */
[----:B------:R-:W3:Y:S04]  /*33940*/  LDL.LU R7, [R1+0x8dc] ;  /* 0x0008dc0001077983 */ /* 0x000ee80000300800 */
[----:B---3--:R-:W-:Y:S04]  /*33950*/  STL.64 [R1+0x1c90], R6 ;  /* 0x001c900601007387 */ /* 0x008fe80000100a00 */
[----:B--2---:R0:W-:Y:S04]  /*33960*/  STL.64 [R1+0x1c88], R4 ;  /* 0x001c880401007387 */ /* 0x0041e80000100a00 */
[----:B-1----:R-:W2:Y:S01]  /*33970*/  LDL R26, [R1+0x40] ;  /* 0x00004000011a7983 */ /* 0x002ea20000100800 */
[----:B----4-:R-:W-:-:S03]  /*33980*/  IMAD.MOV.U32 R27, RZ, RZ, R0 ;  /* 0x000000ffff1b7224 */ /* 0x010fc600078e0000 */
[----:B------:R-:W3:Y:S04]  /*33990*/  LDL.LU R0, [R1+0x1ddc] ;  /* 0x001ddc0001007983 */ /* 0x000ee80000300800 */
[----:B--2---:R-:W-:Y:S04]  /*339a0*/  STL.64 [R1+0x1c98], R26 ;  /* 0x001c981a01007387 */ /* 0x004fe80000100a00 */
[----:B0-----:R-:W2:Y:S04]  /*339b0*/  LDL.LU R4, [R1+0x8e0] ;  /* 0x0008e00001047983 */ /* 0x001ea80000300800 */
[----:B------:R-:W2:Y:S04]  /*339c0*/  LDL.LU R5, [R1+0x8e4] ;  /* 0x0008e40001057983 */ /* 0x000ea80000300800 */
[----:B------:R-:W4:Y:S04]  /*339d0*/  LDL.LU R6, [R1+0x8e8] ;  /* 0x0008e80001067983 */ /* 0x000f280000300800 */
[----:B------:R-:W4:Y:S01]  /*339e0*/  LDL.LU R7, [R1+0x8ec] ;  /* 0x0008ec0001077983 */ /* 0x000f220000300800 */
[----:B---3--:R-:W-:-:S03]  /*339f0*/  IMAD.MOV.U32 R25, RZ, RZ, R0 ;  /* 0x000000ffff197224 */ /* 0x008fc600078e0000 */
[----:B----4-:R-:W-:Y:S04]  /*33a00*/  STL.64 [R1+0x1ca8], R6 ;  /* 0x001ca80601007387 */ /* 0x010fe80000100a00 */
[----:B--2---:R0:W-:Y:S04]  /*33a10*/  STL.64 [R1+0x1ca0], R4 ;  /* 0x001ca00401007387 */ /* 0x0041e80000100a00 */
[----:B------:R-:W2:Y:S04]  /*33a20*/  LDL R24, [R1+0x48] ;  /* 0x0000480001187983 */ /* 0x000ea80000100800 */
[----:B------:R-:W3:Y:S04]  /*33a30*/  LDL.LU R0, [R1+0x1dd8] ;  /* 0x001dd80001007983 */ /* 0x000ee80000300800 */
[----:B--2---:R1:W-:Y:S04]  /*33a40*/  STL.64 [R1+0x1cb0], R24 ;  /* 0x001cb01801007387 */ /* 0x0043e80000100a00 */
[----:B0-----:R-:W2:Y:S04]  /*33a50*/  LDL.LU R4, [R1+0x8f0] ;  /* 0x0008f00001047983 */ /* 0x001ea80000300800 */
[----:B------:R-:W2:Y:S04]  /*33a60*/  LDL.LU R5, [R1+0x8f4] ;  /* 0x0008f40001057983 */ /* 0x000ea80000300800 */
[----:B------:R-:W4:Y:S04]  /*33a70*/  LDL.LU R6, [R1+0x8f8] ;  /* 0x0008f80001067983 */ /* 0x000f280000300800 */
[----:B------:R-:W4:Y:S04]  /*33a80*/  LDL.LU R7, [R1+0x8fc] ;  /* 0x0008fc0001077983 */ /* 0x000f280000300800 */
[----:B----4-:R-:W-:Y:S04]  /*33a90*/  STL.64 [R1+0x1cc0], R6 ;  /* 0x001cc00601007387 */ /* 0x010fe80000100a00 */
[----:B--2---:R0:W-:Y:S04]  /*33aa0*/  STL.64 [R1+0x1cb8], R4 ;  /* 0x001cb80401007387 */ /* 0x0041e80000100a00 */
[----:B------:R-:W2:Y:S04]  /*33ab0*/  LDL R26, [R1+0x50] ;  /* 0x00005000011a7983 */ /* 0x000ea80000100800 */
[----:B------:R-:W2:Y:S04]  /*33ac0*/  LDL R27, [R1+0x54] ;  /* 0x00005400011b7983 */ /* 0x000ea80000100800 */
[----:B-1----:R-:W4:Y:S01]  /*33ad0*/  LDL R24, [R1+0x58] ;  /* 0x0000580001187983 */ /* 0x002f220000100800 */
[----:B---3--:R-:W-:-:S03]  /*33ae0*/  IMAD.MOV.U32 R25, RZ, RZ, R0 ;  /* 0x000000ffff197224 */ /* 0x008fc600078e0000 */
[----:B------:R-:W3:Y:S04]  /*33af0*/  LDL.LU R0, [R1+0x1dd4] ;  /* 0x001dd40001007983 */ /* 0x000ee80000300800 */
[----:B--2---:R1:W-:Y:S04]  /*33b00*/  STL.64 [R1+0x1cc8], R26 ;  /* 0x001cc81a01007387 */ /* 0x0043e80000100a00 */
[----:B----4-:R-:W-:Y:S04]  /*33b10*/  STL.64 [R1+0x1ce0], R24 ;  /* 0x001ce01801007387 */ /* 0x010fe80000100a00 */
[----:B0-----:R-:W2:Y:S04]  /*33b20*/  LDL.LU R4, [R1+0x900] ;  /* 0x0009000001047983 */ /* 0x001ea80000300800 */
[----:B------:R-:W2:Y:S04]  /*33b30*/  LDL.LU R5, [R1+0x904] ;  /* 0x0009040001057983 */ /* 0x000ea80000300800 */
[----:B------:R-:W4:Y:S04]  /*33b40*/  LDL.LU R6, [R1+0x908] ;  /* 0x0009080001067983 */ /* 0x000f280000300800 */
[----:B------:R-:W4:Y:S04]  /*33b50*/  LDL.LU R7, [R1+0x90c] ;  /* 0x00090c0001077983 */ /* 0x000f280000300800 */
[----:B-1----:R-:W2:Y:S01]  /*33b60*/  LDL R26, [R1+0x60] ;  /* 0x00006000011a7983 */ /* 0x002ea20000100800 */
[----:B---3--:R-:W-:-:S03]  /*33b70*/  IMAD.MOV.U32 R27, RZ, RZ, R0 ;  /* 0x000000ffff1b7224 */ /* 0x008fc600078e0000 */
[----:B------:R-:W3:Y:S04]  /*33b80*/  LDL.LU R0, [R1+0x1dd0] ;  /* 0x001dd00001007983 */ /* 0x000ee80000300800 */
[----:B--2---:R-:W-:Y:S04]  /*33b90*/  STL.64 [R1+0x1cf8], R26 ;  /* 0x001cf81a01007387 */ /* 0x004fe80000100a00 */
[----:B----4-:R-:W-:Y:S04]  /*33ba0*/  STL.64 [R1+0x1cd8], R6 ;  /* 0x001cd80601007387 */ /* 0x010fe80000100a00 */
[----:B------:R0:W-:Y:S04]  /*33bb0*/  STL.64 [R1+0x1cd0], R4 ;  /* 0x001cd00401007387 */ /* 0x0001e80000100a00 */
[----:B0-----:R-:W2:Y:S04]  /*33bc0*/  LDL.LU R4, [R1+0x910] ;  /* 0x0009100001047983 */ /* 0x001ea80000300800 */
[----:B------:R-:W2:Y:S04]  /*33bd0*/  LDL.LU R5, [R1+0x914] ;  /* 0x0009140001057983 */ /* 0x000ea80000300800 */
[----:B------:R-:W4:Y:S04]  /*33be0*/  LDL.LU R6, [R1+0x918] ;  /* 0x0009180001067983 */ /* 0x000f280000300800 */
[----:B------:R-:W4:Y:S04]  /*33bf0*/  LDL.LU R7, [R1+0x91c] ;  /* 0x00091c0001077983 */ /* 0x000f280000300800 */
[----:B------:R-:W2:Y:S01]  /*33c00*/  LDL R24, [R1+0x68] ;  /* 0x0000680001187983 */ /* 0x000ea20000100800 */
        /* <DEDUP_REMOVED lines=29> */
[----:B------:R-:W2:Y:S04]  /*33de0*/  LDL R26, [R1+0x80] ;  /* 0x00008000011a7983 */ /* 0x000ea80000100800 */
[----:B------:R-:W2:Y:S04]  /*33df0*/  LDL R27, [R1+0x84] ;  /* 0x00008400011b7983 */ /* 0x000ea80000100800 */
[----:B------:R-:W4:Y:S01]  /*33e00*/  LDL R24, [R1+0x88] ;  /* 0x0000880001187983 */ /* 0x000f220000100800 */
[----:B---3--:R-:W-:-:S03]  /*33e10*/  IMAD.MOV.U32 R25, RZ, RZ, R0 ;  /* 0x000000ffff197224 */ /* 0x008fc600078e0000 */
[----:B------:R-:W3:Y:S04]  /*33e20*/  LDL.LU R0, [R1+0x1dc0] ;  /* 0x001dc00001007983 */ /* 0x000ee80000300800 */
[----:B--2---:R-:W-:Y:S04]  /*33e30*/  STL.64 [R1+0x1d58], R26 ;  /* 0x001d581a01007387 */ /* 0x004fe80000100a00 */
[----:B----4-:R-:W-:Y:S04]  /*33e40*/  STL.64 [R1+0x1d70], R24 ;  /* 0x001d701801007387 */ /* 0x010fe80000100a00 */
[----:B------:R-:W-:Y:S04]  /*33e50*/  STL.64 [R1+0x1d38], R6 ;  /* 0x001d380601007387 */ /* 0x000fe80000100a00 */
        /* <DEDUP_REMOVED lines=16> */
[----:B------:R-:W2:Y:S04]  /*33f60*/  LDL.LU R19, [R1+0x155c] ;  /* 0x00155c0001137983 */ /* 0x000ea80000300800 */
[----:B------:R-:W2:Y:S01]  /*33f70*/  LDL.LU R26, [R1+0x1558] ;  /* 0x00155800011a7983 */ /* 0x000ea20000300800 */
[----:B---3--:R-:W-:-:S03]  /*33f80*/  IMAD.MOV.U32 R25, RZ, RZ, R0 ;  /* 0x000000ffff197224 */ /* 0x008fc600078e0000 */
[----:B------:R-:W3:Y:S04]  /*33f90*/  LDL.LU R27, [R1+0x1564] ;  /* 0x00156400011b7983 */ /* 0x000ee80000300800 */
[----:B------:R-:W3:Y:S04]  /*33fa0*/  LDL.LU R0, [R1+0x1560] ;  /* 0x0015600001007983 */ /* 0x000ee80000300800 */
[----:B----4-:R-:W-:Y:S04]  /*33fb0*/  STL.64 [R1+0x1d68], R6 ;  /* 0x001d680601007387 */ /* 0x010fe80000100a00 */
[----:B--2---:R0:W-:Y:S04]  /*33fc0*/  STL.64 [R1+0x1d60], R4 ;  /* 0x001d600401007387 */ /* 0x0041e80000100a00 */
[----:B0-----:R-:W2:Y:S04]  /*33fd0*/  LDL.LU R4, [R1+0x970] ;  /* 0x0009700001047983 */ /* 0x001ea80000300800 */
[----:B------:R-:W2:Y:S04]  /*33fe0*/  LDL.LU R5, [R1+0x974] ;  /* 0x0009740001057983 */ /* 0x000ea80000300800 */
[----:B------:R-:W4:Y:S04]  /*33ff0*/  LDL.LU R6, [R1+0x978] ;  /* 0x0009780001067983 */ /* 0x000f280000300800 */
[----:B------:R-:W4:Y:S04]  /*34000*/  LDL.LU R7, [R1+0x97c] ;  /* 0x00097c0001077983 */ /* 0x000f280000300800 */
        /* <DEDUP_REMOVED lines=11> */
[----:B------:R-:W4:Y:S01]  /*340c0*/  LDL.LU R7, [R1+0x99c] ;  /* 0x00099c0001077983 */ /* 0x000f220000300800 */
[----:B------:R-:W-:Y:S01]  /*340d0*/  IMAD R26, R26, 0x100, R19 ;  /* 0x000001001a1a7824 */ /* 0x000fe200078e0213 */
[----:B------:R-:W-:-:S02]  /*340e0*/  F2FP.F16.E5M2.UNPACK_B R16, R16.H1 ;  /* 0x00000010ff10723e */ /* 0x000fc400030004ff */
[----:B----4-:R-:W-:Y:S04]  /*340f0*/  STL.64 [R1+0x1db0], R6 ;  /* 0x001db00601007387 */ /* 0x010fe80000100a00 */
[----:B--2---:R0:W-:Y:S04]  /*34100*/  STL.64 [R1+0x1da8], R4 ;  /* 0x001da80401007387 */ /* 0x0041e80000100a00 */
        /* <DEDUP_REMOVED lines=12> */
[----:B------:R-:W4:Y:S01]  /*341d0*/  LDL.LU R19, [R1+0x1db8] ;  /* 0x001db80001137983 */ /* 0x000f220000300800 */
[----:B------:R-:W-:-:S07]  /*341e0*/  F2FP.F16.E5M2.UNPACK_B R17, R17.H1 ;  /* 0x00000011ff11723e */ /* 0x000fce00030004ff */
[----:B--2---:R-:W-:Y:S01]  /*341f0*/  HMMA.16816.F32 R12, R12, R16, R4 ;  /* 0x000000100c0c723c */ /* 0x004fe20000001804 */
[----:B------:R-:W2:Y:S04]  /*34200*/  LDL.LU.64 R6, [R1+0x1db0] ;  /* 0x001db00001067983 */ /* 0x000ea80000300a00 */
[----:B------:R-:W2:Y:S01]  /*34210*/  LDL.LU.64 R4, [R1+0x1da8] ;  /* 0x001da80001047983 */ /* 0x000ea20000300a00 */
[----:B---3--:R-:W-:-:S03]  /*34220*/  IMAD R0, R0, 0x100, R27 ;  /* 0x0000010000007824 */ /* 0x008fc600078e021b */
[----:B----4-:R-:W-:Y:S04]  /*34230*/  STL.64 [R1+0x1bb0], R18 ;  /* 0x001bb01201007387 */ /* 0x010fe80000100a00 */
[----:B------:R0:W-:Y:S06]  /*34240*/  STL.64 [R1+0x1ba8], R16 ;  /* 0x001ba81001007387 */ /* 0x0001ec0000100a00 */
[----:B------:R1:W-:Y:S04]  /*34250*/  STL.64 [R1+0x5a0], R12 ;  /* 0x0005a00c01007387 */ /* 0x0003e80000100a00 */
[----:B------:R3:W-:Y:S04]  /*34260*/  STL.64 [R1+0x5a8], R14 ;  /* 0x0005a80e01007387 */ /* 0x0007e80000100a00 */
[----:B0-----:R-:W4:Y:S04]  /*34270*/  LDL.LU R16, [R1+0x870] ;  /* 0x0008700001107983 */ /* 0x001f280000300800 */
[----:B------:R-:W4:Y:S04]  /*34280*/  LDL.LU R17, [R1+0x874] ;  /* 0x0008740001117983 */ /* 0x000f280000300800 */
[----:B------:R-:W4:Y:S04]  /*34290*/  LDL.LU R18, [R1+0x878] ;  /* 0x0008780001127983 */ /* 0x000f280000300800 */
[----:B------:R-:W4:Y:S01]  /*342a0*/  LDL.LU R19, [R1+0x87c] ;  /* 0x00087c0001137983 */ /* 0x000f220000300800 */
[----:B-1----:R-:W-:-:S02]  /*342b0*/  F2FP.F16.E5M2.UNPACK_B R12, R28 ;  /* 0x0000001cff0c723e */ /* 0x002fc400020004ff */
[----:B------:R-:W-:Y:S02]  /*342c0*/  F2FP.F16.E5M2.UNPACK_B R13, R29 ;  /* 0x0000001dff0d723e */ /* 0x000fe400020004ff */
[----:B---3--:R-:W-:Y:S02]  /*342d0*/  F2FP.F16.E5M2.UNPACK_B R14, R26 ;  /* 0x0000001aff0e723e */ /* 0x008fe400020004ff */
[----:B------:R-:W-:Y:S01]  /*342e0*/  F2FP.F16.E5M2.UNPACK_B R15, R0 ;  /* 0x00000000ff0f723e */ /* 0x000fe200020004ff */
[----:B------:R-:W3:Y:S04]  /*342f0*/  LDL.LU R28, [R1+0x1da4] ;  /* 0x001da400011c7983 */ /* 0x000ee80000300800 */
[----:B------:R-:W3:Y:S02]  /*34300*/  LDL.LU R29, [R1+0x1da0] ;  /* 0x001da000011d7983 */ /* 0x000ee40000300800 */
        /* <DEDUP_REMOVED lines=71> */
[----:B0-----:R-:W2:Y:S04]  /*34780*/  LDL.LU.64 R26, [R1+0x1c80] ;  /* 0x001c8000011a7983 */ /* 0x001ea80000300a00 */
[----:B------:R-:W2:Y:S02]  /*34790*/  LDL.LU.64 R24, [R1+0x1c78] ;  /* 0x001c780001187983 */ /* 0x000ea40000300a00 */
[C---:B--2---:R-:W-:Y:S08]  /*347a0*/  HMMA.16816.F32 R4, R12.reuse, R24, R4 ;  /* 0x000000180c04723c */ /* 0x044ff00000001804 */
[C---:B------:R-:W-:Y:S11]  /*347b0*/  HMMA.16816.F32 R24, R12.reuse, R26, R20 ;  /* 0x0000001a0c18723c */ /* 0x040ff60000001814 */
[----:B------:R-:W-:Y:S04]  /*347c0*/  STL.64 [R1+0x8d0], R4 ;  /* 0x0008d00401007387 */ /* 0x000fe80000100a00 */
[----:B------:R0:W-:Y:S04]  /*347d0*/  STL.64 [R1+0x8d8], R6 ;  /* 0x0008d80601007387 */ /* 0x0001e80000100a00 */
[----:B0-----:R-:W2:Y:S04]  /*347e0*/  LDL.LU.64 R6, [R1+0x1c70] ;  /* 0x001c700001067983 */ /* 0x001ea80000300a00 */
[----:B------:R-:W2:Y:S04]  /*347f0*/  LDL.LU.64 R4, [R1+0x1c68] ;  /* 0x001c680001047983 */ /* 0x000ea80000300a00 */
[----:B------:R-:W2:Y:S04]  /*34800*/  LDL.LU.64 R22, [R1+0x1c60] ;  /* 0x001c600001167983 */ /* 0x000ea80000300a00 */
[----:B------:R-:W2:Y:S04]  /*34810*/  LDL.LU.64 R20, [R1+0x1c58] ;  /* 0x001c580001147983 */ /* 0x000ea80000300a00 */
[----:B------:R-:W-:Y:S04]  /*34820*/  STL.64 [R1+0x8c0], R24 ;  /* 0x0008c01801007387 */ /* 0x000fe80000100a00 */
[----:B------:R0:W-:Y:S04]  /*34830*/  STL.64 [R1+0x8c8], R26 ;  /* 0x0008c81a01007387 */ /* 0x0001e80000100a00 */
[----:B0-----:R-:W3:Y:S04]  /*34840*/  LDL.LU.64 R26, [R1+0x1c50] ;  /* 0x001c5000011a7983 */ /* 0x001ee80000300a00 */
[----:B------:R-:W3:Y:S01]  /*34850*/  LDL.LU.64 R24, [R1+0x1c48] ;  /* 0x001c480001187983 */ /* 0x000ee20000300a00 */
[C---:B--2---:R-:W-:Y:S08]  /*34860*/  HMMA.16816.F32 R4, R12.reuse, R20, R4 ;  /* 0x000000140c04723c */ /* 0x044ff00000001804 */
[C---:B---3--:R-:W-:Y:S11]  /*34870*/  HMMA.16816.F32 R20, R12.reuse, R22, R24 ;  /* 0x000000160c14723c */ /* 0x048ff60000001818 */
[----:B------:R-:W-:Y:S04]  /*34880*/  STL.64 [R1+0x8b0], R4 ;  /* 0x0008b00401007387 */ /* 0x000fe80000100a00 */
[----:B------:R0:W-:Y:S04]  /*34890*/  STL.64 [R1+0x8b8], R6 ;  /* 0x0008b80601007387 */ /* 0x0001e80000100a00 */
[----:B0-----:R-:W2:Y:S04]  /*348a0*/  LDL.LU.64 R6, [R1+0x1c40] ;  /* 0x001c400001067983 */ /* 0x001ea80000300a00 */
[----:B------:R-:W2:Y:S04]  /*348b0*/  LDL.LU.64 R4, [R1+0x1c38] ;  /* 0x001c380001047983 */ /* 0x000ea80000300a00 */
[----:B------:R-:W3:Y:S04]  /*348c0*/  LDL.LU.64 R26, [R1+0x1c30] ;  /* 0x001c3000011a7983 */ /* 0x000ee80000300a00 */
[----:B------:R-:W2:Y:S04]  /*348d0*/  LDL.LU.64 R24, [R1+0x1c28] ;  /* 0x001c280001187983 */ /* 0x000ea80000300a00 */
        /* <DEDUP_REMOVED lines=9> */
[----:B------:R-:W4:Y:S01]  /*34970*/  LDL.LU.64 R4, [R1+0x1c08] ;  /* 0x001c080001047983 */ /* 0x000f220000300a00 */
[----:B---3--:R-:W-:Y:S03]  /*34980*/  HMMA.16816.F32 R24, R12, R26, R8 ;  /* 0x0000001a0c18723c */ /* 0x008fe60000001808 */
[----:B------:R-:W2:Y:S04]  /*34990*/  LDL.LU.64 R10, [R1+0x1c00] ;  /* 0x001c0000010a7983 */ /* 0x000ea80000300a00 */
[----:B------:R-:W2:-:S12]  /*349a0*/  LDL.LU.64 R8, [R1+0x1bf8] ;  /* 0x001bf80001087983 */ /* 0x000e980000300a00 */
[----:B------:R-:W-:Y:S04]  /*349b0*/  STL.64 [R1+0x880], R24 ;  /* 0x0008801801007387 */ /* 0x000fe80000100a00 */
[----:B------:R0:W-:Y:S04]  /*349c0*/  STL.64 [R1+0x888], R26 ;  /* 0x0008881a01007387 */ /* 0x0001e80000100a00 */
[----:B0-----:R-:W3:Y:S04]  /*349d0*/  LDL.LU.64 R26, [R1+0x1bf0] ;  /* 0x001bf000011a7983 */ /* 0x001ee80000300a00 */
[----:B------:R-:W3:Y:S04]  /*349e0*/  LDL.LU.64 R24, [R1+0x1be8] ;  /* 0x001be80001187983 */ /* 0x000ee80000300a00 */
[----:B------:R-:W3:Y:S01]  /*349f0*/  LDL.LU R0, [R1+0x1580] ;  /* 0x0015800001007983 */ /* 0x000ee20000300800 */
[----:B----4-:R-:W-:-:S15]  /*34a00*/  HMMA.16816.F32 R16, R12, R4, R16 ;  /* 0x000000040c10723c */ /* 0x010fde0000001810 */
[----:B------:R-:W-:-:S04]  /*34a10*/  NOP ;  /* 0x0000000000007918 */ /* 0x000fc80000000000 */
[----:B------:R-:W-:Y:S04]  /*34a20*/  STL.64 [R1+0x870], R16 ;  /* 0x0008701001007387 */ /* 0x000fe80000100a00 */
[----:B------:R2:W-:Y:S02]  /*34a30*/  STL.64 [R1+0x878], R18 ;  /* 0x0008781201007387 */ /* 0x0005e40000100a00 */
[C---:B--2---:R-:W-:Y:S08]  /*34a40*/  HMMA.16816.F32 R16, R12.reuse, R6, R8 ;  /* 0x000000060c10723c */ /* 0x044ff00000001808 */
[C---:B------:R-:W-:Y:S01]  /*34a50*/  HMMA.16816.F32 R4, R12.reuse, R28, R20 ;  /* 0x0000001c0c04723c */ /* 0x040fe20000001814 */
[----:B------:R-:W2:Y:S10]  /*34a60*/  LDL.LU R8, [R1+0x7d0] ;  /* 0x0007d00001087983 */ /* 0x000eb40000300800 */
[----:B------:R-:W-:Y:S04]  /*34a70*/  STL.64 [R1+0x860], R16 ;  /* 0x0008601001007387 */ /* 0x000fe80000100a00 */
[----:B------:R-:W-:Y:S04]  /*34a80*/  STL.64 [R1+0x868], R18 ;  /* 0x0008681201007387 */ /* 0x000fe80000100a00 */
[----:B------:R-:W-:Y:S04]  /*34a90*/  STL.64 [R1+0x850], R4 ;  /* 0x0008500401007387 */ /* 0x000fe80000100a00 */
[----:B------:R-:W-:Y:S04]  /*34aa0*/  STL.64 [R1+0x858], R6 ;  /* 0x0008580601007387 */ /* 0x000fe80000100a00 */
[----:B------:R-:W2:Y:S04]  /*34ab0*/  LDL.LU R9, [R1+0x7d4] ;  /* 0x0007d40001097983 */ /* 0x000ea80000300800 */
[----:B------:R-:W4:Y:S04]  /*34ac0*/  LDL.LU R10, [R1+0x7d8] ;  /* 0x0007d800010a7983 */ /* 0x000f280000300800 */
[----:B------:R-:W4:Y:S04]  /*34ad0*/  LDL.LU R11, [R1+0x7dc] ;  /* 0x0007dc00010b7983 */ /* 0x000f280000300800 */
[----:B------:R-:W2:Y:S04]  /*34ae0*/  LDL.LU R20, [R1+0x830] ;  /* 0x0008300001147983 */ /* 0x000ea80000300800 */
[----:B------:R-:W2:Y:S04]  /*34af0*/  LDL.LU R21, [R1+0x834] ;  /* 0x0008340001157983 */ /* 0x000ea80000300800 */
[----:B------:R-:W2:Y:S04]  /*34b00*/  LDL.LU R22, [R1+0x838] ;  /* 0x0008380001167983 */ /* 0x000ea80000300800 */
[----:B------:R-:W2:Y:S04]  /*34b10*/  LDL.LU R23, [R1+0x83c] ;  /* 0x00083c0001177983 */ /* 0x000ea80000300800 */
[----:B--2---:R-:W-:Y:S04]  /*34b20*/  STL.64 [R1+0x1be0], R22 ;  /* 0x001be01601007387 */ /* 0x004fe80000100a00 */
[----:B------:R0:W-:Y:S04]  /*34b30*/  STL.64 [R1+0x1bd8], R20 ;  /* 0x001bd81401007387 */ /* 0x0001e80000100a00 */
[----:B0-----:R-:W3:Y:S04]  /*34b40*/  LDL.LU R20, [R1+0x840] ;  /* 0x0008400001147983 */ /* 0x001ee80000300800 */
[----:B------:R-:W3:Y:S04]  /*34b50*/  LDL.LU R21, [R1+0x844] ;  /* 0x0008440001157983 */ /* 0x000ee80000300800 */
[----:B------:R-:W3:Y:S04]  /*34b60*/  LDL.LU R22, [R1+0x848] ;  /* 0x0008480001167983 */ /* 0x000ee80000300800 */
[----:B------:R-:W3:Y:S04]  /*34b70*/  LDL.LU R23, [R1+0x84c] ;  /* 0x00084c0001177983 */ /* 0x000ee80000300800 */
[----:B------:R-:W2:Y:S04]  /*34b80*/  LDL.LU R4, [R1+0x7f0] ;  /* 0x0007f00001047983 */ /* 0x000ea80000300800 */
[----:B------:R-:W2:Y:S04]  /*34b90*/  LDL.LU R5, [R1+0x7f4] ;  /* 0x0007f40001057983 */ /* 0x000ea80000300800 */
[----:B------:R-:W2:Y:S04]  /*34ba0*/  LDL.LU R6, [R1+0x7f8] ;  /* 0x0007f80001067983 */ /* 0x000ea80000300800 */
[----:B------:R-:W2:Y:S04]  /*34bb0*/  LDL.LU R7, [R1+0x7fc] ;  /* 0x0007fc0001077983 */ /* 0x000ea80000300800 */
[----:B------:R-:W2:Y:S04]  /*34bc0*/  LDL.LU R16, [R1+0x810] ;  /* 0x0008100001107983 */ /* 0x000ea80000300800 */
[----:B------:R-:W2:Y:S04]  /*34bd0*/  LDL.LU R17, [R1+0x814] ;  /* 0x0008140001117983 */ /* 0x000ea80000300800 */
[----:B------:R-:W2:Y:S04]  /*34be0*/  LDL.LU R18, [R1+0x818] ;  /* 0x0008180001127983 */ /* 0x000ea80000300800 */
[----:B------:R-:W2:Y:S01]  /*34bf0*/  LDL.LU R19, [R1+0x81c] ;  /* 0x00081c0001137983 */ /* 0x000ea20000300800 */
[C---:B---3--:R-:W-:Y:S03]  /*34c00*/  HMMA.16816.F32 R20, R12.reuse, R26, R20 ;  /* 0x0000001a0c14723c */ /* 0x048fe60000001814 */
[----:B--2---:R-:W-:Y:S04]  /*34c10*/  STL.64 [R1+0x1bc0], R18 ;  /* 0x001bc01201007387 */ /* 0x004fe80000100a00 */
[----:B------:R0:W-:Y:S04]  /*34c20*/  STL.64 [R1+0x1bb8], R16 ;  /* 0x001bb81001007387 */ /* 0x0001e80000100a00 */
        /* <DEDUP_REMOVED lines=8> */
[----:B------:R-:W3:Y:S04]  /*34cb0*/  LDL.LU R6, [R1+0x808] ;  /* 0x0008080001067983 */ /* 0x000ee80000300800 */
[----:B------:R-:W3:Y:S04]  /*34cc0*/  LDL.LU R7, [R1+0x80c] ;  /* 0x00080c0001077983 */ /* 0x000ee80000300800 */
[----:B----4-:R-:W-:Y:S04]  /*34cd0*/  STL.64 [R1+0x1b80], R10 ;  /* 0x001b800a01007387 */ /* 0x010fe80000100a00 */
[----:B------:R0:W-:Y:S04]  /*34ce0*/  STL.64 [R1+0x1b78], R8 ;  /* 0x001b780801007387 */ /* 0x0001e80000100a00 */
[----:B0-----:R-:W4:Y:S04]  /*34cf0*/  LDL.LU R8, [R1+0x7e0] ;  /* 0x0007e00001087983 */ /* 0x001f280000300800 */
[----:B------:R-:W4:Y:S04]  /*34d00*/  LDL.LU R9, [R1+0x7e4] ;  /* 0x0007e40001097983 */ /* 0x000f280000300800 */
[----:B------:R-:W4:Y:S04]  /*34d10*/  LDL.LU R10, [R1+0x7e8] ;  /* 0x0007e800010a7983 */ /* 0x000f280000300800 */
[----:B------:R-:W4:Y:S04]  /*34d20*/  LDL.LU R11, [R1+0x7ec] ;  /* 0x0007ec00010b7983 */ /* 0x000f280000300800 */
[----:B------:R0:W-:Y:S04]  /*34d30*/  STL [R1+0x1b50], R28 ;  /* 0x001b501c01007387 */ /* 0x0001e80000100800 */
[----:B0-----:R-:W2:Y:S04]  /*34d40*/  LDL.LU R28, [R1+0x1570] ;  /* 0x00157000011c7983 */ /* 0x001ea80000300800 */
[----:B------:R0:W-:Y:S04]  /*34d50*/  STL [R1+0x1b4c], R29 ;  /* 0x001b4c1d01007387 */ /* 0x0001e80000100800 */
[----:B0-----:R-:W2:Y:S04]  /*34d60*/  LDL.LU R29, [R1+0x1578] ;  /* 0x00157800011d7983 */ /* 0x001ea80000300800 */
        /* <DEDUP_REMOVED lines=9> */
[----:B------:R-:W3:Y:S04]  /*34e00*/  LDL.LU.64 R20, [R1+0x1bc8] ;  /* 0x001bc80001147983 */ /* 0x000ee80000300a00 */
[----:B------:R-:W-:Y:S04]  /*34e10*/  STL.64 [R1+0x1988], R26 ;  /* 0x0019881a01007387 */ /* 0x000fe80000100a00 */
[----:B------:R0:W-:Y:S04]  /*34e20*/  STL.64 [R1+0x1980], R24 ;  /* 0x0019801801007387 */ /* 0x0001e80000100a00 */
[----:B0-----:R-:W3:Y:S04]  /*34e30*/  LDL.LU R24, [R1+0x590] ;  /* 0x0005900001187983 */ /* 0x001ee80000300800 */
[----:B------:R-:W3:Y:S04]  /*34e40*/  LDL.LU R25, [R1+0x594] ;  /* 0x0005940001197983 */ /* 0x000ee80000300800 */
[----:B------:R-:W3:Y:S04]  /*34e50*/  LDL.LU R26, [R1+0x598] ;  /* 0x00059800011a7983 */ /* 0x000ee80000300800 */
[----:B------:R-:W3:Y:S01]  /*34e60*/  LDL.LU R27, [R1+0x59c] ;  /* 0x00059c00011b7983 */ /* 0x000ee20000300800 */
[C---:B--2---:R-:W-:Y:S03]  /*34e70*/  HMMA.16816.F32 R16, R12.reuse, R22, R16 ;  /* 0x000000160c10723c */ /* 0x044fe60000001810 */
[----:B---3--:R-:W-:Y:S04]  /*34e80*/  STL.64 [R1+0x1b60], R26 ;  /* 0x001b601a01007387 */ /* 0x008fe80000100a00 */
[----:B------:R0:W-:Y:S04]  /*34e90*/  STL.64 [R1+0x1b58], R24 ;  /* 0x001b581801007387 */ /* 0x0001e80000100a00 */
[----:B0-----:R-:W2:Y:S04]  /*34ea0*/  LDL.LU R24, [R1+0x7c0] ;  /* 0x0007c00001187983 */ /* 0x001ea80000300800 */
[----:B------:R-:W2:Y:S04]  /*34eb0*/  LDL.LU R25, [R1+0x7c4] ;  /* 0x0007c40001197983 */ /* 0x000ea80000300800 */
[----:B------:R-:W2:Y:S04]  /*34ec0*/  LDL.LU R26, [R1+0x7c8] ;  /* 0x0007c800011a7983 */ /* 0x000ea80000300800 */
[----:B------:R-:W2:Y:S04]  /*34ed0*/  LDL.LU R27, [R1+0x7cc] ;  /* 0x0007cc00011b7983 */ /* 0x000ea80000300800 */
        /* <DEDUP_REMOVED lines=8> */
[----:B0-----:R-:W3:Y:S04]  /*34f60*/  LDL.LU.64 R18, [R1+0x1bb0] ;  /* 0x001bb00001127983 */ /* 0x001ee80000300a00 */
[----:B------:R-:W2:Y:S04]  /*34f70*/  LDL.LU.64 R16, [R1+0x1ba8] ;  /* 0x001ba80001107983 */ /* 0x000ea80000300a00 */
[----:B------:R0:W-:Y:S04]  /*34f80*/  STL.64 [R1+0x1978], R22 ;  /* 0x0019781601007387 */ /* 0x0001e80000100a00 */
[----:B0-----:R-:W2:Y:S04]  /*34f90*/  LDL.LU R22, [R1+0x157c] ;  /* 0x00157c0001167983 */ /* 0x001ea80000300800 */
[----:B------:R-:W2:Y:S04]  /*34fa0*/  LDL.LU R23, [R1+0x1584] ;  /* 0x0015840001177983 */ /* 0x000ea80000300800 */
[----:B------:R0:W-:Y:S04]  /*34fb0*/  STL.64 [R1+0x1970], R20 ;  /* 0x0019701401007387 */ /* 0x0001e80000100a00 */
[----:B0-----:R-:W2:Y:S04]  /*34fc0*/  LDL.LU R20, [R1+0x1568] ;  /* 0x0015680001147983 */ /* 0x001ea80000300800 */
[----:B------:R-:W2:Y:S01]  /*34fd0*/  LDL.LU R21, [R1+0x1574] ;  /* 0x0015740001157983 */ /* 0x000ea20000300800 */
[----:B---3--:R-:W-:-:S15]  /*34fe0*/  HMMA.16816.F32 R4, R12, R18, R4 ;  /* 0x000000120c04723c */ /* 0x008fde0000001804 */
        /* <DEDUP_REMOVED lines=10> */
[----:B------:R-:W4:Y:S04]  /*35090*/  LDL.LU.64 R4, [R1+0x1b88] ;  /* 0x001b880001047983 */ /* 0x000f280000300a00 */
[----:B------:R0:W-:Y:S04]  /*350a0*/  STL [R1+0x1b54], R3 ;  /* 0x001b540301007387 */ /* 0x0001e80000100800 */
[----:B0-----:R-:W2:Y:S01]  /*350b0*/  LDL.LU R3, [R1+0x156c] ;  /* 0x00156c0001037983 */ /* 0x001ea20000300800 */
[----:B----4-:R-:W-:-:S15]  /*350c0*/  HMMA.16816.F32 R8, R12, R4, R8 ;  /* 0x000000040c08723c */ /* 0x010fde0000001808 */
        /* <DEDUP_REMOVED lines=11> */
[----:B------:R-:W-:Y:S04]  /*35180*/  STL.64 [R1+0x1930], R6 ;  /* 0x0019300601007387 */ /* 0x000fe80000100a00 */
        /* <DEDUP_REMOVED lines=11> */
[----:B---3--:R-:W-:Y:S03]  /*35240*/  HMMA.16816.F32 R4, R12, R10, R4 ;  /* 0x0000000a0c04723c */ /* 0x008fe60000001804 */
[----:B------:R0:W-:Y:S04]  /*35250*/  STL.64 [R1+0x1910], R10 ;  /* 0x0019100a01007387 */ /* 0x0001e80000100a00 */
[----:B------:R-:W-:-:S12]  /*35260*/  STL.64 [R1+0x1908], R8 ;  /* 0x0019080801007387 */ /* 0x000fd80000100a00 */
[----:B------:R-:W-:Y:S04]  /*35270*/  STL.64 [R1+0x7b0], R4 ;  /* 0x0007b00401007387 */ /* 0x000fe80000100a00 */
[----:B------:R2:W-:Y:S04]  /*35280*/  STL.64 [R1+0x7b8], R6 ;  /* 0x0007b80601007387 */ /* 0x0005e80000100a00 */
[----:B0-----:R-:W3:Y:S01]  /*35290*/  LDL R10, [R1] ;  /* 0x00000000010a7983 */ /* 0x001ee20000100800 */
[----:B--2---:R-:W-:-:S15]  /*352a0*/  HMMA.16816.F32 R4, R12, R16, R24 ;  /* 0x000000100c04723c */ /* 0x004fde0000001818 */
[----:B------:R-:W-:-:S04]  /*352b0*/  NOP ;  /* 0x0000000000007918 */ /* 0x000fc80000000000 */
[----:B------:R0:W-:Y:S04]  /*352c0*/  STL.64 [R1+0x590], R4 ;  /* 0x0005900401007387 */ /* 0x0001e80000100a00 */
[----:B------:R1:W-:Y:S04]  /*352d0*/  STL.64 [R1+0x598], R6 ;  /* 0x0005980601007387 */ /* 0x0003e80000100a00 */
[----:B------:R-:W3:Y:S04]  /*352e0*/  LDL R11, [R1+0x4] ;  /* 0x00000400010b7983 */ /* 0x000ee80000100800 */
[----:B---3--:R2:W-:Y:S04]  /*352f0*/  STL.64 [R1+0x1990], R10 ;  /* 0x0019900a01007387 */ /* 0x0085e80000100a00 */
[----:B0-----:R-:W3:Y:S04]  /*35300*/  LDL.LU R4, [R1+0x660] ;  /* 0x0006600001047983 */ /* 0x001ee80000300800 */
[----:B------:R-:W3:Y:S04]  /*35310*/  LDL.LU R5, [R1+0x664] ;  /* 0x0006640001057983 */ /* 0x000ee80000300800 */
[----:B-1----:R-:W4:Y:S04]  /*35320*/  LDL.LU R6, [R1+0x668] ;  /* 0x0006680001067983 */ /* 0x002f280000300800 */
[----:B------:R-:W4:Y:S04]  /*35330*/  LDL.LU R7, [R1+0x66c] ;  /* 0x00066c0001077983 */ /* 0x000f280000300800 */
[----:B----4-:R-:W-:Y:S04]  /*35340*/  STL.64 [R1+0x19a0], R6 ;  /* 0x0019a00601007387 */ /* 0x010fe80000100a00 */
[----:B---3--:R0:W-:Y:S04]  /*35350*/  STL.64 [R1+0x1998], R4 ;  /* 0x0019980401007387 */ /* 0x0081e80000100a00 */
[----:B------:R-:W3:Y:S04]  /*35360*/  LDL R26, [R1+0x8] ;  /* 0x00000800011a7983 */ /* 0x000ee80000100800 */
[----:B------:R-:W3:Y:S04]  /*35370*/  LDL R27, [R1+0xc] ;  /* 0x00000c00011b7983 */ /* 0x000ee80000100800 */
[----:B------:R-:W4:Y:S04]  /*35380*/  LDL.LU R8, [R1+0x680] ;  /* 0x0006800001087983 */ /* 0x000f280000300800 */
[----:B------:R-:W4:Y:S04]  /*35390*/  LDL.LU R9, [R1+0x684] ;  /* 0x0006840001097983 */ /* 0x000f280000300800 */
[----:B--2---:R-:W2:Y:S04]  /*353a0*/  LDL.LU R10, [R1+0x688] ;  /* 0x00068800010a7983 */ /* 0x004ea80000300800 */
[----:B------:R-:W2:Y:S04]  /*353b0*/  LDL.LU R11, [R1+0x68c] ;  /* 0x00068c00010b7983 */ /* 0x000ea80000300800 */
[----:B--2---:R1:W-:Y:S04]  /*353c0*/  STL.64 [R1+0x19b0], R10 ;  /* 0x0019b00a01007387 */ /* 0x0043e80000100a00 */
[----:B----4-:R2:W-:Y:S04]  /*353d0*/  STL.64 [R1+0x19a8], R8 ;  /* 0x0019a80801007387 */ /* 0x0105e80000100a00 */
[----:B------:R-:W4:Y:S04]  /*353e0*/  LDL R24, [R1+0x10] ;  /* 0x0000100001187983 */ /* 0x000f280000100800 */
[----:B------:R-:W4:Y:S04]  /*353f0*/  LDL R25, [R1+0x14] ;  /* 0x0000140001197983 */ /* 0x000f280000100800 */
[----:B---3--:R-:W-:Y:S04]  /*35400*/  STL.64 [R1+0x19c0], R26 ;  /* 0x0019c01a01007387 */ /* 0x008fe80000100a00 */
[----:B----4-:R-:W-:Y:S04]  /*35410*/  STL.64 [R1+0x19b8], R24 ;  /* 0x0019b81801007387 */ /* 0x010fe80000100a00 */
[----:B0-----:R-:W3:Y:S04]  /*35420*/  LDL.LU R4, [R1+0x690] ;  /* 0x0006900001047983 */ /* 0x001ee80000300800 */
[----:B------:R-:W3:Y:S04]  /*35430*/  LDL.LU R5, [R1+0x694] ;  /* 0x0006940001057983 */ /* 0x000ee80000300800 */
[----:B------:R-:W4:Y:S04]  /*35440*/  LDL.LU R6, [R1+0x698] ;  /* 0x0006980001067983 */ /* 0x000f280000300800 */
[----:B------:R-:W4:Y:S04]  /*35450*/  LDL.LU R7, [R1+0x69c] ;  /* 0x00069c0001077983 */ /* 0x000f280000300800 */
[----:B----4-:R-:W-:Y:S04]  /*35460*/  STL.64 [R1+0x19d0], R6 ;  /* 0x0019d00601007387 */ /* 0x010fe80000100a00 */
[----:B---3--:R0:W-:Y:S04]  /*35470*/  STL.64 [R1+0x19c8], R4 ;  /* 0x0019c80401007387 */ /* 0x0081e80000100a00 */
[----:B-1----:R-:W3:Y:S04]  /*35480*/  LDL R10, [R1+0x18] ;  /* 0x00001800010a7983 */ /* 0x002ee80000100800 */
[----:B------:R-:W3:Y:S04]  /*35490*/  LDL R11, [R1+0x1c] ;  /* 0x00001c00010b7983 */ /* 0x000ee80000100800 */
[----:B--2---:R-:W2:Y:S04]  /*354a0*/  LDL R8, [R1+0x20] ;  /* 0x0000200001087983 */ /* 0x004ea80000100800 */
[----:B------:R-:W2:Y:S04]  /*354b0*/  LDL R9, [R1+0x24] ;  /* 0x0000240001097983 */ /* 0x000ea80000100800 */
[----:B---3--:R1:W-:Y:S04]  /*354c0*/  STL.64 [R1+0x19e0], R10 ;  /* 0x0019e00a01007387 */ /* 0x0083e80000100a00 */
[----:B--2---:R-:W-:Y:S04]  /*354d0*/  STL.64 [R1+0x19d8], R8 ;  /* 0x0019d80801007387 */ /* 0x004fe80000100a00 */
[----:B0-----:R-:W2:Y:S04]  /*354e0*/  LDL.LU R4, [R1+0x6b0] ;  /* 0x0006b00001047983 */ /* 0x001ea80000300800 */
[----:B------:R-:W2:Y:S04]  /*354f0*/  LDL.LU R5, [R1+0x6b4] ;  /* 0x0006b40001057983 */ /* 0x000ea80000300800 */
[----:B------:R-:W3:Y:S04]  /*35500*/  LDL.LU R6, [R1+0x6b8] ;  /* 0x0006b80001067983 */ /* 0x000ee80000300800 */
[----:B------:R-:W3:Y:S04]  /*35510*/  LDL.LU R7, [R1+0x6bc] ;  /* 0x0006bc0001077983 */ /* 0x000ee80000300800 */
[----:B---3--:R-:W-:Y:S04]  /*35520*/  STL.64 [R1+0x19f0], R6 ;  /* 0x0019f00601007387 */ /* 0x008fe80000100a00 */
[----:B--2---:R0:W-:Y:S04]  /*35530*/  STL.64 [R1+0x19e8], R4 ;  /* 0x0019e80401007387 */ /* 0x0041e80000100a00 */
[----:B-1----:R-:W2:Y:S04]  /*35540*/  LDL R10, [R1+0x28] ;  /* 0x00002800010a7983 */ /* 0x002ea80000100800 */
[----:B------:R-:W2:Y:S04]  /*35550*/  LDL R11, [R1+0x2c] ;  /* 0x00002c00010b7983 */ /* 0x000ea80000100800 */
[----:B--2---:R-:W-:Y:S04]  /*35560*/  STL.64 [R1+0x19f8], R10 ;  /* 0x0019f80a01007387 */ /* 0x004fe80000100a00 */
[----:B0-----:R-:W2:Y:S04]  /*35570*/  LDL.LU R4, [R1+0x6c0] ;  /* 0x0006c00001047983 */ /* 0x001ea80000300800 */
[----:B------:R-:W2:Y:S04]  /*35580*/  LDL.LU R5, [R1+0x6c4] ;  /* 0x0006c40001057983 */ /* 0x000ea80000300800 */
[----:B------:R-:W3:Y:S04]  /*35590*/  LDL.LU R6, [R1+0x6c8] ;  /* 0x0006c80001067983 */ /* 0x000ee80000300800 */
[----:B------:R-:W3:Y:S04]  /*355a0*/  LDL.LU R7, [R1+0x6cc] ;  /* 0x0006cc0001077983 */ /* 0x000ee80000300800 */
[----:B---3--:R-:W-:Y:S04]  /*355b0*/  STL.64 [R1+0x1a08], R6 ;  /* 0x001a080601007387 */ /* 0x008fe80000100a00 */
[----:B--2---:R0:W-:Y:S04]  /*355c0*/  STL.64 [R1+0x1a00], R4 ;  /* 0x001a000401007387 */ /* 0x0041e80000100a00 */
[----:B------:R-:W2:Y:S04]  /*355d0*/  LDL R8, [R1+0x30] ;  /* 0x0000300001087983 */ /* 0x000ea80000100800 */
[----:B------:R-:W2:Y:S04]  /*355e0*/  LDL R9, [R1+0x34] ;  /* 0x0000340001097983 */ /* 0x000ea80000100800 */
[----:B--2---:R1:W-:Y:S04]  /*355f0*/  STL.64 [R1+0x1a10], R8 ;  /* 0x001a100801007387 */ /* 0x0043e80000100a00 */
        /* <DEDUP_REMOVED lines=8> */
[----:B-1----:R-:W3:Y:S04]  /*35680*/  LDL R8, [R1+0x40] ;  /* 0x0000400001087983 */ /* 0x002ee80000100800 */
[----:B------:R-:W3:Y:S04]  /*35690*/  LDL R9, [R1+0x44] ;  /* 0x0000440001097983 */ /* 0x000ee80000100800 */
[----:B--2---:R1:W-:Y:S04]  /*356a0*/  STL.64 [R1+0x1a28], R10 ;  /* 0x001a280a01007387 */ /* 0x0043e80000100a00 */
[----:B---3--:R-:W-:Y:S04]  /*356b0*/  STL.64 [R1+0x1a40], R8 ;  /* 0x001a400801007387 */ /* 0x008fe80000100a00 */
[----:B0-----:R-:W2:Y:S04]  /*356c0*/  LDL.LU R4, [R1+0x6e0] ;  /* 0x0006e00001047983 */ /* 0x001ea80000300800 */
[----:B------:R-:W2:Y:S04]  /*356d0*/  LDL.LU R5, [R1+0x6e4] ;  /* 0x0006e40001057983 */ /* 0x000ea80000300800 */
[----:B------:R-:W3:Y:S04]  /*356e0*/  LDL.LU R6, [R1+0x6e8] ;  /* 0x0006e80001067983 */ /* 0x000ee80000300800 */
[----:B------:R-:W3:Y:S04]  /*356f0*/  LDL.LU R7, [R1+0x6ec] ;  /* 0x0006ec0001077983 */ /* 0x000ee80000300800 */
[----:B-1----:R-:W4:Y:S04]  /*35700*/  LDL R10, [R1+0x48] ;  /* 0x00004800010a7983 */ /* 0x002f280000100800 */
[----:B------:R-:W4:Y:S04]  /*35710*/  LDL R11, [R1+0x4c] ;  /* 0x00004c00010b7983 */ /* 0x000f280000100800 */
[----:B----4-:R-:W-:Y:S04]  /*35720*/  STL.64 [R1+0x1a58], R10 ;  /* 0x001a580a01007387 */ /* 0x010fe80000100a00 */
[----:B---3--:R-:W-:Y:S04]  /*35730*/  STL.64 [R1+0x1a38], R6 ;  /* 0x001a380601007387 */ /* 0x008fe80000100a00 */
[----:B--2---:R0:W-:Y:S04]  /*35740*/  STL.64 [R1+0x1a30], R4 ;  /* 0x001a300401007387 */ /* 0x0041e80000100a00 */
[----:B0-----:R-:W2:Y:S04]  /*35750*/  LDL.LU R4, [R1+0x6f0] ;  /* 0x0006f00001047983 */ /* 0x001ea80000300800 */
[----:B------:R-:W2:Y:S04]  /*35760*/  LDL.LU R5, [R1+0x6f4] ;  /* 0x0006f40001057983 */ /* 0x000ea80000300800 */
[----:B------:R-:W3:Y:S04]  /*35770*/  LDL.LU R6, [R1+0x6f8] ;  /* 0x0006f80001067983 */ /* 0x000ee80000300800 */
[----:B------:R-:W3:Y:S04]  /*35780*/  LDL.LU R7, [R1+0x6fc] ;  /* 0x0006fc0001077983 */ /* 0x000ee80000300800 */
[----:B------:R-:W4:Y:S04]  /*35790*/  LDL R8, [R1+0x50] ;  /* 0x0000500001087983 */ /* 0x000f280000100800 */
        /* <DEDUP_REMOVED lines=28> */
[----:B------:R-:W2:Y:S04]  /*35960*/  LDL R8, [R1+0x70] ;  /* 0x0000700001087983 */ /* 0x000ea80000100800 */
[----:B------:R-:W2:Y:S04]  /*35970*/  LDL R9, [R1+0x74] ;  /* 0x0000740001097983 */ /* 0x000ea80000100800 */
[----:B----4-:R-:W-:Y:S04]  /*35980*/  STL.64 [R1+0x1ab8], R10 ;  /* 0x001ab80a01007387 */ /* 0x010fe80000100a00 */
[----:B--2---:R-:W-:Y:S04]  /*35990*/  STL.64 [R1+0x1ad0], R8 ;  /* 0x001ad00801007387 */ /* 0x004fe80000100a00 */
[----:B---3--:R-:W-:Y:S04]  /*359a0*/  STL.64 [R1+0x1a98], R6 ;  /* 0x001a980601007387 */ /* 0x008fe80000100a00 */
[----:B------:R0:W-:Y:S04]  /*359b0*/  STL.64 [R1+0x1a90], R4 ;  /* 0x001a900401007387 */ /* 0x0001e80000100a00 */
        /* <DEDUP_REMOVED lines=42> */
[----:B---3--:R-:W-:Y:S04]  /*35c60*/  STL.64 [R1+0x1b10], R6 ;  /* 0x001b100601007387 */ /* 0x008fe80000100a00 */
[----:B--2---:R0:W-:Y:S04]  /*35c70*/  STL.64 [R1+0x1b08], R4 ;  /* 0x001b080401007387 */ /* 0x0041e80000100a00 */
[----:B0-----:R-:W2:Y:S04]  /*35c80*/  LDL.LU R4, [R1+0x780] ;  /* 0x0007800001047983 */ /* 0x001ea80000300800 */
        /* <DEDUP_REMOVED lines=8> */
[----:B------:R-:W3:Y:S01]  /*35d10*/  LDL.LU R7, [R1+0x79c] ;  /* 0x00079c0001077983 */ /* 0x000ee20000300800 */
[----:B------:R-:W-:-:S02]  /*35d20*/  IMAD R3, R20, 0x100, R3 ;  /* 0x0000010014037824 */ /* 0x000fc400078e0203 */
[----:B------:R-:W-:Y:S02]  /*35d30*/  IMAD R28, R28, 0x100, R21 ;  /* 0x000001001c1c7824 */ /* 0x000fe400078e0215 */
[----:B------:R-:W-:Y:S02]  /*35d40*/  IMAD R29, R29, 0x100, R22 ;  /* 0x000001001d1d7824 */ /* 0x000fe400078e0216 */
[----:B------:R-:W-:Y:S01]  /*35d50*/  IMAD R0, R0, 0x100, R23 ;  /* 0x0000010000007824 */ /* 0x000fe200078e0217 */
[----:B---3--:R-:W-:Y:S04]  /*35d60*/  STL.64 [R1+0x1b40], R6 ;  /* 0x001b400601007387 */ /* 0x008fe80000100a00 */
[----:B--2---:R0:W-:Y:S04]  /*35d70*/  STL.64 [R1+0x1b38], R4 ;  /* 0x001b380401007387 */ /* 0x0041e80000100a00 */
[----:B0-----:R-:W4:Y:S04]  /*35d80*/  LDL.LU R4, [R1+0x7a0] ;  /* 0x0007a00001047983 */ /* 0x001f280000300800 */
[----:B------:R-:W4:Y:S04]  /*35d90*/  LDL.LU R5, [R1+0x7a4] ;  /* 0x0007a40001057983 */ /* 0x000f280000300800 */
[----:B------:R-:W4:Y:S04]  /*35da0*/  LDL.LU R6, [R1+0x7a8] ;  /* 0x0007a80001067983 */ /* 0x000f280000300800 */
[----:B------:R-:W4:Y:S01]  /*35db0*/  LDL.LU R7, [R1+0x7ac] ;  /* 0x0007ac0001077983 */ /* 0x000f220000300800 */
[----:B------:R-:W-:-:S02]  /*35dc0*/  F2FP.F16.E5M2.UNPACK_B R12, R3 ;  /* 0x00000003ff0c723e */ /* 0x000fc400020004ff */
[----:B------:R-:W-:Y:S02]  /*35dd0*/  F2FP.F16.E5M2.UNPACK_B R13, R28 ;  /* 0x0000001cff0d723e */ /* 0x000fe400020004ff */
[----:B------:R-:W-:Y:S02]  /*35de0*/  F2FP.F16.E5M2.UNPACK_B R14, R29 ;  /* 0x0000001dff0e723e */ /* 0x000fe400020004ff */
[----:B------:R-:W-:Y:S01]  /*35df0*/  F2FP.F16.E5M2.UNPACK_B R15, R0 ;  /* 0x00000000ff0f723e */ /* 0x000fe200020004ff */
[----:B------:R-:W2:Y:S04]  /*35e00*/  LDL.LU R24, [R1+0x6a0] ;  /* 0x0006a00001187983 */ /* 0x000ea80000300800 */
[----:B------:R-:W2:Y:S04]  /*35e10*/  LDL.LU R25, [R1+0x6a4] ;  /* 0x0006a40001197983 */ /* 0x000ea80000300800 */
[----:B------:R-:W2:Y:S04]  /*35e20*/  LDL.LU R26, [R1+0x6a8] ;  /* 0x0006a800011a7983 */ /* 0x000ea80000300800 */
[----:B------:R-:W2:Y:S04]  /*35e30*/  LDL.LU R27, [R1+0x6ac] ;  /* 0x0006ac00011b7983 */ /* 0x000ea80000300800 */
[----:B------:R-:W3:Y:S04]  /*35e40*/  LDL.LU R20, [R1+0x650] ;  /* 0x0006500001147983 */ /* 0x000ee80000300800 */
[----:B------:R-:W3:Y:S04]  /*35e50*/  LDL.LU R21, [R1+0x654] ;  /* 0x0006540001157983 */ /* 0x000ee80000300800 */
[----:B------:R-:W3:Y:S04]  /*35e60*/  LDL.LU R22, [R1+0x658] ;  /* 0x0006580001167983 */ /* 0x000ee80000300800 */
[----:B------:R-:W3:Y:S04]  /*35e70*/  LDL.LU R23, [R1+0x65c] ;  /* 0x00065c0001177983 */ /* 0x000ee80000300800 */
[----:B------:R-:W-:Y:S04]  /*35e80*/  STL.64 [R1+0x1950], R18 ;  /* 0x0019501201007387 */ /* 0x000fe80000100a00 */
[----:B------:R0:W-:Y:S04]  /*35e90*/  STL.64 [R1+0x1948], R16 ;  /* 0x0019481001007387 */ /* 0x0001e80000100a00 */
[----:B0-----:R-:W2:Y:S04]  /*35ea0*/  LDL.LU R16, [R1+0x670] ;  /* 0x0006700001107983 */ /* 0x001ea80000300800 */
[----:B------:R-:W2:Y:S04]  /*35eb0*/  LDL.LU R17, [R1+0x674] ;  /* 0x0006740001117983 */ /* 0x000ea80000300800 */
[----:B------:R-:W2:Y:S04]  /*35ec0*/  LDL.LU R18, [R1+0x678] ;  /* 0x0006780001127983 */ /* 0x000ea80000300800 */
[----:B------:R-:W2:Y:S04]  /*35ed0*/  LDL.LU R19, [R1+0x67c] ;  /* 0x00067c0001137983 */ /* 0x000ea80000300800 */
[----:B------:R-:W2:Y:S04]  /*35ee0*/  LDL.LU R3, [R1+0x1b54] ;  /* 0x001b540001037983 */ /* 0x000ea80000300800 */
[----:B------:R-:W2:Y:S04]  /*35ef0*/  LDL.LU R28, [R1+0x1b50] ;  /* 0x001b5000011c7983 */ /* 0x000ea80000300800 */
[----:B------:R-:W2:Y:S04]  /*35f00*/  LDL.LU R29, [R1+0x1b4c] ;  /* 0x001b4c00011d7983 */ /* 0x000ea80000300800 */
[----:B------:R-:W2:Y:S01]  /*35f10*/  LDL.LU R0, [R1+0x1b48] ;  /* 0x001b480001007983 */ /* 0x000ea20000300800 */
[----:B----4-:R-:W-:Y:S03]  /*35f20*/  HMMA.16816.F32 R8, R12, R10, R4 ;  /* 0x0000000a0c08723c */ /* 0x010fe60000001804 */
[----:B------:R-:W4:Y:S04]  /*35f30*/  LDL.LU.64 R6, [R1+0x1b40] ;  /* 0x001b400001067983 */ /* 0x000f280000300a00 */
[----:B------:R-:W4:-:S12]  /*35f40*/  LDL.LU.64 R4, [R1+0x1b38] ;  /* 0x001b380001047983 */ /* 0x000f180000300a00 */
        /* <DEDUP_REMOVED lines=86> */
[----:B0-----:R-:W2:Y:S04]  /*364b0*/  LDL.LU.64 R10, [R1+0x19e0] ;  /* 0x0019e000010a7983 */ /* 0x001ea80000300a00 */
[----:B------:R-:W4:Y:S02]  /*364c0*/  LDL.LU.64 R8, [R1+0x19d8] ;  /* 0x0019d80001087983 */ /* 0x000f240000300a00 */
[C---:B----4-:R-:W-:Y:S08]  /*364d0*/  HMMA.16816.F32 R4, R12.reuse, R8, R4 ;  /* 0x000000080c04723c */ /* 0x050ff00000001804 */
[C---:B--2---:R-:W-:Y:S11]  /*364e0*/  HMMA.16816.F32 R8, R12.reuse, R10, R24 ;  /* 0x0000000a0c08723c */ /* 0x044ff60000001818 */
[----:B------:R-:W-:Y:S04]  /*364f0*/  STL.64 [R1+0x6b0], R4 ;  /* 0x0006b00401007387 */ /* 0x000fe80000100a00 */
[----:B------:R0:W-:Y:S04]  /*36500*/  STL.64 [R1+0x6b8], R6 ;  /* 0x0006b80601007387 */ /* 0x0001e80000100a00 */
[----:B0-----:R-:W2:Y:S04]  /*36510*/  LDL.LU.64 R6, [R1+0x19d0] ;  /* 0x0019d00001067983 */ /* 0x001ea80000300a00 */
[----:B------:R-:W2:Y:S04]  /*36520*/  LDL.LU.64 R4, [R1+0x19c8] ;  /* 0x0019c80001047983 */ /* 0x000ea80000300a00 */
[----:B------:R-:W4:Y:S04]  /*36530*/  LDL.LU.64 R26, [R1+0x19c0] ;  /* 0x0019c000011a7983 */ /* 0x000f280000300a00 */
[----:B------:R-:W2:Y:S04]  /*36540*/  LDL.LU.64 R24, [R1+0x19b8] ;  /* 0x0019b80001187983 */ /* 0x000ea80000300a00 */
[----:B------:R-:W-:Y:S04]  /*36550*/  STL.64 [R1+0x6a0], R8 ;  /* 0x0006a00801007387 */ /* 0x000fe80000100a00 */
[----:B------:R0:W-:Y:S04]  /*36560*/  STL.64 [R1+0x6a8], R10 ;  /* 0x0006a80a01007387 */ /* 0x0001e80000100a00 */
[----:B0-----:R-:W4:Y:S04]  /*36570*/  LDL.LU.64 R10, [R1+0x19b0] ;  /* 0x0019b000010a7983 */ /* 0x001f280000300a00 */
[----:B------:R-:W4:Y:S01]  /*36580*/  LDL.LU.64 R8, [R1+0x19a8] ;  /* 0x0019a80001087983 */ /* 0x000f220000300a00 */
[C---:B--2---:R-:W-:Y:S08]  /*36590*/  HMMA.16816.F32 R4, R12.reuse, R24, R4 ;  /* 0x000000180c04723c */ /* 0x044ff00000001804 */
[C---:B----4-:R-:W-:Y:S11]  /*365a0*/  HMMA.16816.F32 R24, R12.reuse, R26, R8 ;  /* 0x0000001a0c18723c */ /* 0x050ff60000001808 */
[----:B------:R-:W-:Y:S04]  /*365b0*/  STL.64 [R1+0x690], R4 ;  /* 0x0006900401007387 */ /* 0x000fe80000100a00 */
[----:B------:R0:W-:Y:S04]  /*365c0*/  STL.64 [R1+0x698], R6 ;  /* 0x0006980601007387 */ /* 0x0001e80000100a00 */
[----:B0-----:R-:W2:Y:S04]  /*365d0*/  LDL.LU.64 R6, [R1+0x19a0] ;  /* 0x0019a00001067983 */ /* 0x001ea80000300a00 */
[----:B------:R-:W2:Y:S04]  /*365e0*/  LDL.LU.64 R4, [R1+0x1998] ;  /* 0x0019980001047983 */ /* 0x000ea80000300a00 */
[----:B------:R-:W4:Y:S04]  /*365f0*/  LDL.LU.64 R10, [R1+0x1990] ;  /* 0x00199000010a7983 */ /* 0x000f280000300a00 */
[----:B------:R-:W-:Y:S04]  /*36600*/  STL.64 [R1+0x680], R24 ;  /* 0x0006801801007387 */ /* 0x000fe80000100a00 */
[----:B------:R0:W-:Y:S04]  /*36610*/  STL.64 [R1+0x688], R26 ;  /* 0x0006881a01007387 */ /* 0x0001e80000100a00 */
[----:B0-----:R-:W3:Y:S04]  /*36620*/  LDL.LU.64 R26, [R1+0x1988] ;  /* 0x00198800011a7983 */ /* 0x001ee80000300a00 */
[----:B------:R-:W3:Y:S04]  /*36630*/  LDL.LU.64 R24, [R1+0x1980] ;  /* 0x0019800001187983 */ /* 0x000ee80000300a00 */
[----:B------:R0:W-:Y:S01]  /*36640*/  STL [R1+0x18e4], R28 ;  /* 0x0018e41c01007387 */ /* 0x0001e20000100800 */
[C---:B----4-:R-:W-:Y:S08]  /*36650*/  HMMA.16816.F32 R8, R12.reuse, R10, R16 ;  /* 0x0000000a0c08723c */ /* 0x050ff00000001810 */
[C---:B--2---:R-:W-:Y:S11]  /*36660*/  HMMA.16816.F32 R4, R12.reuse, R28, R4 ;  /* 0x0000001c0c04723c */ /* 0x044ff60000001804 */
[----:B------:R-:W-:Y:S04]  /*36670*/  STL.64 [R1+0x670], R8 ;  /* 0x0006700801007387 */ /* 0x000fe80000100a00 */
[----:B------:R-:W-:Y:S04]  /*36680*/  STL.64 [R1+0x678], R10 ;  /* 0x0006780a01007387 */ /* 0x000fe80000100a00 */
[----:B0-----:R-:W2:Y:S04]  /*36690*/  LDL.LU R28, [R1+0x1590] ;  /* 0x00159000011c7983 */ /* 0x001ea80000300800 */
[----:B------:R-:W-:Y:S04]  /*366a0*/  STL.64 [R1+0x660], R4 ;  /* 0x0006600401007387 */ /* 0x000fe80000100a00 */
[----:B------:R3:W-:Y:S02]  /*366b0*/  STL.64 [R1+0x668], R6 ;  /* 0x0006680601007387 */ /* 0x0007e40000100a00 */
[C---:B---3--:R-:W-:Y:S02]  /*366c0*/  HMMA.16816.F32 R4, R12.reuse, R26, R20 ;  /* 0x0000001a0c04723c */ /* 0x048fe40000001814 */
[----:B------:R0:W-:Y:S04]  /*366d0*/  STL [R1+0x18e0], R29 ;  /* 0x0018e01d01007387 */ /* 0x0001e80000100800 */
[----:B0-----:R-:W3:Y:S04]  /*366e0*/  LDL.LU R29, [R1+0x1598] ;  /* 0x00159800011d7983 */ /* 0x001ee80000300800 */
[----:B------:R-:W4:Y:S09]  /*366f0*/  LDL.LU R20, [R1+0x640] ;  /* 0x0006400001147983 */ /* 0x000f320000300800 */
[----:B------:R0:W-:Y:S04]  /*36700*/  STL.64 [R1+0x650], R4 ;  /* 0x0006500401007387 */ /* 0x0001e80000100a00 */
[----:B------:R1:W-:Y:S04]  /*36710*/  STL.64 [R1+0x658], R6 ;  /* 0x0006580601007387 */ /* 0x0003e80000100a00 */
[----:B------:R-:W4:Y:S04]  /*36720*/  LDL.LU R21, [R1+0x644] ;  /* 0x0006440001157983 */ /* 0x000f280000300800 */
[----:B------:R-:W4:Y:S04]  /*36730*/  LDL.LU R22, [R1+0x648] ;  /* 0x0006480001167983 */ /* 0x000f280000300800 */
[----:B------:R-:W4:Y:S04]  /*36740*/  LDL.LU R23, [R1+0x64c] ;  /* 0x00064c0001177983 */ /* 0x000f280000300800 */
[----:B------:R-:W2:Y:S04]  /*36750*/  LDL.LU R8, [R1+0x5e0] ;  /* 0x0005e00001087983 */ /* 0x000ea80000300800 */
[----:B------:R-:W2:Y:S04]  /*36760*/  LDL.LU R9, [R1+0x5e4] ;  /* 0x0005e40001097983 */ /* 0x000ea80000300800 */
[----:B------:R-:W2:Y:S04]  /*36770*/  LDL.LU R10, [R1+0x5e8] ;  /* 0x0005e800010a7983 */ /* 0x000ea80000300800 */
[----:B------:R-:W2:Y:S04]  /*36780*/  LDL.LU R11, [R1+0x5ec] ;  /* 0x0005ec00010b7983 */ /* 0x000ea80000300800 */
[----:B0-----:R-:W2:Y:S04]  /*36790*/  LDL.LU R4, [R1+0x600] ;  /* 0x0006000001047983 */ /* 0x001ea80000300800 */
[----:B------:R-:W2:Y:S04]  /*367a0*/  LDL.LU R5, [R1+0x604] ;  /* 0x0006040001057983 */ /* 0x000ea80000300800 */
[----:B-1----:R-:W2:Y:S04]  /*367b0*/  LDL.LU R6, [R1+0x608] ;  /* 0x0006080001067983 */ /* 0x002ea80000300800 */
[----:B------:R-:W2:Y:S04]  /*367c0*/  LDL.LU R7, [R1+0x60c] ;  /* 0x00060c0001077983 */ /* 0x000ea80000300800 */
[----:B------:R-:W2:Y:S04]  /*367d0*/  LDL.LU R16, [R1+0x620] ;  /* 0x0006200001107983 */ /* 0x000ea80000300800 */
[----:B------:R-:W2:Y:S04]  /*367e0*/  LDL.LU R17, [R1+0x624] ;  /* 0x0006240001117983 */ /* 0x000ea80000300800 */
[----:B------:R-:W2:Y:S04]  /*367f0*/  LDL.LU R18, [R1+0x628] ;  /* 0x0006280001127983 */ /* 0x000ea80000300800 */
[----:B------:R-:W2:Y:S01]  /*36800*/  LDL.LU R19, [R1+0x62c] ;  /* 0x00062c0001137983 */ /* 0x000ea20000300800 */
[----:B----4-:R-:W-:Y:S03]  /*36810*/  HMMA.16816.F32 R20, R12, R24, R20 ;  /* 0x000000180c14723c */ /* 0x010fe60000001814 */
        /* <DEDUP_REMOVED lines=8> */
[----:B0-----:R-:W4:Y:S04]  /*368a0*/  LDL.LU R4, [R1+0x610] ;  /* 0x0006100001047983 */ /* 0x001f280000300800 */
[----:B------:R-:W4:Y:S04]  /*368b0*/  LDL.LU R5, [R1+0x614] ;  /* 0x0006140001057983 */ /* 0x000f280000300800 */
[----:B------:R-:W4:Y:S04]  /*368c0*/  LDL.LU R6, [R1+0x618] ;  /* 0x0006180001067983 */ /* 0x000f280000300800 */
[----:B------:R-:W4:Y:S04]  /*368d0*/  LDL.LU R7, [R1+0x61c] ;  /* 0x00061c0001077983 */ /* 0x000f280000300800 */
[----:B------:R-:W-:Y:S04]  /*368e0*/  STL.64 [R1+0x1920], R10 ;  /* 0x0019200a01007387 */ /* 0x000fe80000100a00 */
[----:B------:R0:W-:Y:S04]  /*368f0*/  STL.64 [R1+0x1918], R8 ;  /* 0x0019180801007387 */ /* 0x0001e80000100a00 */
[----:B0-----:R-:W2:Y:S04]  /*36900*/  LDL.LU R8, [R1+0x5f0] ;  /* 0x0005f00001087983 */ /* 0x001ea80000300800 */
[----:B------:R-:W2:Y:S04]  /*36910*/  LDL.LU R9, [R1+0x5f4] ;  /* 0x0005f40001097983 */ /* 0x000ea80000300800 */
[----:B------:R-:W2:Y:S04]  /*36920*/  LDL.LU R10, [R1+0x5f8] ;  /* 0x0005f800010a7983 */ /* 0x000ea80000300800 */
[----:B------:R-:W2:Y:S04]  /*36930*/  LDL.LU R11, [R1+0x5fc] ;  /* 0x0005fc00010b7983 */ /* 0x000ea80000300800 */
[----:B------:R-:W-:Y:S04]  /*36940*/  STL.64 [R1+0x640], R20 ;  /* 0x0006401401007387 */ /* 0x000fe80000100a00 */
[----:B------:R0:W-:Y:S04]  /*36950*/  STL.64 [R1+0x648], R22 ;  /* 0x0006481601007387 */ /* 0x0001e80000100a00 */
[----:B0-----:R-:W2:Y:S04]  /*36960*/  LDL.LU.64 R22, [R1+0x1978] ;  /* 0x0019780001167983 */ /* 0x001ea80000300a00 */
[----:B------:R-:W2:Y:S04]  /*36970*/  LDL.LU.64 R20, [R1+0x1970] ;  /* 0x0019700001147983 */ /* 0x000ea80000300a00 */
[----:B------:R-:W-:Y:S04]  /*36980*/  STL.64 [R1+0x1700], R26 ;  /* 0x0017001a01007387 */ /* 0x000fe80000100a00 */
[----:B------:R0:W-:Y:S04]  /*36990*/  STL.64 [R1+0x16f8], R24 ;  /* 0x0016f81801007387 */ /* 0x0001e80000100a00 */
[----:B0-----:R-:W2:Y:S04]  /*369a0*/  LDL.LU R24, [R1+0x580] ;  /* 0x0005800001187983 */ /* 0x001ea80000300800 */
[----:B------:R-:W2:Y:S04]  /*369b0*/  LDL.LU R25, [R1+0x584] ;  /* 0x0005840001197983 */ /* 0x000ea80000300800 */
[----:B------:R-:W2:Y:S01]  /*369c0*/  LDL.LU R26, [R1+0x588] ;  /* 0x00058800011a7983 */ /* 0x000ea20000300800 */
[----:B------:R-:W-:-:S03]  /*369d0*/  IMAD.MOV.U32 R27, RZ, RZ, R0 ;  /* 0x000000ffff1b7224 */ /* 0x000fc600078e0000 */
[----:B------:R-:W3:Y:S04]  /*369e0*/  LDL.LU R0, [R1+0x196c] ;  /* 0x00196c0001007983 */ /* 0x000ee80000300800 */
[----:B--2---:R-:W-:Y:S04]  /*369f0*/  STL.64 [R1+0x18f0], R26 ;  /* 0x0018f01a01007387 */ /* 0x004fe80000100a00 */
[----:B------:R0:W-:Y:S04]  /*36a00*/  STL.64 [R1+0x18e8], R24 ;  /* 0x0018e81801007387 */ /* 0x0001e80000100a00 */
[----:B0-----:R-:W2:Y:S04]  /*36a10*/  LDL.LU R24, [R1+0x5c0] ;  /* 0x0005c00001187983 */ /* 0x001ea80000300800 */
[----:B------:R-:W2:Y:S04]  /*36a20*/  LDL.LU R25, [R1+0x5c4] ;  /* 0x0005c40001197983 */ /* 0x000ea80000300800 */
[----:B------:R-:W2:Y:S04]  /*36a30*/  LDL.LU R26, [R1+0x5c8] ;  /* 0x0005c800011a7983 */ /* 0x000ea80000300800 */
[----:B------:R-:W2:Y:S01]  /*36a40*/  LDL.LU R27, [R1+0x5cc] ;  /* 0x0005cc00011b7983 */ /* 0x000ea20000300800 */
[----:B------:R-:W-:Y:S03]  /*36a50*/  HMMA.16816.F32 R16, R12, R22, R16 ;  /* 0x000000160c10723c */ /* 0x000fe60000001810 */
[----:B--2---:R-:W-:Y:S04]  /*36a60*/  STL.64 [R1+0x1900], R26 ;  /* 0x0019001a01007387 */ /* 0x004fe80000100a00 */
[----:B------:R0:W-:Y:S04]  /*36a70*/  STL.64 [R1+0x18f8], R24 ;  /* 0x0018f81801007387 */ /* 0x0001e80000100a00 */
[----:B0-----:R-:W2:Y:S04]  /*36a80*/  LDL.LU R24, [R1+0x5d0] ;  /* 0x0005d00001187983 */ /* 0x001ea80000300800 */
[----:B------:R-:W2:Y:S04]  /*36a90*/  LDL.LU R25, [R1+0x5d4] ;  /* 0x0005d40001197983 */ /* 0x000ea80000300800 */
[----:B------:R-:W2:Y:S01]  /*36aa0*/  LDL.LU R26, [R1+0x5d8] ;  /* 0x0005d800011a7983 */ /* 0x000ea20000300800 */
[----:B---3--:R-:W-:-:S03]  /*36ab0*/  IMAD.MOV.U32 R27, RZ, RZ, R0 ;  /* 0x000000ffff1b7224 */ /* 0x008fc600078e0000 */
[----:B------:R-:W3:Y:S04]  /*36ac0*/  LDL.LU R0, [R1+0x1968] ;  /* 0x0019680001007983 */ /* 0x000ee80000300800 */
        /* <DEDUP_REMOVED lines=8> */
[----:B0-----:R-:W4:Y:S04]  /*36b50*/  LDL.LU.64 R18, [R1+0x1950] ;  /* 0x0019500001127983 */ /* 0x001f280000300a00 */
[----:B------:R-:W2:Y:S04]  /*36b60*/  LDL.LU.64 R16, [R1+0x1948] ;  /* 0x0019480001107983 */ /* 0x000ea80000300a00 */
[----:B------:R0:W-:Y:S04]  /*36b70*/  STL.64 [R1+0x1710], R22 ;  /* 0x0017101601007387 */ /* 0x0001e80000100a00 */
[----:B0-----:R-:W2:Y:S04]  /*36b80*/  LDL.LU R22, [R1+0x159c] ;  /* 0x00159c0001167983 */ /* 0x001ea80000300800 */
[----:B------:R-:W3:Y:S04]  /*36b90*/  LDL.LU R23, [R1+0x15a4] ;  /* 0x0015a40001177983 */ /* 0x000ee80000300800 */
[----:B------:R0:W-:Y:S04]  /*36ba0*/  STL.64 [R1+0x1708], R20 ;  /* 0x0017081401007387 */ /* 0x0001e80000100a00 */
[----:B0-----:R-:W2:Y:S04]  /*36bb0*/  LDL.LU R20, [R1+0x1588] ;  /* 0x0015880001147983 */ /* 0x001ea80000300800 */
[----:B------:R-:W2:Y:S01]  /*36bc0*/  LDL.LU R21, [R1+0x1594] ;  /* 0x0015940001157983 */ /* 0x000ea20000300800 */
[----:B----4-:R-:W-:-:S15]  /*36bd0*/  HMMA.16816.F32 R4, R12, R18, R4 ;  /* 0x000000120c04723c */ /* 0x010fde0000001804 */
[----:B------:R-:W-:-:S04]  /*36be0*/  NOP ;  /* 0x0000000000007918 */ /* 0x000fc80000000000 */
[----:B------:R-:W-:Y:S04]  /*36bf0*/  STL.64 [R1+0x610], R4 ;  /* 0x0006100401007387 */ /* 0x000fe80000100a00 */
[----:B------:R0:W-:Y:S04]  /*36c00*/  STL.64 [R1+0x618], R6 ;  /* 0x0006180601007387 */ /* 0x0001e80000100a00 */
[----:B0-----:R-:W4:Y:S04]  /*36c10*/  LDL.LU.64 R6, [R1+0x1940] ;  /* 0x0019400001067983 */ /* 0x001f280000300a00 */
[----:B------:R-:W4:Y:S02]  /*36c20*/  LDL.LU.64 R4, [R1+0x1938] ;  /* 0x0019380001047983 */ /* 0x000f240000300a00 */
[----:B----4-:R-:W-:-:S15]  /*36c30*/  HMMA.16816.F32 R4, R12, R2, R4 ;  /* 0x000000020c04723c */ /* 0x010fde0000001804 */
[----:B------:R-:W-:-:S04]  /*36c40*/  NOP ;  /* 0x0000000000007918 */ /* 0x000fc80000000000 */
        /* <DEDUP_REMOVED lines=14> */
[----:B0-----:R-:W2:Y:S04]  /*36d30*/  LDL.LU.64 R10, [R1+0x1910] ;  /* 0x00191000010a7983 */ /* 0x001ea80000300a00 */
[----:B------:R-:W4:Y:S04]  /*36d40*/  LDL.LU.64 R8, [R1+0x1908] ;  /* 0x0019080001087983 */ /* 0x000f280000300a00 */
[----:B------:R0:W-:Y:S04]  /*36d50*/  STL.64 [R1+0x16c0], R6 ;  /* 0x0016c00601007387 */ /* 0x0001e80000100a00 */
[----:B0-----:R-:W2:Y:S04]  /*36d60*/  LDL.LU R7, [R1+0x158c] ;  /* 0x00158c0001077983 */ /* 0x001ea80000300800 */
[----:B------:R-:W-:Y:S01]  /*36d70*/  STL.64 [R1+0x16b8], R4 ;  /* 0x0016b80401007387 */ /* 0x000fe20000100a00 */
[----:B----4-:R-:W-:-:S15]  /*36d80*/  HMMA.16816.F32 R24, R12, R8, R24 ;  /* 0x000000080c18723c */ /* 0x010fde0000001818 */
        /* <DEDUP_REMOVED lines=11> */
[----:B------:R-:W-:Y:S04]  /*36e40*/  STL.64 [R1+0x16a0], R10 ;  /* 0x0016a00a01007387 */ /* 0x000fe80000100a00 */
[----:B------:R0:W-:Y:S04]  /*36e50*/  STL.64 [R1+0x1698], R8 ;  /* 0x0016980801007387 */ /* 0x0001e80000100a00 */
[----:B0-----:R-:W4:Y:S01]  /*36e60*/  LDL.LU R8, [R1+0x2d0] ;  /* 0x0002d00001087983 */ /* 0x001f220000300800 */
[----:B--2---:R-:W-:-:S15]  /*36e70*/  HMMA.16816.F32 R12, R12, R16, R24 ;  /* 0x000000100c0c723c */ /* 0x004fde0000001818 */
[----:B------:R-:W-:-:S04]  /*36e80*/  NOP ;  /* 0x0000000000007918 */ /* 0x000fc80000000000 */
[----:B------:R-:W-:Y:S04]  /*36e90*/  STL.64 [R1+0x580], R12 ;  /* 0x0005800c01007387 */ /* 0x000fe80000100a00 */
[----:B------:R-:W-:Y:S04]  /*36ea0*/  STL.64 [R1+0x588], R14 ;  /* 0x0005880e01007387 */ /* 0x000fe80000100a00 */
[----:B------:R-:W4:Y:S04]  /*36eb0*/  LDL.LU R9, [R1+0x2d4] ;  /* 0x0002d40001097983 */ /* 0x000f280000300800 */
[----:B------:R-:W2:Y:S04]  /*36ec0*/  LDL.LU R10, [R1+0x2d8] ;  /* 0x0002d800010a7983 */ /* 0x000ea80000300800 */
[----:B------:R-:W2:Y:S01]  /*36ed0*/  LDL.LU R11, [R1+0x2dc] ;  /* 0x0002dc00010b7983 */ /* 0x000ea20000300800 */
[----:B------:R-:W-:-:S02]  /*36ee0*/  IMAD R4, R20, 0x100, R7 ;  /* 0x0000010014047824 */ /* 0x000fc400078e0207 */
[----:B------:R-:W-:Y:S02]  /*36ef0*/  IMAD R28, R28, 0x100, R21 ;  /* 0x000001001c1c7824 */ /* 0x000fe400078e0215 */
[----:B------:R-:W-:Y:S02]  /*36f00*/  IMAD R29, R29, 0x100, R22 ;  /* 0x000001001d1d7824 */ /* 0x000fe400078e0216 */
[----:B---3--:R-:W-:Y:S01]  /*36f10*/  IMAD R0, R0, 0x100, R23 ;  /* 0x0000010000007824 */ /* 0x008fe200078e0217 */
[----:B--2---:R-:W-:Y:S04]  /*36f20*/  STL.64 [R1+0x1720], R10 ;  /* 0x0017200a01007387 */ /* 0x004fe80000100a00 */
[----:B----4-:R0:W-:Y:S04]  /*36f30*/  STL.64 [R1+0x1718], R8 ;  /* 0x0017180801007387 */ /* 0x0101e80000100a00 */
[----:B------:R-:W2:Y:S04]  /*36f40*/  LDL.LU R26, [R1] ;  /* 0x00000000011a7983 */ /* 0x000ea80000300800 */
[----:B------:R-:W2:Y:S04]  /*36f50*/  LDL.LU R27, [R1+0x4] ;  /* 0x00000400011b7983 */ /* 0x000ea80000300800 */
[----:B------:R-:W3:Y:S04]  /*36f60*/  LDL.LU R20, [R1+0x310] ;  /* 0x0003100001147983 */ /* 0x000ee80000300800 */
[----:B------:R-:W3:Y:S04]  /*36f70*/  LDL.LU R21, [R1+0x314] ;  /* 0x0003140001157983 */ /* 0x000ee80000300800 */
[----:B------:R-:W4:Y:S04]  /*36f80*/  LDL.LU R22, [R1+0x318] ;  /* 0x0003180001167983 */ /* 0x000f280000300800 */
[----:B------:R-:W4:Y:S04]  /*36f90*/  LDL.LU R23, [R1+0x31c] ;  /* 0x00031c0001177983 */ /* 0x000f280000300800 */
[----:B----4-:R1:W-:Y:S04]  /*36fa0*/  STL.64 [R1+0x1730], R22 ;  /* 0x0017301601007387 */ /* 0x0103e80000100a00 */
[----:B---3--:R-:W-:Y:S04]  /*36fb0*/  STL.64 [R1+0x1728], R20 ;  /* 0x0017281401007387 */ /* 0x008fe80000100a00 */
[----:B------:R-:W3:Y:S04]  /*36fc0*/  LDL.LU R24, [R1+0x8] ;  /* 0x0000080001187983 */ /* 0x000ee80000300800 */
[----:B------:R-:W3:Y:S04]  /*36fd0*/  LDL.LU R25, [R1+0xc] ;  /* 0x00000c0001197983 */ /* 0x000ee80000300800 */
[----:B--2---:R-:W-:Y:S04]  /*36fe0*/  STL.64 [R1+0x1740], R26 ;  /* 0x0017401a01007387 */ /* 0x004fe80000100a00 */
[----:B---3--:R2:W-:Y:S04]  /*36ff0*/  STL.64 [R1+0x1738], R24 ;  /* 0x0017381801007387 */ /* 0x0085e80000100a00 */
[----:B0-----:R-:W3:Y:S04]  /*37000*/  LDL.LU R8, [R1+0x330] ;  /* 0x0003300001087983 */ /* 0x001ee80000300800 */
[----:B------:R-:W3:Y:S04]  /*37010*/  LDL.LU R9, [R1+0x334] ;  /* 0x0003340001097983 */ /* 0x000ee80000300800 */
[----:B------:R-:W4:Y:S04]  /*37020*/  LDL.LU R10, [R1+0x338] ;  /* 0x00033800010a7983 */ /* 0x000f280000300800 */
[----:B------:R-:W4:Y:S04]  /*37030*/  LDL.LU R11, [R1+0x33c] ;  /* 0x00033c00010b7983 */ /* 0x000f280000300800 */
[----:B----4-:R-:W-:Y:S04]  /*37040*/  STL.64 [R1+0x1750], R10 ;  /* 0x0017500a01007387 */ /* 0x010fe80000100a00 */
[----:B---3--:R-:W-:Y:S04]  /*37050*/  STL.64 [R1+0x1748], R8 ;  /* 0x0017480801007387 */ /* 0x008fe80000100a00 */
[----:B-1----:R-:W3:Y:S04]  /*37060*/  LDL.LU R22, [R1+0x10] ;  /* 0x0000100001167983 */ /* 0x002ee80000300800 */
[----:B------:R-:W3:Y:S04]  /*37070*/  LDL.LU R23, [R1+0x14] ;  /* 0x0000140001177983 */ /* 0x000ee80000300800 */
[----:B--2---:R-:W2:Y:S04]  /*37080*/  LDL.LU R24, [R1+0x350] ;  /* 0x0003500001187983 */ /* 0x004ea80000300800 */
[----:B------:R-:W2:Y:S04]  /*37090*/  LDL.LU R25, [R1+0x354] ;  /* 0x0003540001197983 */ /* 0x000ea80000300800 */
[----:B------:R-:W4:Y:S04]  /*370a0*/  LDL.LU R26, [R1+0x358] ;  /* 0x00035800011a7983 */ /* 0x000f280000300800 */
[----:B------:R-:W4:Y:S04]  /*370b0*/  LDL.LU R27, [R1+0x35c] ;  /* 0x00035c00011b7983 */ /* 0x000f280000300800 */
[----:B----4-:R0:W-:Y:S04]  /*370c0*/  STL.64 [R1+0x1760], R26 ;  /* 0x0017601a01007387 */ /* 0x0101e80000100a00 */
[----:B--2---:R-:W-:Y:S04]  /*370d0*/  STL.64 [R1+0x1758], R24 ;  /* 0x0017581801007387 */ /* 0x004fe80000100a00 */
[----:B------:R-:W2:Y:S04]  /*370e0*/  LDL.LU R20, [R1+0x18] ;  /* 0x0000180001147983 */ /* 0x000ea80000300800 */
[----:B------:R-:W2:Y:S04]  /*370f0*/  LDL.LU R21, [R1+0x1c] ;  /* 0x00001c0001157983 */ /* 0x000ea80000300800 */
[----:B---3--:R-:W-:Y:S04]  /*37100*/  STL.64 [R1+0x1770], R22 ;  /* 0x0017701601007387 */ /* 0x008fe80000100a00 */
[----:B--2---:R1:W-:Y:S04]  /*37110*/  STL.64 [R1+0x1768], R20 ;  /* 0x0017681401007387 */ /* 0x0043e80000100a00 */
[----:B0-----:R-:W2:Y:S04]  /*37120*/  LDL.LU R26, [R1+0x20] ;  /* 0x00002000011a7983 */ /* 0x001ea80000300800 */
[----:B------:R-:W2:Y:S04]  /*37130*/  LDL.LU R27, [R1+0x24] ;  /* 0x00002400011b7983 */ /* 0x000ea80000300800 */
[----:B--2---:R-:W-:Y:S04]  /*37140*/  STL.64 [R1+0x1778], R26 ;  /* 0x0017781a01007387 */ /* 0x004fe80000100a00 */
[----:B-1----:R-:W2:Y:S04]  /*37150*/  LDL.LU R20, [R1+0x390] ;  /* 0x0003900001147983 */ /* 0x002ea80000300800 */
[----:B------:R-:W2:Y:S04]  /*37160*/  LDL.LU R21, [R1+0x394] ;  /* 0x0003940001157983 */ /* 0x000ea80000300800 */
[----:B------:R-:W3:Y:S04]  /*37170*/  LDL.LU R22, [R1+0x398] ;  /* 0x0003980001167983 */ /* 0x000ee80000300800 */
[----:B------:R-:W3:Y:S04]  /*37180*/  LDL.LU R23, [R1+0x39c] ;  /* 0x00039c0001177983 */ /* 0x000ee80000300800 */
[----:B---3--:R-:W-:Y:S04]  /*37190*/  STL.64 [R1+0x1788], R22 ;  /* 0x0017881601007387 */ /* 0x008fe80000100a00 */
[----:B--2---:R0:W-:Y:S04]  /*371a0*/  STL.64 [R1+0x1780], R20 ;  /* 0x0017801401007387 */ /* 0x0041e80000100a00 */
[----:B------:R-:W2:Y:S04]  /*371b0*/  LDL.LU R24, [R1+0x28] ;  /* 0x0000280001187983 */ /* 0x000ea80000300800 */
[----:B------:R-:W2:Y:S04]  /*371c0*/  LDL.LU R25, [R1+0x2c] ;  /* 0x00002c0001197983 */ /* 0x000ea80000300800 */
[----:B--2---:R-:W-:Y:S04]  /*371d0*/  STL.64 [R1+0x1790], R24 ;  /* 0x0017901801007387 */ /* 0x004fe80000100a00 */
[----:B0-----:R-:W2:Y:S04]  /*371e0*/  LDL.LU R20, [R1+0x3b0] ;  /* 0x0003b00001147983 */ /* 0x001ea80000300800 */
[----:B------:R-:W2:Y:S04]  /*371f0*/  LDL.LU R21, [R1+0x3b4] ;  /* 0x0003b40001157983 */ /* 0x000ea80000300800 */
[----:B------:R-:W3:Y:S04]  /*37200*/  LDL.LU R22, [R1+0x3b8] ;  /* 0x0003b80001167983 */ /* 0x000ee80000300800 */
[----:B------:R-:W3:Y:S04]  /*37210*/  LDL.LU R23, [R1+0x3bc] ;  /* 0x0003bc0001177983 */ /* 0x000ee80000300800 */
[----:B---3--:R-:W-:Y:S04]  /*37220*/  STL.64 [R1+0x17a0], R22 ;  /* 0x0017a01601007387 */ /* 0x008fe80000100a00 */
[----:B--2---:R0:W-:Y:S04]  /*37230*/  STL.64 [R1+0x1798], R20 ;  /* 0x0017981401007387 */ /* 0x0041e80000100a00 */
[----:B------:R-:W2:Y:S04]  /*37240*/  LDL.LU R26, [R1+0x30] ;  /* 0x00003000011a7983 */ /* 0x000ea80000300800 */
[----:B------:R-:W2:Y:S04]  /*37250*/  LDL.LU R27, [R1+0x34] ;  /* 0x00003400011b7983 */ /* 0x000ea80000300800 */
[----:B--2---:R1:W-:Y:S04]  /*37260*/  STL.64 [R1+0x17a8], R26 ;  /* 0x0017a81a01007387 */ /* 0x0043e80000100a00 */
        /* <DEDUP_REMOVED lines=8> */
[----:B-1----:R-:W3:Y:S04]  /*372f0*/  LDL.LU R26, [R1+0x40] ;  /* 0x00004000011a7983 */ /* 0x002ee80000300800 */
[----:B------:R-:W3:Y:S04]  /*37300*/  LDL.LU R27, [R1+0x44] ;  /* 0x00004400011b7983 */ /* 0x000ee80000300800 */
[----:B--2---:R1:W-:Y:S04]  /*37310*/  STL.64 [R1+0x17c0], R24 ;  /* 0x0017c01801007387 */ /* 0x0043e80000100a00 */
[----:B---3--:R-:W-:Y:S04]  /*37320*/  STL.64 [R1+0x17d8], R26 ;  /* 0x0017d81a01007387 */ /* 0x008fe80000100a00 */
[----:B0-----:R-:W2:Y:S04]  /*37330*/  LDL.LU R20, [R1+0x3f0] ;  /* 0x0003f00001147983 */ /* 0x001ea80000300800 */
[----:B------:R-:W2:Y:S04]  /*37340*/  LDL.LU R21, [R1+0x3f4] ;  /* 0x0003f40001157983 */ /* 0x000ea80000300800 */
[----:B------:R-:W3:Y:S04]  /*37350*/  LDL.LU R22, [R1+0x3f8] ;  /* 0x0003f80001167983 */ /* 0x000ee80000300800 */
[----:B------:R-:W3:Y:S04]  /*37360*/  LDL.LU R23, [R1+0x3fc] ;  /* 0x0003fc0001177983 */ /* 0x000ee80000300800 */
[----:B-1----:R-:W4:Y:S04]  /*37370*/  LDL.LU R24, [R1+0x48] ;  /* 0x0000480001187983 */ /* 0x002f280000300800 */
[----:B------:R-:W4:Y:S04]  /*37380*/  LDL.LU R25, [R1+0x4c] ;  /* 0x00004c0001197983 */ /* 0x000f280000300800 */
[----:B----4-:R-:W-:Y:S04]  /*37390*/  STL.64 [R1+0x17f0], R24 ;  /* 0x0017f01801007387 */ /* 0x010fe80000100a00 */
        /* <DEDUP_REMOVED lines=35> */
[----:B------:R-:W2:Y:S04]  /*375d0*/  LDL.LU R26, [R1+0x70] ;  /* 0x00007000011a7983 */ /* 0x000ea80000300800 */
[----:B------:R-:W2:Y:S04]  /*375e0*/  LDL.LU R27, [R1+0x74] ;  /* 0x00007400011b7983 */ /* 0x000ea80000300800 */
        /* <DEDUP_REMOVED lines=58> */
[----:B------:R-:W-:-:S02]  /*37990*/  F2FP.F16.E5M2.UNPACK_B R12, R4 ;  /* 0x00000004ff0c723e */ /* 0x000fc400020004ff */
[----:B------:R-:W-:Y:S01]  /*379a0*/  F2FP.F16.E5M2.UNPACK_B R13, R28 ;  /* 0x0000001cff0d723e */ /* 0x000fe200020004ff */
[----:B---3--:R-:W-:Y:S04]  /*379b0*/  STL.64 [R1+0x18d8], R22 ;  /* 0x0018d81601007387 */ /* 0x008fe80000100a00 */
[----:B--2---:R0:W-:Y:S04]  /*379c0*/  STL.64 [R1+0x18d0], R20 ;  /* 0x0018d01401007387 */ /* 0x0041e80000100a00 */
[----:B0-----:R-:W4:Y:S04]  /*379d0*/  LDL.LU R20, [R1+0x570] ;  /* 0x0005700001147983 */ /* 0x001f280000300800 */
[----:B------:R-:W4:Y:S04]  /*379e0*/  LDL.LU R21, [R1+0x574] ;  /* 0x0005740001157983 */ /* 0x000f280000300800 */
[----:B------:R-:W4:Y:S04]  /*379f0*/  LDL.LU R22, [R1+0x578] ;  /* 0x0005780001167983 */ /* 0x000f280000300800 */
[----:B------:R-:W4:Y:S01]  /*37a00*/  LDL.LU R23, [R1+0x57c] ;  /* 0x00057c0001177983 */ /* 0x000f220000300800 */
[----:B------:R-:W-:-:S02]  /*37a10*/  F2FP.F16.E5M2.UNPACK_B R14, R29 ;  /* 0x0000001dff0e723e */ /* 0x000fc400020004ff */
[----:B------:R-:W-:Y:S01]  /*37a20*/  F2FP.F16.E5M2.UNPACK_B R15, R0 ;  /* 0x00000000ff0f723e */ /* 0x000fe200020004ff */
[----:B------:R-:W2:Y:S04]  /*37a30*/  LDL.LU R8, [R1+0x370] ;  /* 0x0003700001087983 */ /* 0x000ea80000300800 */
        /* <DEDUP_REMOVED lines=13> */
[----:B------:R-:W3:Y:S04]  /*37b10*/  LDL.LU R28, [R1+0x18e4] ;  /* 0x0018e400011c7983 */ /* 0x000ee80000300800 */
[----:B------:R-:W3:Y:S01]  /*37b20*/  LDL.LU R29, [R1+0x18e0] ;  /* 0x0018e000011d7983 */ /* 0x000ee20000300800 */
        /* <DEDUP_REMOVED lines=92> */
[----:B------:R-:W2:-:S13]  /*380f0*/  LDL.LU.64 R20, [R1+0x1768] ;  /* 0x0017680001147983 */ /* 0x000e9a0000300a00 */
[----:B------:R-:W-:Y:S04]  /*38100*/  STL.64 [R1+0x390], R24 ;  /* 0x0003901801007387 */ /* 0x000fe80000100a00 */
[----:B------:R0:W-:Y:S04]  /*38110*/  STL.64 [R1+0x398], R26 ;  /* 0x0003981a01007387 */ /* 0x0001e80000100a00 */
[----:B0-----:R-:W4:Y:S04]  /*38120*/  LDL.LU.64 R26, [R1+0x1760] ;  /* 0x00176000011a7983 */ /* 0x001f280000300a00 */
[----:B------:R-:W4:Y:S01]  /*38130*/  LDL.LU.64 R24, [R1+0x1758] ;  /* 0x0017580001187983 */ /* 0x000f220000300a00 */
[----:B--2---:R-:W-:-:S15]  /*38140*/  HMMA.16816.F32 R8, R12, R20, R8 ;  /* 0x000000140c08723c */ /* 0x004fde0000001808 */
[----:B------:R-:W-:-:S04]  /*38150*/  NOP ;  /* 0x0000000000007918 */ /* 0x000fc80000000000 */
[----:B------:R-:W-:Y:S01]  /*38160*/  STL.64 [R1+0x370], R8 ;  /* 0x0003700801007387 */ /* 0x000fe20000100a00 */
[C---:B----4-:R-:W-:Y:S03]  /*38170*/  HMMA.16816.F32 R20, R12.reuse, R22, R24 ;  /* 0x000000160c14723c */ /* 0x050fe60000001818 */
        /* <DEDUP_REMOVED lines=19> */
[----:B0-----:R-:W2:Y:S04]  /*382b0*/  LDL.LU.64 R26, [R1+0x1700] ;  /* 0x00170000011a7983 */ /* 0x001ea80000300a00 */
[----:B------:R-:W4:Y:S01]  /*382c0*/  LDL.LU.64 R24, [R1+0x16f8] ;  /* 0x0016f80001187983 */ /* 0x000f220000300a00 */
[C---:B---3--:R-:W-:Y:S08]  /*382d0*/  HMMA.16816.F32 R16, R12.reuse, R28, R16 ;  /* 0x0000001c0c10723c */ /* 0x048ff00000001810 */
[C---:B--2---:R-:W-:Y:S08]  /*382e0*/  HMMA.16816.F32 R8, R12.reuse, R26, R8 ;  /* 0x0000001a0c08723c */ /* 0x044ff00000001808 */
[C---:B----4-:R-:W-:Y:S01]  /*382f0*/  HMMA.16816.F32 R4, R12.reuse, R24, R4 ;  /* 0x000000180c04723c */ /* 0x050fe20000001804 */
[----:B------:R-:W2:Y:S04]  /*38300*/  LDL.LU R26, [R1+0xcd0] ;  /* 0x000cd000011a7983 */ /* 0x000ea80000300800 */
[----:B------:R-:W-:Y:S04]  /*38310*/  STL.64 [R1+0x2f0], R16 ;  /* 0x0002f01001007387 */ /* 0x000fe80000100a00 */
[----:B------:R-:W-:Y:S04]  /*38320*/  STL.64 [R1+0x2f8], R18 ;  /* 0x0002f81201007387 */ /* 0x000fe80000100a00 */
[----:B------:R-:W2:Y:S04]  /*38330*/  LDL.LU R27, [R1+0xcf4] ;  /* 0x000cf400011b7983 */ /* 0x000ea80000300800 */
[----:B------:R0:W-:Y:S04]  /*38340*/  STL.64 [R1+0x2d0], R8 ;  /* 0x0002d00801007387 */ /* 0x0001e80000100a00 */
[----:B------:R1:W-:Y:S04]  /*38350*/  STL.64 [R1+0x2d8], R10 ;  /* 0x0002d80a01007387 */ /* 0x0003e80000100a00 */
[----:B------:R-:W3:Y:S04]  /*38360*/  LDL.LU R28, [R1+0xcc8] ;  /* 0x000cc800011c7983 */ /* 0x000ee80000300800 */
[----:B------:R-:W4:Y:S04]  /*38370*/  LDL.LU R29, [R1+0xcec] ;  /* 0x000cec00011d7983 */ /* 0x000f280000300800 */
[----:B------:R-:W2:Y:S04]  /*38380*/  LDL.LU R0, [R1+0xcc0] ;  /* 0x000cc00001007983 */ /* 0x000ea80000300800 */
[----:B0-----:R-:W2:Y:S04]  /*38390*/  LDL.LU R8, [R1+0x1f0] ;  /* 0x0001f00001087983 */ /* 0x001ea80000300800 */
[----:B------:R0:W-:Y:S04]  /*383a0*/  STL.64 [R1+0x2b0], R4 ;  /* 0x0002b00401007387 */ /* 0x0001e80000100a00 */
[----:B------:R0:W-:Y:S04]  /*383b0*/  STL.64 [R1+0x2b8], R6 ;  /* 0x0002b80601007387 */ /* 0x0001e80000100a00 */
[----:B------:R-:W2:Y:S04]  /*383c0*/  LDL.LU R9, [R1+0x1f4] ;  /* 0x0001f40001097983 */ /* 0x000ea80000300800 */
[----:B-1----:R-:W2:Y:S04]  /*383d0*/  LDL.LU R10, [R1+0x1f8] ;  /* 0x0001f800010a7983 */ /* 0x002ea80000300800 */
[----:B------:R-:W2:Y:S04]  /*383e0*/  LDL.LU R11, [R1+0x1fc] ;  /* 0x0001fc00010b7983 */ /* 0x000ea80000300800 */
[----:B0-----:R-:W2:Y:S04]  /*383f0*/  LDL.LU R4, [R1+0x230] ;  /* 0x0002300001047983 */ /* 0x001ea80000300800 */
[----:B------:R-:W2:Y:S04]  /*38400*/  LDL.LU R5, [R1+0x234] ;  /* 0x0002340001057983 */ /* 0x000ea80000300800 */
[----:B------:R-:W2:Y:S04]  /*38410*/  LDL.LU R6, [R1+0x238] ;  /* 0x0002380001067983 */ /* 0x000ea80000300800 */
        /* <DEDUP_REMOVED lines=25> */
[----:B------:R-:W-:Y:S04]  /*385b0*/  STL.64 [R1+0x1670], R26 ;  /* 0x0016701a01007387 */ /* 0x000fe80000100a00 */
[----:B--2---:R0:W-:Y:S04]  /*385c0*/  STL.64 [R1+0x1668], R24 ;  /* 0x0016681801007387 */ /* 0x0041e80000100a00 */
[----:B0-----:R-:W2:Y:S04]  /*385d0*/  LDL.LU R24, [R1+0x130] ;  /* 0x0001300001187983 */ /* 0x001ea80000300800 */
[----:B------:R-:W2:Y:S04]  /*385e0*/  LDL.LU R25, [R1+0x134] ;  /* 0x0001340001197983 */ /* 0x000ea80000300800 */
[----:B------:R-:W2:Y:S04]  /*385f0*/  LDL.LU R26, [R1+0x138] ;  /* 0x00013800011a7983 */ /* 0x000ea80000300800 */
[----:B------:R-:W2:Y:S01]  /*38600*/  LDL.LU R27, [R1+0x13c] ;  /* 0x00013c00011b7983 */ /* 0x000ea20000300800 */
[C---:B------:R-:W-:Y:S03]  /*38610*/  HMMA.16816.F32 R16, R12.reuse, R22, R16 ;  /* 0x000000160c10723c */ /* 0x040fe60000001810 */
[----:B--2---:R-:W-:Y:S04]  /*38620*/  STL.64 [R1+0x1680], R26 ;  /* 0x0016801a01007387 */ /* 0x004fe80000100a00 */
[----:B------:R0:W-:Y:S04]  /*38630*/  STL.64 [R1+0x1678], R24 ;  /* 0x0016781801007387 */ /* 0x0001e80000100a00 */
[----:B0-----:R-:W2:Y:S04]  /*38640*/  LDL.LU R24, [R1+0x160] ;  /* 0x0001600001187983 */ /* 0x001ea80000300800 */
        /* <DEDUP_REMOVED lines=20> */
[----:B------:R-:W3:Y:S04]  /*38790*/  LDL.LU.64 R16, [R1+0x16d8] ;  /* 0x0016d80001107983 */ /* 0x000ee80000300a00 */
        /* <DEDUP_REMOVED lines=38> */
[----:B--2---:R-:W-:Y:S02]  /*38a00*/  HMMA.16816.F32 R8, R12, R10, R24 ;  /* 0x0000000a0c08723c */ /* 0x004fe40000001818 */
[----:B------:R-:W3:Y:S04]  /*38a10*/  LDL.LU.64 R26, [R1+0x1680] ;  /* 0x00168000011a7983 */ /* 0x000ee80000300a00 */
[----:B------:R-:W3:-:S13]  /*38a20*/  LDL.LU.64 R24, [R1+0x1678] ;  /* 0x0016780001187983 */ /* 0x000eda0000300a00 */
[----:B------:R-:W-:Y:S04]  /*38a30*/  STL.64 [R1+0x160], R8 ;  /* 0x0001600801007387 */ /* 0x000fe80000100a00 */
[----:B------:R0:W-:Y:S02]  /*38a40*/  STL.64 [R1+0x168], R10 ;  /* 0x0001680a01007387 */ /* 0x0001e40000100a00 */
[----:B0-----:R-:W0:Y:S01]  /*38a50*/  LDC R10, c[0x0][0x3a8] ;  /* 0x0000ea00ff0a7b82 */ /* 0x001e220000000800 */
[----:B---3--:R-:W-:Y:S01]  /*38a60*/  HMMA.16816.F32 R12, R12, R16, R24 ;  /* 0x000000100c0c723c */ /* 0x008fe20000001818 */
[----:B------:R-:W2:Y:S04]  /*38a70*/  LDL.LU.64 R26, [R1+0x1670] ;  /* 0x00167000011a7983 */ /* 0x000ea80000300a00 */
[----:B------:R-:W3:Y:S01]  /*38a80*/  LDL.LU.64 R24, [R1+0x1668] ;  /* 0x0016680001187983 */ /* 0x000ee20000300a00 */
[----:B0-----:R-:W-:-:S02]  /*38a90*/  IMAD.SHL.U32 R10, R10, 0x20, RZ ;  /* 0x000000200a0a7824 */ /* 0x001fc400078e00ff */
[----:B------:R-:W-:-:S03]  /*38aa0*/  VIADD R4, R4, 0x1 ;  /* 0x0000000104047836 */ /* 0x000fc60000000000 */
[C---:B------:R-:W-:Y:S02]  /*38ab0*/  IADD3 R20, P6, PT, R10.reuse, R20, RZ ;  /* 0x000000140a147210 */ /* 0x040fe40007fde0ff */
[----:B------:R-:W-:Y:S01]  /*38ac0*/  STL [R1+0xbd4], R4 ;  /* 0x000bd40401007387 */ /* 0x000fe20000100800 */
[C---:B------:R-:W-:Y:S02]  /*38ad0*/  IADD3 R5, P4, PT, R10.reuse, R5, RZ ;  /* 0x000000050a057210 */ /* 0x040fe40007f9e0ff */
[C---:B------:R-:W-:Y:S02]  /*38ae0*/  IADD3 R2, P5, PT, R10.reuse, R2, RZ ;  /* 0x000000020a027210 */ /* 0x040fe40007fbe0ff */
[C---:B------:R-:W-:Y:S02]  /*38af0*/  IADD3 R3, P1, PT, R10.reuse, R3, RZ ;  /* 0x000000030a037210 */ /* 0x040fe40007f3e0ff */
[C---:B------:R-:W-:Y:S01]  /*38b00*/  IADD3 R18, P2, PT, R10.reuse, R18, RZ ;  /* 0x000000120a127210 */ /* 0x040fe20007f5e0ff */
[----:B------:R-:W-:Y:S04]  /*38b10*/  STL.64 [R1+0x130], R12 ;  /* 0x0001300c01007387 */ /* 0x000fe80000100a00 */
[----:B------:R-:W-:Y:S04]  /*38b20*/  STL.64 [R1+0x138], R14 ;  /* 0x0001380e01007387 */ /* 0x000fe80000100a00 */
[----:B------:R0:W-:Y:S01]  /*38b30*/  STL [R1+0xd00], R20 ;  /* 0x000d001401007387 */ /* 0x0001e20000100800 */
[----:B------:R-:W-:-:S03]  /*38b40*/  IADD3 R19, P3, PT, R10, R19, RZ ;  /* 0x000000130a137210 */ /* 0x000fc60007f7e0ff */
[----:B------:R-:W-:Y:S04]  /*38b50*/  STL [R1+0xbc4], R5 ;  /* 0x000bc40501007387 */ /* 0x000fe80000100800 */
[----:B------:R-:W-:Y:S01]  /*38b60*/  STL [R1+0xd08], R2 ;  /* 0x000d080201007387 */ /* 0x000fe20000100800 */
[----:B0-----:R-:W-:-:S03]  /*38b70*/  SHF.R.S32.HI R20, RZ, 0x1f, R10 ;  /* 0x0000001fff147819 */ /* 0x001fc6000001140a */
[----:B------:R-:W-:Y:S04]  /*38b80*/  STL [R1+0xcf8], R3 ;  /* 0x000cf80301007387 */ /* 0x000fe80000100800 */
[----:B------:R-:W-:Y:S01]  /*38b90*/  STL [R1+0xcf0], R18 ;  /* 0x000cf01201007387 */ /* 0x000fe20000100800 */
[----:B------:R-:W-:Y:S01]  /*38ba0*/  IMAD.X R21, R20, 0x1, R21, P4 ;  /* 0x0000000114157824 */ /* 0x000fe200020e0615 */
[----:B------:R-:W-:Y:S01]  /*38bb0*/  IADD3 R22, P4, PT, R10, R22, RZ ;  /* 0x000000160a167210 */ /* 0x000fe20007f9e0ff */
[C---:B------:R-:W-:Y:S01]  /*38bc0*/  IMAD.X R23, R20.reuse, 0x1, R23, P5 ;  /* 0x0000000114177824 */ /* 0x040fe200028e0617 */
[----:B------:R-:W-:Y:S04]  /*38bd0*/  STL [R1+0xce8], R19 ;  /* 0x000ce81301007387 */ /* 0x000fe80000100800 */
[----:B------:R-:W-:Y:S04]  /*38be0*/  STL [R1+0xbc0], R21 ;  /* 0x000bc01501007387 */ /* 0x000fe80000100800 */
[----:B------:R-:W-:Y:S04]  /*38bf0*/  STL [R1+0xce0], R22 ;  /* 0x000ce01601007387 */ /* 0x000fe80000100800 */
[----:B------:R-:W-:Y:S01]  /*38c00*/  STL [R1+0xd04], R23 ;  /* 0x000d041701007387 */ /* 0x000fe20000100800 */
[----:B----4-:R-:W-:Y:S01]  /*38c10*/  IMAD.X R29, R20, 0x1, R29, P2 ;  /* 0x00000001141d7824 */ /* 0x010fe200010e061d */
[----:B------:R-:W-:-:S02]  /*38c20*/  IADD3 R0, P2, PT, R10, R0, RZ ;  /* 0x000000000a007210 */ /* 0x000fc40007f5e0ff */
[----:B---3--:R-:W-:Y:S01]  /*38c30*/  IADD3 R24, P5, PT, R10, R24, RZ ;  /* 0x000000180a187210 */ /* 0x008fe20007fbe0ff */
[----:B------:R-:W-:Y:S01]  /*38c40*/  IMAD.X R25, R20, 0x1, R25, P6 ;  /* 0x0000000114197824 */ /* 0x000fe200030e0619 */
[----:B--2---:R-:W-:Y:S01]  /*38c50*/  IADD3 R26, P6, PT, R10, R26, RZ ;  /* 0x0000001a0a1a7210 */ /* 0x004fe20007fde0ff */
[----:B------:R-:W-:Y:S01]  /*38c60*/  IMAD.X R27, R20, 0x1, R27, P1 ;  /* 0x00000001141b7824 */ /* 0x000fe200008e061b */
[----:B------:R-:W-:Y:S01]  /*38c70*/  IADD3 R28, P1, PT, R10, R28, RZ ;  /* 0x0000001c0a1c7210 */ /* 0x000fe20007f3e0ff */
[----:B------:R-:W-:Y:S04]  /*38c80*/  STL [R1+0xcd8], R24 ;  /* 0x000cd81801007387 */ /* 0x000fe80000100800 */
[----:B------:R-:W-:Y:S04]  /*38c90*/  STL [R1+0xcfc], R25 ;  /* 0x000cfc1901007387 */ /* 0x000fe80000100800 */
[----:B------:R-:W-:Y:S04]  /*38ca0*/  STL [R1+0xcd0], R26 ;  /* 0x000cd01a01007387 */ /* 0x000fe80000100800 */
[----:B------:R-:W-:Y:S04]  /*38cb0*/  STL [R1+0xcf4], R27 ;  /* 0x000cf41b01007387 */ /* 0x000fe80000100800 */
[----:B------:R0:W-:Y:S04]  /*38cc0*/  STL [R1+0x1660], R10 ;  /* 0x0016600a01007387 */ /* 0x0001e80000100800 */
[----:B------:R-:W-:Y:S04]  /*38cd0*/  STL [R1+0xcc8], R28 ;  /* 0x000cc81c01007387 */ /* 0x000fe80000100800 */
[----:B0-----:R-:W2:Y:S04]  /*38ce0*/  LDL.LU R10, [R1+0xce4] ;  /* 0x000ce400010a7983 */ /* 0x001ea80000300800 */
[----:B------:R-:W-:Y:S04]  /*38cf0*/  STL [R1+0xcec], R29 ;  /* 0x000cec1d01007387 */ /* 0x000fe80000100800 */
[----:B------:R-:W3:Y:S04]  /*38d00*/  LDL.LU R12, [R1+0xcd4] ;  /* 0x000cd400010c7983 */ /* 0x000ee80000300800 */
[----:B------:R-:W-:Y:S04]  /*38d10*/  STL [R1+0xcc0], R0 ;  /* 0x000cc00001007387 */ /* 0x000fe80000100800 */
[----:B---3--:R0:W-:Y:S04]  /*38d20*/  STL [R1+0x1654], R12 ;  /* 0x0016540c01007387 */ /* 0x0081e80000100800 */
[----:B0-----:R-:W3:Y:S04]  /*38d30*/  LDL.LU R12, [R1+0xcb0] ;  /* 0x000cb000010c7983 */ /* 0x001ee80000300800 */
[----:B---3--:R0:W-:Y:S04]  /*38d40*/  STL [R1+0x1658], R12 ;  /* 0x0016580c01007387 */ /* 0x0081e80000100800 */
[----:B0-----:R-:W3:Y:S01]  /*38d50*/  LDL.LU R12, [R1+0xcdc] ;  /* 0x000cdc00010c7983 */ /* 0x001ee20000300800 */
[----:B------:R-:W-:Y:S01]  /*38d60*/  ISETP.NE.U32.AND P0, PT, R4, UR8, PT ;  /* 0x0000000804007c0c */ /* 0x000fe2000bf05070 */
[----:B--2---:R-:W-:-:S02]  /*38d70*/  IMAD.X R10, R20, 0x1, R10, P3 ;  /* 0x00000001140a7824 */ /* 0x004fc400018e060a */
[----:B---3--:R0:W-:Y:S04]  /*38d80*/  STL [R1+0x165c], R12 ;  /* 0x00165c0c01007387 */ /* 0x0081e80000100800 */
[----:B0-----:R-:W2:Y:S04]  /*38d90*/  LDL.LU R12, [R1+0xcb8] ;  /* 0x000cb800010c7983 */ /* 0x001ea80000300800 */
[----:B------:R-:W3:Y:S04]  /*38da0*/  LDL.LU R13, [R1+0xca8] ;  /* 0x000ca800010d7983 */ /* 0x000ee80000300800 */
[----:B------:R-:W4:Y:S04]  /*38db0*/  LDL.LU R14, [R1+0xccc] ;  /* 0x000ccc00010e7983 */ /* 0x000f280000300800 */
        /* <DEDUP_REMOVED lines=24> */
[----:B------:R0:W-:Y:S04]  /*38f40*/  STL [R1+0xce4], R10 ;  /* 0x000ce40a01007387 */ /* 0x0001e80000100800 */
[----:B0-----:R-:W2:Y:S02]  /*38f50*/  LDL.LU R10, [R1+0x1660] ;  /* 0x00166000010a7983 */ /* 0x001ea40000300800 */
[----:B--2---:R-:W-:-:S05]  /*38f60*/  IADD3 R12, P3, PT, R10, R12, RZ ;  /* 0x0000000c0a0c7210 */ /* 0x004fca0007f7e0ff */
[----:B------:R0:W-:Y:S04]  /*38f70*/  STL [R1+0xcb8], R12 ;  /* 0x000cb80c01007387 */ /* 0x0001e80000100800 */
[----:B0-----:R-:W2:Y:S02]  /*38f80*/  LDL.LU R12, [R1+0x165c] ;  /* 0x00165c00010c7983 */ /* 0x001ea40000300800 */
[----:B--2---:R-:W-:-:S05]  /*38f90*/  IMAD.X R12, R20, 0x1, R12, P4 ;  /* 0x00000001140c7824 */ /* 0x004fca00020e060c */
[----:B------:R0:W-:Y:S04]  /*38fa0*/  STL [R1+0xcdc], R12 ;  /* 0x000cdc0c01007387 */ /* 0x0001e80000100800 */
[----:B0-----:R-:W2:Y:S02]  /*38fb0*/  LDL.LU R12, [R1+0x1658] ;  /* 0x00165800010c7983 */ /* 0x001ea40000300800 */
[----:B--2---:R-:W-:-:S05]  /*38fc0*/  IADD3 R12, P4, PT, R10, R12, RZ ;  /* 0x0000000c0a0c7210 */ /* 0x004fca0007f9e0ff */
[----:B------:R0:W-:Y:S04]  /*38fd0*/  STL [R1+0xcb0], R12 ;  /* 0x000cb00c01007387 */ /* 0x0001e80000100800 */
[----:B0-----:R-:W2:Y:S01]  /*38fe0*/  LDL.LU R12, [R1+0x1654] ;  /* 0x00165400010c7983 */ /* 0x001ea20000300800 */
[----:B----4-:R-:W-:Y:S01]  /*38ff0*/  IMAD.X R14, R20, 0x1, R14, P6 ;  /* 0x00000001140e7824 */ /* 0x010fe200030e060e */
[----:B------:R-:W-:Y:S01]  /*39000*/  IADD3 R15, P6, PT, R10, R15, RZ ;  /* 0x0000000f0a0f7210 */ /* 0x000fe20007fde0ff */
[----:B------:R-:W-:Y:S01]  /*39010*/  IMAD.X R16, R20, 0x1, R16, P1 ;  /* 0x0000000114107824 */ /* 0x000fe200008e0610 */
        /* <DEDUP_REMOVED lines=17> */
[----:B------:R-:W-:-:S02]  /*39130*/  IMAD.X R0, R20, 0x1, R0, P6 ;  /* 0x0000000114007824 */ /* 0x000fc400030e0600 */
[----:B--2---:R-:W-:Y:S01]  /*39140*/  IMAD.X R12, R20, 0x1, R12, P5 ;  /* 0x00000001140c7824 */ /* 0x004fe200028e060c */
[----:B---3--:R-:W-:-:S04]  /*39150*/  IADD3 R13, P5, PT, R10, R13, RZ ;  /* 0x0000000d0a0d7210 */ /* 0x008fc80007fbe0ff */
        /* <DEDUP_REMOVED lines=8> */
[----:B------:R-:W-:-:S03]  /*391e0*/  IMAD.X R5, R20, 0x1, R5, P5 ;  /* 0x0000000114057824 */ /* 0x000fc600028e0605 */
[----:B------:R-:W-:Y:S01]  /*391f0*/  STL [R1+0xcb4], R9 ;  /* 0x000cb40901007387 */ /* 0x000fe20000100800 */
[----:B------:R-:W-:-:S03]  /*39200*/  IADD3 R2, P5, PT, R10, R2, RZ ;  /* 0x000000020a027210 */ /* 0x000fc60007fbe0ff */
        /* <DEDUP_REMOVED lines=27> */
[----:B--2---:R-:W-:-:S03]  /*393c0*/  IADD3 R20, P6, PT, R10, R20, RZ ;  /* 0x000000140a147210 */ /* 0x004fc60007fde0ff */
        /* <DEDUP_REMOVED lines=30> */
[----:B--2---:R-:W-:-:S05]  /*395b0*/  IMAD.X R12, R20, 0x1, R12, P1 ;  /* 0x00000001140c7824 */ /* 0x004fca00008e060c */
[----:B------:R0:W-:Y:S04]  /*395c0*/  STL [R1+0xc64], R12 ;  /* 0x000c640c01007387 */ /* 0x0001e80000100800 */
[----:B0-----:R-:W2:Y:S02]  /*395d0*/  LDL.LU R12, [R1+0x164c] ;  /* 0x00164c00010c7983 */ /* 0x001ea40000300800 */
[----:B--2---:R-:W-:-:S05]  /*395e0*/  IADD3 R12, P1, PT, R10, R12, RZ ;  /* 0x0000000c0a0c7210 */ /* 0x004fca0007f3e0ff */
[----:B------:R0:W-:Y:S04]  /*395f0*/  STL [R1+0xc38], R12 ;  /* 0x000c380c01007387 */ /* 0x0001e80000100800 */
[----:B0-----:R-:W2:Y:S02]  /*39600*/  LDL.LU R12, [R1+0x1648] ;  /* 0x00164800010c7983 */ /* 0x001ea40000300800 */
[----:B--2---:R-:W-:-:S05]  /*39610*/  IMAD.X R12, R20, 0x1, R12, P2 ;  /* 0x00000001140c7824 */ /* 0x004fca00010e060c */
[----:B------:R0:W-:Y:S04]  /*39620*/  STL [R1+0xc5c], R12 ;  /* 0x000c5c0c01007387 */ /* 0x0001e80000100800 */
[----:B0-----:R-:W2:Y:S01]  /*39630*/  LDL.LU R12, [R1+0x1644] ;  /* 0x00164400010c7983 */ /* 0x001ea20000300800 */
[----:B---3--:R-:W-:Y:S01]  /*39640*/  IMAD.X R13, R20, 0x1, R13, P3 ;  /* 0x00000001140d7824 */ /* 0x008fe200018e060d */
[----:B----4-:R-:W-:Y:S01]  /*39650*/  IADD3 R14, P3, PT, R10, R14, RZ ;  /* 0x0000000e0a0e7210 */ /* 0x010fe20007f7e0ff */
[----:B------:R-:W-:Y:S01]  /*39660*/  IMAD.X R15, R20, 0x1, R15, P4 ;  /* 0x00000001140f7824 */ /* 0x000fe200020e060f */
[----:B------:R-:W-:Y:S01]  /*39670*/  IADD3 R16, P4, PT, R10, R16, RZ ;  /* 0x000000100a107210 */ /* 0x000fe20007f9e0ff */
[----:B------:R-:W-:Y:S01]  /*39680*/  IMAD.X R17, R20, 0x1, R17, P5 ;  /* 0x0000000114117824 */ /* 0x000fe200028e0611 */
[----:B------:R-:W-:Y:S01]  /*39690*/  IADD3 R11, P5, PT, R10, R11, RZ ;  /* 0x0000000b0a0b7210 */ /* 0x000fe20007fbe0ff */
[C---:B------:R-:W-:Y:S01]  /*396a0*/  IMAD.X R8, R20.reuse, 0x1, R8, P6 ;  /* 0x0000000114087824 */ /* 0x040fe200030e0608 */
[----:B------:R-:W-:Y:S01]  /*396b0*/  IADD3 R9, P6, PT, R9, UR7, RZ ;  /* 0x0000000709097c10 */ /* 0x000fe2000ffde0ff */
[C---:B------:R-:W-:Y:S01]  /*396c0*/  IMAD.X R6, R20.reuse, 0x1, R6, P1 ;  /* 0x0000000114067824 */ /* 0x040fe200008e0606 */
[----:B------:R-:W-:Y:S01]  /*396d0*/  IADD3 R7, P1, PT, R7, UR7, RZ ;  /* 0x0000000707077c10 */ /* 0x000fe2000ff3e0ff */
[C---:B------:R-:W-:Y:S01]  /*396e0*/  IMAD.X R2, R20.reuse, 0x1, R2, P3 ;  /* 0x0000000114027824 */ /* 0x040fe200018e0602 */
[----:B------:R-:W-:Y:S01]  /*396f0*/  IADD3 R3, P3, PT, R3, UR7, RZ ;  /* 0x0000000703037c10 */ /* 0x000fe2000ff7e0ff */
[C---:B------:R-:W-:Y:S01]  /*39700*/  IMAD.X R18, R20.reuse, 0x1, R18, P4 ;  /* 0x0000000114127824 */ /* 0x040fe200020e0612 */
[----:B------:R-:W-:Y:S01]  /*39710*/  IADD3 R19, P4, PT, R19, UR7, RZ ;  /* 0x0000000713137c10 */ /* 0x000fe2000ff9e0ff */
[----:B------:R-:W-:Y:S01]  /*39720*/  IMAD.X R21, R20, 0x1, R21, P5 ;  /* 0x0000000114157824 */ /* 0x000fe200028e0615 */
[----:B------:R-:W-:-:S02]  /*39730*/  IADD3 R22, P5, PT, R22, UR7, RZ ;  /* 0x0000000716167c10 */ /* 0x000fc4000ffbe0ff */
[----:B------:R-:W-:Y:S02]  /*39740*/  IADD3.X R23, PT, PT, R23, UR6, RZ, P6, !PT ;  /* 0x0000000617177c10 */ /* 0x000fe4000b7fe4ff */
[----:B------:R-:W-:Y:S02]  /*39750*/  IADD3 R24, P6, PT, R24, UR7, RZ ;  /* 0x0000000718187c10 */ /* 0x000fe4000ffde0ff */
[----:B------:R-:W-:Y:S02]  /*39760*/  IADD3.X R25, PT, PT, R25, UR6, RZ, P1, !PT ;  /* 0x0000000619197c10 */ /* 0x000fe40008ffe4ff */
[----:B------:R-:W-:Y:S02]  /*39770*/  IADD3 R26, P1, PT, R26, UR7, RZ ;  /* 0x000000071a1a7c10 */ /* 0x000fe4000ff3e0ff */
[----:B--2---:R-:W-:-:S05]  /*39780*/  IADD3 R12, P2, PT, R10, R12, RZ ;  /* 0x0000000c0a0c7210 */ /* 0x004fca0007f5e0ff */
[----:B------:R0:W-:Y:S04]  /*39790*/  STL [R1+0xc30], R12 ;  /* 0x000c300c01007387 */ /* 0x0001e80000100800 */
        /* <DEDUP_REMOVED lines=8> */
[----:B------:R-:W-:-:S03]  /*39820*/  IADD3 R5, P2, PT, R5, UR7, RZ ;  /* 0x0000000705057c10 */ /* 0x000fc6000ff5e0ff */
        /* <DEDUP_REMOVED lines=11> */
[----:B------:R-:W-:-:S03]  /*398e0*/  IADD3.X R27, PT, PT, R27, UR6, RZ, P2, !PT ;  /* 0x000000061b1b7c10 */ /* 0x000fc600097fe4ff */
[----:B------:R-:W-:Y:S04]  /*398f0*/  STL [R1+0x1444], R23 ;  /* 0x0014441701007387 */ /* 0x000fe80000100800 */
[----:B------:R-:W-:Y:S04]  /*39900*/  STL [R1+0x1430], R24 ;  /* 0x0014301801007387 */ /* 0x000fe80000100800 */
[----:B------:R-:W-:Y:S04]  /*39910*/  STL [R1+0xc10], R25 ;  /* 0x000c101901007387 */ /* 0x000fe80000100800 */
[----:B------:R-:W-:Y:S04]  /*39920*/  STL [R1+0x142c], R26 ;  /* 0x00142c1a01007387 */ /* 0x000fe80000100800 */
[----:B------:R-:W-:Y:S04]  /*39930*/  STL [R1+0xd20], R27 ;  /* 0x000d201b01007387 */ /* 0x000fe80000100800 */
[----:B0-----:R-:W2:Y:S01]  /*39940*/  LDL.LU R12, [R1+0xd14] ;  /* 0x000d1400010c7983 */ /* 0x001ea20000300800 */
[----:B------:R-:W-:-:S02]  /*39950*/  IADD3 R28, P2, PT, R28, UR7, RZ ;  /* 0x000000071c1c7c10 */ /* 0x000fc4000ff5e0ff */
[----:B------:R-:W-:-:S03]  /*39960*/  IADD3.X R29, PT, PT, R29, UR6, RZ, P3, !PT ;  /* 0x000000061d1d7c10 */ /* 0x000fc60009ffe4ff */
[----:B------:R-:W-:Y:S04]  /*39970*/  STL [R1+0x1428], R28 ;  /* 0x0014281c01007387 */ /* 0x000fe80000100800 */
[----:B--2---:R0:W-:Y:S04]  /*39980*/  STL [R1+0x163c], R12 ;  /* 0x00163c0c01007387 */ /* 0x0041e80000100800 */
[----:B------:R-:W-:Y:S04]  /*39990*/  STL [R1+0xd1c], R29 ;  /* 0x000d1c1d01007387 */ /* 0x000fe80000100800 */
[----:B0-----:R-:W2:Y:S01]  /*399a0*/  LDL.LU R12, [R1+0x1418] ;  /* 0x00141800010c7983 */ /* 0x001ea20000300800 */
[----:B------:R-:W-:-:S05]  /*399b0*/  IADD3 R0, P3, PT, R0, UR7, RZ ;  /* 0x0000000700007c10 */ /* 0x000fca000ff7e0ff */
[----:B------:R-:W-:Y:S04]  /*399c0*/  STL [R1+0x1420], R0 ;  /* 0x0014200001007387 */ /* 0x000fe80000100800 */
        /* <DEDUP_REMOVED lines=30> */
[----:B--2---:R-:W-:-:S05]  /*39bb0*/  IADD3.X R12, PT, PT, R12, UR6, RZ, P4, !PT ;  /* 0x000000060c0c7c10 */ /* 0x004fca000a7fe4ff */
[----:B------:R0:W-:Y:S04]  /*39bc0*/  STL [R1+0xd18], R12 ;  /* 0x000d180c01007387 */ /* 0x0001e80000100800 */
[----:B0-----:R-:W2:Y:S02]  /*39bd0*/  LDL.LU R12, [R1+0x1640] ;  /* 0x00164000010c7983 */ /* 0x001ea40000300800 */
[----:B--2---:R-:W-:-:S05]  /*39be0*/  IADD3 R12, P4, PT, R12, UR7, RZ ;  /* 0x000000070c0c7c10 */ /* 0x004fca000ff9e0ff */
[----:B------:R0:W-:Y:S04]  /*39bf0*/  STL [R1+0x1418], R12 ;  /* 0x0014180c01007387 */ /* 0x0001e80000100800 */
[----:B0-----:R-:W2:Y:S01]  /*39c00*/  LDL.LU R12, [R1+0x163c] ;  /* 0x00163c00010c7983 */ /* 0x001ea20000300800 */
[----:B----4-:R-:W-:Y:S02]  /*39c10*/  IADD3.X R14, PT, PT, R14, UR6, RZ, P6, !PT ;  /* 0x000000060e0e7c10 */ /* 0x010fe4000b7fe4ff */
[----:B---3--:R-:W-:Y:S02]  /*39c20*/  IADD3 R15, P6, PT, R15, UR7, RZ ;  /* 0x000000070f0f7c10 */ /* 0x008fe4000ffde0ff */
[----:B------:R-:W-:Y:S02]  /*39c30*/  IADD3.X R16, PT, PT, R16, UR6, RZ, P1, !PT ;  /* 0x0000000610107c10 */ /* 0x000fe40008ffe4ff */
[----:B------:R-:W-:-:S02]  /*39c40*/  IADD3 R17, P1, PT, R17, UR7, RZ ;  /* 0x0000000711117c10 */ /* 0x000fc4000ff3e0ff */
[----:B------:R-:W-:Y:S02]  /*39c50*/  IADD3.X R10, PT, PT, R10, UR6, RZ, P2, !PT ;  /* 0x000000060a0a7c10 */ /* 0x000fe400097fe4ff */
[----:B------:R-:W-:Y:S02]  /*39c60*/  IADD3 R11, P2, PT, R11, UR7, RZ ;  /* 0x000000070b0b7c10 */ /* 0x000fe4000ff5e0ff */
[----:B------:R-:W-:Y:S02]  /*39c70*/  IADD3.X R8, PT, PT, R8, UR6, RZ, P3, !PT ;  /* 0x0000000608087c10 */ /* 0x000fe40009ffe4ff */
[----:B------:R-:W-:Y:S02]  /*39c80*/  IADD3 R9, P3, PT, R9, UR7, RZ ;  /* 0x0000000709097c10 */ /* 0x000fe4000ff7e0ff */
        /* <DEDUP_REMOVED lines=12> */
[----:B--2---:R-:W-:Y:S02]  /*39d50*/  IADD3.X R12, PT, PT, R12, UR6, RZ, P5, !PT ;  /* 0x000000060c0c7c10 */ /* 0x004fe4000affe4ff */
[----:B------:R-:W-:-:S03]  /*39d60*/  IADD3 R13, P5, PT, R13, UR7, RZ ;  /* 0x000000070d0d7c10 */ /* 0x000fc6000ffbe0ff */
[----:B------:R0:W-:Y:S04]  /*39d70*/  STL [R1+0xd14], R12 ;  /* 0x000d140c01007387 */ /* 0x0001e80000100800 */
        /* <DEDUP_REMOVED lines=29> */
[----:B0-----:R-:W2:Y:S01]  /*39f50*/  LDL.LU R12, [R1+0x1398] ;  /* 0x00139800010c7983 */ /* 0x001ea20000300800 */
[----:B------:R-:W-:-:S02]  /*39f60*/  IADD3.X R28, PT, PT, R28, UR6, RZ, P6, !PT ;  /* 0x000000061c1c7c10 */ /* 0x000fc4000b7fe4ff */
[----:B------:R-:W-:-:S03]  /*39f70*/  IADD3 R29, P6, PT, R29, UR7, RZ ;  /* 0x000000071d1d7c10 */ /* 0x000fc6000ffde0ff */
[----:B------:R-:W-:Y:S04]  /*39f80*/  STL [R1+0x13d4], R28 ;  /* 0x0013d41c01007387 */ /* 0x000fe80000100800 */
[----:B--2---:R0:W-:Y:S04]  /*39f90*/  STL [R1+0x1634], R12 ;  /* 0x0016340c01007387 */ /* 0x0041e80000100800 */
[----:B------:R-:W-:Y:S04]  /*39fa0*/  STL [R1+0x13a8], R29 ;  /* 0x0013a81d01007387 */ /* 0x000fe80000100800 */
[----:B0-----:R-:W2:Y:S01]  /*39fb0*/  LDL.LU R12, [R1+0x13c4] ;  /* 0x0013c400010c7983 */ /* 0x001ea20000300800 */
[----:B------:R-:W-:-:S05]  /*39fc0*/  IADD3.X R0, PT, PT, R0, UR6, RZ, P1, !PT ;  /* 0x0000000600007c10 */ /* 0x000fca0008ffe4ff */
        /* <DEDUP_REMOVED lines=31> */
[----:B--2---:R-:W-:-:S05]  /*3a1c0*/  IADD3 R12, P1, PT, R12, UR7, RZ ;  /* 0x000000070c0c7c10 */ /* 0x004fca000ff3e0ff */
[----:B------:R0:W-:Y:S04]  /*3a1d0*/  STL [R1+0x13a0], R12 ;  /* 0x0013a00c01007387 */ /* 0x0001e80000100800 */
[----:B0-----:R-:W2:Y:S02]  /*3a1e0*/  LDL.LU R12, [R1+0x1638] ;  /* 0x00163800010c7983 */ /* 0x001ea40000300800 */
[----:B--2---:R-:W-:-:S05]  /*3a1f0*/  IADD3.X R12, PT, PT, R12, UR6, RZ, P2, !PT ;  /* 0x000000060c0c7c10 */ /* 0x004fca00097fe4ff */
[----:B------:R0:W-:Y:S04]  /*3a200*/  STL [R1+0x13c4], R12 ;  /* 0x0013c40c01007387 */ /* 0x0001e80000100800 */
[----:B0-----:R-:W2:Y:S01]  /*3a210*/  LDL.LU R12, [R1+0x1634] ;  /* 0x00163400010c7983 */ /* 0x001ea20000300800 */
[----:B---3--:R-:W-:Y:S02]  /*3a220*/  IADD3.X R13, PT, PT, R13, UR6, RZ, P3, !PT ;  /* 0x000000060d0d7c10 */ /* 0x008fe40009ffe4ff */
[----:B----4-:R-:W-:Y:S02]  /*3a230*/  IADD3 R14, P3, PT, R14, UR7, RZ ;  /* 0x000000070e0e7c10 */ /* 0x010fe4000ff7e0ff */
        /* <DEDUP_REMOVED lines=19> */
[----:B--2---:R-:W-:-:S05]  /*3a370*/  IADD3 R12, P2, PT, R12, UR7, RZ ;  /* 0x000000070c0c7c10 */ /* 0x004fca000ff5e0ff */
[----:B------:R0:W-:Y:S04]  /*3a380*/  STL [R1+0x1398], R12 ;  /* 0x0013980c01007387 */ /* 0x0001e80000100800 */
        /* <DEDUP_REMOVED lines=678> */
[----:B--2---:R-:W-:Y:S02]  /*3cdf0*/  IADD3.X R12, PT, PT, R12, UR6, RZ, P3, !PT ;  /* 0x000000060c0c7c10 */ /* 0x004fe40009ffe4ff */
        /* <DEDUP_REMOVED lines=31> */
[----:B------:R0:W-:Y:S04]  /*3cff0*/  STL [R1+0xfc8], R29 ;  /* 0x000fc81d01007387 */ /* 0x0001e80000100800 */
[----:B------:R-:W-:Y:S04]  /*3d000*/  STL [R1+0xff4], R28 ;  /* 0x000ff41c01007387 */ /* 0x000fe80000100800 */
[----:B0-----:R-:W2:Y:S04]  /*3d010*/  LDL.LU R29, [R1+0xfc0] ;  /* 0x000fc000011d7983 */ /* 0x001ea80000300800 */
[----:B------:R-:W3:Y:S01]  /*3d020*/  LDL.LU R12, [R1+0xfb8] ;  /* 0x000fb800010c7983 */ /* 0x000ee20000300800 */
[----:B------:R-:W-:-:S03]  /*3d030*/  IADD3.X R0, PT, PT, R0, UR6, RZ, P5, !PT ;  /* 0x0000000600007c10 */ /* 0x000fc6000affe4ff */
[----:B---3--:R0:W-:Y:S04]  /*3d040*/  STL [R1+0x15f8], R12 ;  /* 0x0015f80c01007387 */ /* 0x0081e80000100800 */
[----:B------:R1:W-:Y:S04]  /*3d050*/  STL [R1+0xfec], R0 ;  /* 0x000fec0001007387 */ /* 0x0003e80000100800 */
        /* <DEDUP_REMOVED lines=24> */
[----:B--2---:R-:W-:-:S03]  /*3d1e0*/  IADD3 R29, P5, PT, R29, UR7, RZ ;  /* 0x000000071d1d7c10 */ /* 0x004fc6000ffbe0ff */
[----:B------:R-:W2:Y:S04]  /*3d1f0*/  LDL.LU R26, [R1+0xf58] ;  /* 0x000f5800011a7983 */ /* 0x000ea80000300800 */
[----:B------:R-:W2:Y:S04]  /*3d200*/  LDL.LU R27, [R1+0xf7c] ;  /* 0x000f7c00011b7983 */ /* 0x000ea80000300800 */
[----:B------:R-:W2:Y:S04]  /*3d210*/  LDL.LU R28, [R1+0xf50] ;  /* 0x000f5000011c7983 */ /* 0x000ea80000300800 */
[----:B-1----:R-:W2:Y:S04]  /*3d220*/  LDL.LU R0, [R1+0xf74] ;  /* 0x000f740001007983 */ /* 0x002ea80000300800 */
[----:B------:R0:W-:Y:S04]  /*3d230*/  STL [R1+0xfc0], R29 ;  /* 0x000fc01d01007387 */ /* 0x0001e80000100800 */
[----:B0-----:R-:W2:Y:S01]  /*3d240*/  LDL.LU R29, [R1+0xf48] ;  /* 0x000f4800011d7983 */ /* 0x001ea20000300800 */
[----:B---3--:R-:W-:-:S05]  /*3d250*/  IADD3.X R12, PT, PT, R12, UR6, RZ, P6, !PT ;  /* 0x000000060c0c7c10 */ /* 0x008fca000b7fe4ff */
[----:B------:R0:W-:Y:S04]  /*3d260*/  STL [R1+0xfe4], R12 ;  /* 0x000fe40c01007387 */ /* 0x0001e80000100800 */
[----:B0-----:R-:W3:Y:S01]  /*3d270*/  LDL.LU R12, [R1+0x15f8] ;  /* 0x0015f800010c7983 */ /* 0x001ee20000300800 */
[----:B----4-:R-:W-:Y:S02]  /*3d280*/  IADD3.X R13, PT, PT, R13, UR6, RZ, P1, !PT ;  /* 0x000000060d0d7c10 */ /* 0x010fe40008ffe4ff */
        /* <DEDUP_REMOVED lines=20> */
[----:B------:R-:W-:-:S02]  /*3d3d0*/  IADD3.X R27, PT, PT, R27, UR6, RZ, P1, !PT ;  /* 0x000000061b1b7c10 */ /* 0x000fc40008ffe4ff */
[----:B------:R-:W-:Y:S02]  /*3d3e0*/  IADD3 R28, P1, PT, R28, UR7, RZ ;  /* 0x000000071c1c7c10 */ /* 0x000fe4000ff3e0ff */
[----:B---3--:R-:W-:-:S05]  /*3d3f0*/  IADD3 R12, P6, PT, R12, UR7, RZ ;  /* 0x000000070c0c7c10 */ /* 0x008fca000ffde0ff */
        /* <DEDUP_REMOVED lines=33> */
[----:B------:R-:W3:Y:S01]  /*3d610*/  LDL.LU R12, [R1+0xf64] ;  /* 0x000f6400010c7983 */ /* 0x000ee20000300800 */
[----:B------:R-:W-:-:S03]  /*3d620*/  IADD3 R29, P2, PT, R29, UR7, RZ ;  /* 0x000000071d1d7c10 */ /* 0x000fc6000ff5e0ff */
[----:B---3--:R0:W-:Y:S04]  /*3d630*/  STL [R1+0x15f4], R12 ;  /* 0x0015f40c01007387 */ /* 0x0081e80000100800 */
[----:B0-----:R-:W3:Y:S04]  /*3d640*/  LDL.LU R12, [R1+0xf40] ;  /* 0x000f4000010c7983 */ /* 0x001ee80000300800 */
        /* <DEDUP_REMOVED lines=24> */
[----:B--2---:R-:W-:-:S03]  /*3d7d0*/  IADD3.X R0, PT, PT, R0, UR6, RZ, P3, !PT ;  /* 0x0000000600007c10 */ /* 0x004fc60009ffe4ff */
[----:B------:R-:W2:Y:S04]  /*3d7e0*/  LDL.LU R26, [R1+0xf04] ;  /* 0x000f0400011a7983 */ /* 0x000ea80000300800 */
[----:B------:R-:W2:Y:S04]  /*3d7f0*/  LDL.LU R27, [R1+0xed8] ;  /* 0x000ed800011b7983 */ /* 0x000ea80000300800 */
[----:B0-----:R-:W2:Y:S04]  /*3d800*/  LDL.LU R29, [R1+0xefc] ;  /* 0x000efc00011d7983 */ /* 0x001ea80000300800 */
[----:B------:R-:W2:Y:S04]  /*3d810*/  LDL.LU R28, [R1+0xed0] ;  /* 0x000ed000011c7983 */ /* 0x000ea80000300800 */
[----:B------:R0:W-:Y:S04]  /*3d820*/  STL [R1+0xf6c], R0 ;  /* 0x000f6c0001007387 */ /* 0x0001e80000100800 */
[----:B0-----:R-:W2:Y:S01]  /*3d830*/  LDL.LU R0, [R1+0xef4] ;  /* 0x000ef40001007983 */ /* 0x001ea20000300800 */
[----:B---3--:R-:W-:-:S05]  /*3d840*/  IADD3 R12, P3, PT, R12, UR7, RZ ;  /* 0x000000070c0c7c10 */ /* 0x008fca000ff7e0ff */
        /* <DEDUP_REMOVED lines=23> */
[----:B---3--:R-:W-:-:S02]  /*3d9c0*/  IADD3.X R12, PT, PT, R12, UR6, RZ, P4, !PT ;  /* 0x000000060c0c7c10 */ /* 0x008fc4000a7fe4ff */
        /* <DEDUP_REMOVED lines=29> */
[----:B------:R0:W-:Y:S04]  /*3dba0*/  STL [R1+0xefc], R29 ;  /* 0x000efc1d01007387 */ /* 0x0001e80000100800 */
[----:B------:R-:W-:Y:S04]  /*3dbb0*/  STL [R1+0xf04], R26 ;  /* 0x000f041a01007387 */ /* 0x000fe80000100800 */
[----:B0-----:R-:W2:Y:S04]  /*3dbc0*/  LDL.LU R29, [R1+0xec8] ;  /* 0x000ec800011d7983 */ /* 0x001ea80000300800 */
[----:B------:R-:W-:Y:S04]  /*3dbd0*/  STL [R1+0xed8], R27 ;  /* 0x000ed81b01007387 */ /* 0x000fe80000100800 */
[----:B------:R-:W3:Y:S01]  /*3dbe0*/  LDL.LU R12, [R1+0xec0] ;  /* 0x000ec000010c7983 */ /* 0x000ee20000300800 */
[----:B------:R-:W-:-:S02]  /*3dbf0*/  IADD3 R28, P5, PT, R28, UR7, RZ ;  /* 0x000000071c1c7c10 */ /* 0x000fc4000ffbe0ff */
[----:B------:R-:W-:Y:S01]  /*3dc00*/  IADD3.X R0, PT, PT, R0, UR6, RZ, P6, !PT ;  /* 0x0000000600007c10 */ /* 0x000fe2000b7fe4ff */
[----:B---3--:R0:W-:Y:S04]  /*3dc10*/  STL [R1+0x15f0], R12 ;  /* 0x0015f00c01007387 */ /* 0x0081e80000100800 */
[----:B------:R-:W-:Y:S04]  /*3dc20*/  STL [R1+0xed0], R28 ;  /* 0x000ed01c01007387 */ /* 0x000fe80000100800 */
        /* <DEDUP_REMOVED lines=27> */
[----:B0-----:R-:W2:Y:S04]  /*3dde0*/  LDL.LU R0, [R1+0xe84] ;  /* 0x000e840001007983 */ /* 0x001ea80000300800 */
[----:B------:R-:W2:Y:S04]  /*3ddf0*/  LDL.LU R27, [R1+0xe58] ;  /* 0x000e5800011b7983 */ /* 0x000ea80000300800 */
[----:B------:R-:W2:Y:S04]  /*3de00*/  LDL.LU R28, [R1+0xe7c] ;  /* 0x000e7c00011c7983 */ /* 0x000ea80000300800 */
        /* <DEDUP_REMOVED lines=60> */
[----:B------:R-:W-:-:S03]  /*3e1d0*/  IADD3.X R28, PT, PT, R28, UR6, RZ, P3, !PT ;  /* 0x000000061c1c7c10 */ /* 0x000fc60009ffe4ff */
[----:B------:R-:W-:Y:S01]  /*3e1e0*/  STL [R1+0xe58], R27 ;  /* 0x000e581b01007387 */ /* 0x000fe20000100800 */
[----:B------:R-:W-:-:S03]  /*3e1f0*/  IADD3 R29, P3, PT, R29, UR7, RZ ;  /* 0x000000071d1d7c10 */ /* 0x000fc6000ff7e0ff */
        /* <DEDUP_REMOVED lines=28> */
[----:B0-----:R-:W2:Y:S04]  /*3e3c0*/  LDL.LU R29, [R1+0xe0c] ;  /* 0x000e0c00011d7983 */ /* 0x001ea80000300800 */
[----:B------:R-:W2:Y:S04]  /*3e3d0*/  LDL.LU R26, [R1+0xde0] ;  /* 0x000de000011a7983 */ /* 0x000ea80000300800 */
[----:B------:R-:W2:Y:S04]  /*3e3e0*/  LDL.LU R27, [R1+0xe04] ;  /* 0x000e0400011b7983 */ /* 0x000ea80000300800 */
        /* <DEDUP_REMOVED lines=26> */
[----:B---3--:R-:W-:Y:S02]  /*3e590*/  IADD3.X R12, PT, PT, R12, UR6, RZ, P5, !PT ;  /* 0x000000060c0c7c10 */ /* 0x008fe4000affe4ff */
        /* <DEDUP_REMOVED lines=21> */
[----:B--2---:R-:W-:-:S03]  /*3e6f0*/  IADD3.X R29, PT, PT, R29, UR6, RZ, P5, !PT ;  /* 0x000000061d1d7c10 */ /* 0x004fc6000affe4ff */
[----:B------:R-:W-:Y:S04]  /*3e700*/  STL [R1+0xe24], R20 ;  /* 0x000e241401007387 */ /* 0x000fe80000100800 */
[----:B------:R-:W-:Y:S04]  /*3e710*/  STL [R1+0xdf8], R21 ;  /* 0x000df81501007387 */ /* 0x000fe80000100800 */
[----:B------:R-:W-:Y:S04]  /*3e720*/  STL [R1+0xe1c], R22 ;  /* 0x000e1c1601007387 */ /* 0x000fe80000100800 */
[----:B------:R-:W-:Y:S01]  /*3e730*/  STL [R1+0xdf0], R23 ;  /* 0x000df01701007387 */ /* 0x000fe20000100800 */
[----:B------:R-:W-:-:S03]  /*3e740*/  IADD3 R26, P5, PT, R26, UR7, RZ ;  /* 0x000000071a1a7c10 */ /* 0x000fc6000ffbe0ff */
[----:B------:R0:W-:Y:S04]  /*3e750*/  STL [R1+0xe0c], R29 ;  /* 0x000e0c1d01007387 */ /* 0x0001e80000100800 */
[----:B------:R-:W-:Y:S04]  /*3e760*/  STL [R1+0xe14], R24 ;  /* 0x000e141801007387 */ /* 0x000fe80000100800 */
[----:B0-----:R-:W2:Y:S04]  /*3e770*/  LDL.LU R29, [R1+0xdd0] ;  /* 0x000dd000011d7983 */ /* 0x001ea80000300800 */
[----:B------:R-:W-:Y:S04]  /*3e780*/  STL [R1+0xde8], R25 ;  /* 0x000de81901007387 */ /* 0x000fe80000100800 */
[----:B------:R-:W-:Y:S04]  /*3e790*/  STL [R1+0xde0], R26 ;  /* 0x000de01a01007387 */ /* 0x000fe80000100800 */
[----:B------:R-:W3:Y:S01]  /*3e7a0*/  LDL.LU R12, [R1+0xdc8] ;  /* 0x000dc800010c7983 */ /* 0x000ee20000300800 */
[----:B------:R-:W-:-:S02]  /*3e7b0*/  IADD3.X R27, PT, PT, R27, UR6, RZ, P6, !PT ;  /* 0x000000061b1b7c10 */ /* 0x000fc4000b7fe4ff */
[----:B------:R-:W-:-:S03]  /*3e7c0*/  IADD3 R28, P6, PT, R28, UR7, RZ ;  /* 0x000000071c1c7c10 */ /* 0x000fc6000ffde0ff */
[----:B------:R-:W-:Y:S01]  /*3e7d0*/  STL [R1+0xe04], R27 ;  /* 0x000e041b01007387 */ /* 0x000fe20000100800 */
[----:B------:R-:W-:-:S03]  /*3e7e0*/  IADD3.X R0, PT, PT, R0, UR6, RZ, P1, !PT ;  /* 0x0000000600007c10 */ /* 0x000fc60008ffe4ff */
        /* <DEDUP_REMOVED lines=27> */
[----:B0-----:R-:W2:Y:S04]  /*3e9a0*/  LDL.LU R0, [R1+0xd94] ;  /* 0x000d940001007983 */ /* 0x001ea80000300800 */
[----:B------:R-:W2:Y:S04]  /*3e9b0*/  LDL.LU R25, [R1+0xd68] ;  /* 0x000d680001197983 */ /* 0x000ea80000300800 */
[----:B------:R-:W2:Y:S04]  /*3e9c0*/  LDL.LU R26, [R1+0xd8c] ;  /* 0x000d8c00011a7983 */ /* 0x000ea80000300800 */
[----:B------:R-:W2:Y:S04]  /*3e9d0*/  LDL.LU R27, [R1+0xd60] ;  /* 0x000d6000011b7983 */ /* 0x000ea80000300800 */
[----:B------:R0:W-:Y:S04]  /*3e9e0*/  STL [R1+0xdd0], R29 ;  /* 0x000dd01d01007387 */ /* 0x0001e80000100800 */
[----:B------:R-:W2:Y:S04]  /*3e9f0*/  LDL.LU R28, [R1+0xd84] ;  /* 0x000d8400011c7983 */ /* 0x000ea80000300800 */
        /* <DEDUP_REMOVED lines=93> */
[----:B------:R-:W2:Y:S04]  /*3efd0*/  LDL.LU R27, [R1+0xd28] ;  /* 0x000d2800011b7983 */ /* 0x000ea80000300800 */
[----:B------:R-:W2:Y:S04]  /*3efe0*/  LDL.LU R28, [R1+0x14b0] ;  /* 0x0014b000011c7983 */ /* 0x000ea80000300800 */
        /* <DEDUP_REMOVED lines=21> */
[----:B------:R-:W-:Y:S02]  /*3f140*/  IADD3.X R22, PT, PT, R22, UR6, RZ, P4, !PT ;  /* 0x0000000616167c10 */ /* 0x000fe4000a7fe4ff */
[----:B------:R-:W-:Y:S02]  /*3f150*/  IADD3 R23, P4, PT, R23, UR7, RZ ;  /* 0x0000000717177c10 */ /* 0x000fe4000ff9e0ff */
[----:B------:R-:W-:Y:S02]  /*3f160*/  IADD3 R24, P5, PT, R24, UR7, RZ ;  /* 0x0000000718187c10 */ /* 0x000fe4000ffbe0ff */
[----:B------:R-:W-:Y:S02]  /*3f170*/  IADD3.X R27, PT, PT, R27, UR6, RZ, P1, !PT ;  /* 0x000000061b1b7c10 */ /* 0x000fe40008ffe4ff */
[----:B------:R-:W-:-:S02]  /*3f180*/  IADD3.X R0, PT, PT, R0, UR6, RZ, P2, !PT ;  /* 0x0000000600007c10 */ /* 0x000fc400097fe4ff */
        /* <DEDUP_REMOVED lines=24> */
[----:B------:R0:W-:Y:S01]  /*3f310*/  STL [R1+0xd30], R29 ;  /* 0x000d301d01007387 */ /* 0x0001e20000100800 */
[----:B------:R-:W-:-:S03]  /*3f320*/  IADD3.X R25, PT, PT, R25, UR6, RZ, P6, !PT ;  /* 0x0000000619197c10 */ /* 0x000fc6000b7fe4ff */
[----:B------:R-:W-:Y:S01]  /*3f330*/  STL [R1+0xd34], R22 ;  /* 0x000d341601007387 */ /* 0x000fe20000100800 */
[----:B------:R-:W-:-:S03]  /*3f340*/  IADD3 R26, P6, PT, R26, UR7, RZ ;  /* 0x000000071a1a7c10 */ /* 0x000fc6000ffde0ff */
[----:B0-----:R-:W2:Y:S04]  /*3f350*/  LDL.LU R29, [R1+0x14b8] ;  /* 0x0014b800011d7983 */ /* 0x001ea80000300800 */
[----:B------:R-:W-:Y:S04]  /*3f360*/  STL [R1+0x1498], R23 ;  /* 0x0014981701007387 */ /* 0x000fe80000100800 */
[----:B------:R-:W-:Y:S04]  /*3f370*/  STL [R1+0x14a0], R24 ;  /* 0x0014a01801007387 */ /* 0x000fe80000100800 */
[----:B------:R-:W-:Y:S04]  /*3f380*/  STL [R1+0xd2c], R25 ;  /* 0x000d2c1901007387 */ /* 0x000fe80000100800 */
[----:B------:R-:W-:Y:S04]  /*3f390*/  STL [R1+0x14a8], R26 ;  /* 0x0014a81a01007387 */ /* 0x000fe80000100800 */
[----:B------:R0:W-:Y:S04]  /*3f3a0*/  STL [R1+0x144c], R0 ;  /* 0x00144c0001007387 */ /* 0x0001e80000100800 */
[----:B------:R-:W-:Y:S04]  /*3f3b0*/  STL [R1+0xd28], R27 ;  /* 0x000d281b01007387 */ /* 0x000fe80000100800 */
[----:B0-----:R-:W3:Y:S01]  /*3f3c0*/  LDL.LU R0, [R1+0x14c0] ;  /* 0x0014c00001007983 */ /* 0x001ee20000300800 */
[----:B------:R-:W-:-:S05]  /*3f3d0*/  IADD3 R28, P1, PT, R28, UR7, RZ ;  /* 0x000000071c1c7c10 */ /* 0x000fca000ff3e0ff */
[----:B------:R-:W-:Y:S04]  /*3f3e0*/  STL [R1+0x14b0], R28 ;  /* 0x0014b01c01007387 */ /* 0x000fe80000100800 */
        /* <DEDUP_REMOVED lines=26> */
[----:B------:R-:W2:Y:S04]  /*3f590*/  LDL.LU R25, [R1+0x14bc] ;  /* 0x0014bc0001197983 */ /* 0x000ea80000300800 */
[----:B------:R0:W-:Y:S04]  /*3f5a0*/  STL [R1+0x14b8], R29 ;  /* 0x0014b81d01007387 */ /* 0x0001e80000100800 */
[----:B------:R-:W2:Y:S04]  /*3f5b0*/  LDL.LU R26, [R1+0x14c4] ;  /* 0x0014c400011a7983 */ /* 0x000ea80000300800 */
[----:B------:R-:W2:Y:S04]  /*3f5c0*/  LDL.LU R27, [R1+0x14cc] ;  /* 0x0014cc00011b7983 */ /* 0x000ea80000300800 */
        /* <DEDUP_REMOVED lines=12> */
[----:B---3--:R-:W-:-:S05]  /*3f690*/  IADD3 R0, P3, PT, R0, UR7, RZ ;  /* 0x0000000700007c10 */ /* 0x008fca000ff7e0ff */
[----:B------:R0:W-:Y:S04]  /*3f6a0*/  STL [R1+0x14c0], R0 ;  /* 0x0014c00001007387 */ /* 0x0001e80000100800 */
[----:B0-----:R-:W3:Y:S04]  /*3f6b0*/  LDL.LU R0, [R1+0x15dc] ;  /* 0x0015dc0001007983 */ /* 0x001ee80000300800 */
[----:B------:R-:W-:Y:S04]  /*3f6c0*/  STL [R1+0x145c], R12 ;  /* 0x00145c0c01007387 */ /* 0x000fe80000100800 */
[----:B------:R-:W-:Y:S04]  /*3f6d0*/  STL [R1+0x14c8], R13 ;  /* 0x0014c80d01007387 */ /* 0x000fe80000100800 */
[----:B------:R-:W-:Y:S01]  /*3f6e0*/  STL [R1+0x1464], R14 ;  /* 0x0014640e01007387 */ /* 0x000fe20000100800 */
[----:B------:R-:W-:-:S03]  /*3f6f0*/  IADD3 R11, P1, PT, R11, UR7, RZ ;  /* 0x000000070b0b7c10 */ /* 0x000fc6000ff3e0ff */
[----:B------:R-:W-:Y:S01]  /*3f700*/  STL [R1+0x14d0], R15 ;  /* 0x0014d00f01007387 */ /* 0x000fe20000100800 */
[----:B------:R-:W-:-:S03]  /*3f710*/  IADD3.X R8, PT, PT, R8, UR6, RZ, P2, !PT ;  /* 0x0000000608087c10 */ /* 0x000fc600097fe4ff */
        /* <DEDUP_REMOVED lines=19> */
[----:B------:R-:W-:Y:S02]  /*3f850*/  IADD3.X R20, PT, PT, R20, UR6, RZ, P1, !PT ;  /* 0x0000000614147c10 */ /* 0x000fe40008ffe4ff */
[----:B--2---:R-:W-:Y:S01]  /*3f860*/  IADD3.X R22, PT, PT, R22, UR6, RZ, P2, !PT ;  /* 0x0000000616167c10 */ /* 0x004fe200097fe4ff */
[----:B------:R-:W-:Y:S04]  /*3f870*/  STL [R1+0x1494], R2 ;  /* 0x0014940201007387 */ /* 0x000fe80000100800 */
[----:B------:R-:W-:Y:S01]  /*3f880*/  STL [R1+0x14fc], R3 ;  /* 0x0014fc0301007387 */ /* 0x000fe20000100800 */
[----:B------:R-:W-:-:S03]  /*3f890*/  IADD3 R21, P1, PT, R21, UR7, RZ ;  /* 0x0000000715157c10 */ /* 0x000fc6000ff3e0ff */
[----:B------:R-:W-:Y:S04]  /*3f8a0*/  STL [R1+0x149c], R18 ;  /* 0x00149c1201007387 */ /* 0x000fe80000100800 */
[----:B------:R-:W-:Y:S04]  /*3f8b0*/  STL [R1+0x14f8], R19 ;  /* 0x0014f81301007387 */ /* 0x000fe80000100800 */
[----:B------:R-:W-:Y:S01]  /*3f8c0*/  STL [R1+0x14a4], R20 ;  /* 0x0014a41401007387 */ /* 0x000fe20000100800 */
[----:B---3--:R-:W-:-:S05]  /*3f8d0*/  IADD3 R0, P2, PT, R0, UR7, RZ ;  /* 0x0000000700007c10 */ /* 0x008fca000ff5e0ff */
[----:B------:R0:W-:Y:S04]  /*3f8e0*/  STL [R1+0x14f0], R0 ;  /* 0x0014f00001007387 */ /* 0x0001e80000100800 */
[----:B------:R-:W-:Y:S04]  /*3f8f0*/  STL [R1+0x14f4], R21 ;  /* 0x0014f41501007387 */ /* 0x000fe80000100800 */
[----:B0-----:R-:W2:Y:S01]  /*3f900*/  LDL.LU R0, [R1+0x15d8] ;  /* 0x0015d80001007983 */ /* 0x001ea20000300800 */
[----:B------:R-:W-:Y:S02]  /*3f910*/  IADD3.X R23, PT, PT, R23, UR6, RZ, P3, !PT ;  /* 0x0000000617177c10 */ /* 0x000fe40009ffe4ff */
[----:B------:R-:W-:-:S02]  /*3f920*/  IADD3 R24, P3, PT, R24, UR7, RZ ;  /* 0x0000000718187c10 */ /* 0x000fc4000ff7e0ff */
[----:B------:R-:W-:Y:S02]  /*3f930*/  IADD3.X R25, PT, PT, R25, UR6, RZ, P4, !PT ;  /* 0x0000000619197c10 */ /* 0x000fe4000a7fe4ff */
[----:B------:R-:W-:Y:S01]  /*3f940*/  IADD3.X R26, PT, PT, R26, UR6, RZ, P5, !PT ;  /* 0x000000061a1a7c10 */ /* 0x000fe2000affe4ff */
[----:B------:R-:W-:Y:S01]  /*3f950*/  STL [R1+0x14ac], R22 ;  /* 0x0014ac1601007387 */ /* 0x000fe20000100800 */
[----:B------:R-:W-:-:S03]  /*3f960*/  IADD3.X R27, PT, PT, R27, UR6, RZ, P6, !PT ;  /* 0x000000061b1b7c10 */ /* 0x000fc6000b7fe4ff */
[----:B------:R-:W-:Y:S04]  /*3f970*/  STL [R1+0x14b4], R23 ;  /* 0x0014b41701007387 */ /* 0x000fe80000100800 */
[----:B------:R-:W-:Y:S01]  /*3f980*/  STL [R1+0x14ec], R24 ;  /* 0x0014ec1801007387 */ /* 0x000fe20000100800 */
[----:B------:R-:W-:-:S03]  /*3f990*/  IADD3.X R28, PT, PT, R28, UR6, RZ, P1, !PT ;  /* 0x000000061c1c7c10 */ /* 0x000fc60008ffe4ff */
[----:B------:R-:W-:Y:S01]  /*3f9a0*/  STL [R1+0x14bc], R25 ;  /* 0x0014bc1901007387 */ /* 0x000fe20000100800 */
[----:B------:R-:W-:-:S03]  /*3f9b0*/  IADD3.X R29, PT, PT, R29, UR6, RZ, P2, !PT ;  /* 0x000000061d1d7c10 */ /* 0x000fc600097fe4ff */
[----:B------:R-:W-:Y:S04]  /*3f9c0*/  STL [R1+0x14c4], R26 ;  /* 0x0014c41a01007387 */ /* 0x000fe80000100800 */
[----:B------:R-:W-:Y:S01]  /*3f9d0*/  STL [R1+0x14cc], R27 ;  /* 0x0014cc1b01007387 */ /* 0x000fe20000100800 */
[----:B--2---:R-:W-:-:S05]  /*3f9e0*/  IADD3.X R0, PT, PT, R0, UR6, RZ, P3, !PT ;  /* 0x0000000600007c10 */ /* 0x004fca0009ffe4ff */
[----:B------:R0:W-:Y:S04]  /*3f9f0*/  STL [R1+0x14e4], R0 ;  /* 0x0014e40001007387 */ /* 0x0001e80000100800 */
[----:B------:R1:W-:Y:S04]  /*3fa00*/  STL [R1+0x14d4], R28 ;  /* 0x0014d41c01007387 */ /* 0x0003e80000100800 */
[----:B0-----:R1:W5:Y:S04]  /*3fa10*/  LDL.LU R0, [R1+0x15d4] ;  /* 0x0015d40001007983 */ /* 0x0013680000300800 */
[----:B------:R1:W-:Y:S01]  /*3fa20*/  STL [R1+0x14dc], R29 ;  /* 0x0014dc1d01007387 */ /* 0x0003e20000100800 */
[----:B------:R-:W-:Y:S05]  /*3fa30*/  @P0 BRA `(.L_x_1) ;  /* 0xfffffddc00580947 */ /* 0x000fea000383ffff */
.L_x_0:
[----:B------:R-:W2:Y:S01]  /*3fa40*/  LDL.LU R8, [R1+0x15d0] ;  /* 0x0015d00001087983 */ /* 0x000ea20000300800 */
[----:B------:R-:W2:Y:S01]  /*3fa50*/  LDCU UR15, c[0x0][0x3b4] ;  /* 0x00007680ff0f77ac */ /* 0x000ea20008000800 */
[----:B------:R-:W-:Y:S01]  /*3fa60*/  MOV.SPILL R3, UR41 ;  /* 0x0000002900037c02 */ /* 0x000fe20009000f00 */
[----:B-----5:R-:W-:Y:S01]  /*3fa70*/  VIADD R9, R0, 0xb1 ;  /* 0x000000b100097836 */ /* 0x020fe20000000000 */
[----:B------:R-:W-:Y:S01]  /*3fa80*/  STL [R1+0x16cc], R7 ;  /* 0x0016cc0701007387 */ /* 0x000fe20000100800 */
[----:B------:R-:W0:Y:S01]  /*3fa90*/  LDCU.64 UR6, c[0x0][0x398] ;  /* 0x00007300ff0677ac */ /* 0x000e220008000a00 */
[----:B---3--:R-:W-:Y:S02]  /*3faa0*/  MOV.SPILL R4, UR40 ;  /* 0x0000002800047c02 */ /* 0x008fe40009000f00 */
[----:B------:R-:W-:Y:S01]  /*3fab0*/  STL [R1+0x16c4], R16 ;  /* 0x0016c41001007387 */ /* 0x000fe20000100800 */
[----:B------:R-:W3:Y:S01]  /*3fac0*/  LDCU UR14, c[0x0][0x39c] ;  /* 0x00007380ff0e77ac */ /* 0x000ee20008000800 */
[----:B------:R-:W-:-:S02]  /*3fad0*/  LOP3.LUT R2, R2, 0xfeffffff, RZ, 0xc0, !PT ;  /* 0xfeffffff02027812 */ /* 0x000fc400078ec0ff */
[----:B------:R-:W-:Y:S01]  /*3fae0*/  STL [R1+0x16c0], R17 ;  /* 0x0016c01101007387 */ /* 0x000fe20000100800 */
[----:B------:R-:W4:Y:S03]  /*3faf0*/  LDCU.64 UR8, c[0x0][0x390] ;  /* 0x00007200ff0877ac */ /* 0x000f260008000a00 */
[----:B------:R-:W-:Y:S01]  /*3fb00*/  STL [R1+0x16bc], R18 ;  /* 0x0016bc1201007387 */ /* 0x000fe20000100800 */
[----:B------:R-:W1:Y:S03]  /*3fb10*/  LDCU UR13, c[0x0][0x39c] ;  /* 0x00007380ff0d77ac */ /* 0x000e660008000800 */
[----:B------:R-:W-:Y:S01]  /*3fb20*/  STL [R1+0x16b8], R6 ;  /* 0x0016b80601007387 */ /* 0x000fe20000100800 */
[----:B------:R-:W0:Y:S03]  /*3fb30*/  LDCU UR12, c[0x0][0x39c] ;  /* 0x00007380ff0c77ac */ /* 0x000e260008000800 */
[----:B------:R-:W-:Y:S01]  /*3fb40*/  STL [R1+0x16b0], R5 ;  /* 0x0016b00501007387 */ /* 0x000fe20000100800 */
[----:B------:R-:W0:Y:S03]  /*3fb50*/  LDCU UR11, c[0x0][0x39c] ;  /* 0x00007380ff0b77ac */ /* 0x000e260008000800 */
[----:B------:R-:W-:Y:S01]  /*3fb60*/  STL [R1+0x16ac], R26 ;  /* 0x0016ac1a01007387 */ /* 0x000fe20000100800 */
[----:B------:R-:W-:Y:S01]  /*3fb70*/  ULEA UR5, UR5, UR4, 0x5 ;  /* 0x0000000405057291 */ /* 0x000fe2000f8e28ff */
[----:B------:R-:W0:Y:S02]  /*3fb80*/  LDCU UR10, c[0x0][0x39c] ;  /* 0x00007380ff0a77ac */ /* 0x000e240008000800 */
[----:B------:R-:W-:Y:S01]  /*3fb90*/  STL [R1+0x16a8], R25 ;  /* 0x0016a81901007387 */ /* 0x000fe20000100800 */
[----:B------:R-:W0:Y:S03]  /*3fba0*/  LDCU UR77, c[0x0][0x39c] ;  /* 0x00007380ff4d77ac */ /* 0x000e260008000800 */
        /* <DEDUP_REMOVED lines=12> */
[----:B------:R1:W-:Y:S01]  /*3fc70*/  STL [R1+0xf20], R3 ;  /* 0x000f200301007387 */ /* 0x0003e20000100800 */
[----:B------:R-:W0:Y:S03]  /*3fc80*/  LDCU UR72, c[0x0][0x39c] ;  /* 0x00007380ff4877ac */ /* 0x000e260008000800 */
[----:B------:R-:W-:Y:S01]  /*3fc90*/  STL [R1+0xf08], R4 ;  /* 0x000f080401007387 */ /* 0x000fe20000100800 */
[----:B------:R-:W0:Y:S01]  /*3fca0*/  LDCU UR71, c[0x0][0x39c] ;  /* 0x00007380ff4777ac */ /* 0x000e220008000800 */
[----:B------:R-:W0:Y:S01]  /*3fcb0*/  S2R R10, SR_TID.X ;  /* 0x00000000000a7919 */ /* 0x000e220000002100 */
[----:B-1----:R-:W-:Y:S01]  /*3fcc0*/  MOV.SPILL R3, UR4 ;  /* 0x0000000400037c02 */ /* 0x002fe20009000f00 */
[----:B------:R-:W1:Y:S04]  /*3fcd0*/  LDCU UR4, c[0x0][0x39c] ;  /* 0x00007380ff0477ac */ /* 0x000e680008000800 */
[----:B------:R2:W-:Y:S01]  /*3fce0*/  STL [R1+0xf5c], R3 ;  /* 0x000f5c0301007387 */ /* 0x0005e20000100800 */
[----:B------:R-:W0:Y:S01]  /*3fcf0*/  LDCU UR70, c[0x0][0x39c] ;  /* 0x00007380ff4677ac */ /* 0x000e220008000800 */
[----:B------:R-:W0:Y:S01]  /*3fd00*/  LDCU UR69, c[0x0][0x39c] ;  /* 0x00007380ff4577ac */ /* 0x000e220008000800 */
[----:B------:R-:W0:Y:S01]  /*3fd10*/  LDCU UR68, c[0x0][0x39c] ;  /* 0x00007380ff4477ac */ /* 0x000e220008000800 */
[----:B------:R-:W0:Y:S01]  /*3fd20*/  LDCU UR67, c[0x0][0x39c] ;  /* 0x00007380ff4377ac */ /* 0x000e220008000800 */
[----:B------:R-:W0:Y:S01]  /*3fd30*/  LDCU UR66, c[0x0][0x39c] ;  /* 0x00007380ff4277ac */ /* 0x000e220008000800 */
[----:B------:R-:W1:Y:S01]  /*3fd40*/  LDCU UR65, c[0x0][0x39c] ;  /* 0x00007380ff4177ac */ /* 0x000e620008000800 */
[----:B0-----:R-:W-:Y:S01]  /*3fd50*/  LOP3.LUT R10, R10, 0x1f, RZ, 0xc0, !PT ;  /* 0x0000001f0a0a7812 */ /* 0x001fe200078ec0ff */
[----:B------:R-:W0:Y:S03]  /*3fd60*/  LDCU UR63, c[0x0][0x39c] ;  /* 0x00007380ff3f77ac */ /* 0x000e260008000800 */
[----:B------:R-:W-:Y:S01]  /*3fd70*/  LEA R5, R10, UR5, 0x4 ;  /* 0x000000050a057c11 */ /* 0x000fe2000f8e20ff */
[----:B------:R-:W0:Y:S01]  /*3fd80*/  LDCU UR5, c[0x0][0x3b8] ;  /* 0x00007700ff0577ac */ /* 0x000e220008000800 */
        /* <DEDUP_REMOVED lines=46> */
[C---:B--2---:R-:W-:Y:S01]  /*40070*/  IMAD R3, R8.reuse, UR15, RZ ;  /* 0x0000000f08037c24 */ /* 0x044fe2000f8e02ff */
[----:B------:R-:W-:Y:S01]  /*40080*/  BAR.SYNC.DEFER_BLOCKING 0x0 ;  /* 0x0000000000007b1d */ /* 0x000fe20000010000 */
[----:B------:R-:W-:Y:S01]  /*40090*/  ISETP.GE.AND P6, PT, R8, UR6, PT ;  /* 0x0000000608007c0c */ /* 0x000fe2000bfc6270 */
[----:B------:R-:W-:-:S02]  /*400a0*/  VIADD R8, R0, 0x1ff ;  /* 0x000001ff00087836 */ /* 0x000fc40000000000 */
[----:B----4-:R-:W-:Y:S02]  /*400b0*/  IADD3 R4, P0, PT, R3, UR8, RZ ;  /* 0x0000000803047c10 */ /* 0x010fe4000ff1e0ff */
[----:B------:R-:W-:Y:S01]  /*400c0*/  ISETP.LT.AND P1, PT, R9, UR7, !P6 ;  /* 0x0000000709007c0c */ /* 0x000fe2000f721270 */
[----:B------:R-:W-:Y:S01]  /*400d0*/  VIADD R9, R0, 0xaf ;  /* 0x000000af00097836 */ /* 0x000fe20000000000 */
[----:B---3--:R-:W-:Y:S01]  /*400e0*/  ISETP.LT.AND P5, PT, R8, UR14, !P6 ;  /* 0x0000000e08007c0c */ /* 0x008fe2000f7a1270 */
[----:B------:R-:W-:Y:S01]  /*400f0*/  VIADD R8, R0, 0xb0 ;  /* 0x000000b000087836 */ /* 0x000fe20000000000 */
[----:B------:R-:W-:Y:S01]  /*40100*/  LEA.HI.X.SX32 R3, R3, UR9, 0x1, P0 ;  /* 0x0000000903037c11 */ /* 0x000fe200080f0eff */
[----:B------:R-:W2:Y:S03]  /*40110*/  LDCU UR8, c[0x0][0x3b8] ;  /* 0x00007700ff0877ac */ /* 0x000ea60008000800 */
[----:B------:R-:W-:Y:S01]  /*40120*/  ISETP.LT.AND P0, PT, R8, UR13, !P6 ;  /* 0x0000000d08007c0c */ /* 0x000fe2000f701270 */
[----:B------:R-:W-:Y:S01]  /*40130*/  VIADD R8, R0, 0xae ;  /* 0x000000ae00087836 */ /* 0x000fe20000000000 */
[----:B------:R-:W3:Y:S03]  /*40140*/  LDCU UR6, c[0x0][0x3b8] ;  /* 0x00007700ff0677ac */ /* 0x000ee60008000800 */
[----:B------:R-:W-:Y:S01]  /*40150*/  @P1 LOP3.LUT R2, R2, 0x1000000, RZ, 0xfc, !PT ;  /* 0x0100000002021812 */ /* 0x000fe200078efcff */
[----:B------:R-:W4:Y:S01]  /*40160*/  LDCU UR7, c[0x0][0x3b8] ;  /* 0x00007700ff0777ac */ /* 0x000f220008000800 */
[----:B------:R-:W-:-:S02]  /*40170*/  ISETP.LT.AND P1, PT, R9, UR12, !P6 ;  /* 0x0000000c09007c0c */ /* 0x000fc4000f721270 */
[----:B------:R-:W-:Y:S01]  /*40180*/  LOP3.LUT R2, R2, 0xff7fffff, RZ, 0xc0, !PT ;  /* 0xff7fffff02027812 */ /* 0x000fe200078ec0ff */
[----:B------:R-:W0:Y:S03]  /*40190*/  LDCU UR9, c[0x0][0x3b8] ;  /* 0x00007700ff0977ac */ /* 0x000e260008000800 */
[----:B------:R-:W-:Y:S01]  /*401a0*/  @P0 LOP3.LUT R2, R2, 0x800000, RZ, 0xfc, !PT ;  /* 0x0080000002020812 */ /* 0x000fe200078efcff */
[----:B------:R-:W0:Y:S01]  /*401b0*/  LDCU UR14, c[0x0][0x39c] ;  /* 0x00007380ff0e77ac */ /* 0x000e220008000800 */
[----:B------:R-:W-:Y:S01]  /*401c0*/  ISETP.LT.AND P0, PT, R8, UR11, !P6 ;  /* 0x0000000b08007c0c */ /* 0x000fe2000f701270 */
[----:B--2---:R-:W-:Y:S01]  /*401d0*/  IMAD R8, R0, UR8, RZ ;  /* 0x0000000800087c24 */ /* 0x004fe2000f8e02ff */
[----:B------:R-:W-:Y:S01]  /*401e0*/  LOP3.LUT R2, R2, 0xffbfffff, RZ, 0xc0, !PT ;  /* 0xffbfffff02027812 */ /* 0x000fe200078ec0ff */
[----:B------:R-:W2:Y:S02]  /*401f0*/  LDCU UR8, c[0x0][0x3b8] ;  /* 0x00007700ff0877ac */ /* 0x000ea40008000800 */
[----:B---3--:R-:W-:Y:S01]  /*40200*/  VIADD R9, R8, UR6 ;  /* 0x0000000608097c36 */ /* 0x008fe20008000000 */
[----:B------:R-:W-:Y:S01]  /*40210*/  @P1 LOP3.LUT R2, R2, 0x400000, RZ, 0xfc, !PT ;  /* 0x0040000002021812 */ /* 0x000fe200078efcff */
[----:B------:R-:W3:Y:S03]  /*40220*/  LDCU UR6, c[0x0][0x3b8] ;  /* 0x00007700ff0677ac */ /* 0x000ee60008000800 */
[----:B------:R-:W-:Y:S01]  /*40230*/  LOP3.LUT R2, R2, 0xffdfffff, RZ, 0xc0, !PT ;  /* 0xffdfffff02027812 */ /* 0x000fe200078ec0ff */
[----:B------:R-:W0:Y:S03]  /*40240*/  LDCU UR15, c[0x0][0x39c] ;  /* 0x00007380ff0f77ac */ /* 0x000e260008000800 */
[----:B------:R-:W-:Y:S01]  /*40250*/  @P0 LOP3.LUT R2, R2, 0x200000, RZ, 0xfc, !PT ;  /* 0x0020000002020812 */ /* 0x000fe200078efcff */
[----:B------:R-:W0:Y:S01]  /*40260*/  LDCU UR13, c[0x0][0x39c] ;  /* 0x00007380ff0d77ac */ /* 0x000e220008000800 */
[----:B------:R-:W-:-:S02]  /*40270*/  IADD3 R6, P0, PT, R8, R4, RZ ;  /* 0x0000000408067210 */ /* 0x000fc40007f1e0ff */
[----:B------:R-:W-:Y:S01]  /*40280*/  LOP3.LUT R2, R2, 0xffefffff, RZ, 0xc0, !PT ;  /* 0xffefffff02027812 */ /* 0x000fe200078ec0ff */
[----:B------:R-:W0:Y:S01]  /*40290*/  LDCU UR11, c[0x0][0x39c] ;  /* 0x00007380ff0b77ac */ /* 0x000e220008000800 */
[----:B------:R-:W-:Y:S01]  /*402a0*/  LEA.HI.X.SX32 R7, R8, R3, 0x1, P0 ;  /* 0x0000000308077211 */ /* 0x000fe200000f0eff */
[C---:B----4-:R-:W-:Y:S01]  /*402b0*/  VIADD R8, R9.reuse, UR7 ;  /* 0x0000000709087c36 */ /* 0x050fe20008000000 */
[----:B------:R-:W4:Y:S03]  /*402c0*/  LDCU UR7, c[0x0][0x3b8] ;  /* 0x00007700ff0777ac */ /* 0x000f260008000800 */
[----:B------:R0:W-:Y:S01]  /*402d0*/  STL.64 [R1+0x9b0], R6 ;  /* 0x0009b00601007387 */ /* 0x0001e20000100a00 */
[----:B------:R-:W1:Y:S03]  /*402e0*/  LDCU UR12, c[0x0][0x39c] ;  /* 0x00007380ff0c77ac */ /* 0x000e660008000800 */
[----:B------:R-:W-:Y:S01]  /*402f0*/  STL [R1+0x1d0], R5 ;  /* 0x0001d00501007387 */ /* 0x000fe20000100800 */
[----:B0-----:R-:W-:-:S04]  /*40300*/  IADD3 R6, P0, PT, R9, R4, RZ ;  /* 0x0000000409067210 */ /* 0x001fc80007f1e0ff */
[----:B------:R-:W-:Y:S01]  /*40310*/  LEA.HI.X.SX32 R7, R9, R3, 0x1, P0 ;  /* 0x0000000309077211 */ /* 0x000fe200000f0eff */
[----:B------:R-:W-:-:S04]  /*40320*/  VIADD R9, R0, 0xad ;  /* 0x000000ad00097836 */ /* 0x000fc80000000000 */
[----:B------:R0:W-:Y:S04]  /*40330*/  STL.64 [R1+0x9b8], R6 ;  /* 0x0009b80601007387 */ /* 0x0001e80000100a00 */
[----:B------:R-:W-:Y:S04]  /*40340*/  STL [R1+0x15e8], R4 ;  /* 0x0015e80401007387 */ /* 0x000fe80000100800 */
[----:B------:R2:W-:Y:S01]  /*40350*/  STL [R1+0x16d4], R0 ;  /* 0x0016d40001007387 */ /* 0x0005e20000100800 */
[----:B0-----:R-:W-:-:S03]  /*40360*/  IADD3 R6, P0, PT, R8, R4, RZ ;  /* 0x0000000408067210 */ /* 0x001fc60007f1e0ff */
[----:B------:R-:W-:Y:S01]  /*40370*/  STL [R1+0x15ec], R3 ;  /* 0x0015ec0301007387 */ /* 0x000fe20000100800 */
[C---:B------:R-:W-:Y:S02]  /*40380*/  LEA.HI.X.SX32 R7, R8.reuse, R3, 0x1, P0 ;  /* 0x0000000308077211 */ /* 0x040fe400000f0eff */
[----:B------:R-:W-:Y:S01]  /*40390*/  ISETP.LT.AND P0, PT, R9, UR10, !P6 ;  /* 0x0000000a09007c0c */ /* 0x000fe2000f701270 */
[----:B--2---:R-:W-:Y:S01]  /*403a0*/  VIADD R0, R8, UR8 ;  /* 0x0000000808007c36 */ /* 0x004fe20008000000 */
[----:B------:R-:W0:Y:S01]  /*403b0*/  LDCU UR8, c[0x0][0x3b8] ;  /* 0x00007700ff0877ac */ /* 0x000e220008000800 */
[----:B------:R-:W-:Y:S01]  /*403c0*/  STL.64 [R1+0x9c0], R6 ;  /* 0x0009c00601007387 */ /* 0x000fe20000100a00 */
[----:B------:R-:W2:Y:S09]  /*403d0*/  LDCU UR10, c[0x0][0x3b8] ;  /* 0x00007700ff0a77ac */ /* 0x000eb20008000800 */
[----:B------:R-:W-:-:S05]  /*403e0*/  @P0 LOP3.LUT R2, R2, 0x100000, RZ, 0xfc, !PT ;  /* 0x0010000002020812 */ /* 0x000fca00078efcff */
[----:B------:R-:W-:Y:S04]  /*403f0*/  STL [R1+0x16d8], R2 ;  /* 0x0016d80201007387 */ /* 0x000fe80000100800 */
[----:B------:R3:W-:Y:S02]  /*40400*/  STL [R1+0x9c8], R0 ;  /* 0x0009c80001007387 */ /* 0x0007e40000100800 */
[----:B---3--:R-:W-:Y:S01]  /*40410*/  VIADD R0, R0, UR6 ;  /* 0x0000000600007c36 */ /* 0x008fe20008000000 */
[----:B------:R-:W3:Y:S04]  /*40420*/  LDCU UR6, c[0x0][0x3b8] ;  /* 0x00007700ff0677ac */ /* 0x000ee80008000800 */
[----:B------:R0:W-:Y:S02]  /*40430*/  STL [R1+0x9cc], R0 ;  /* 0x0009cc0001007387 */ /* 0x0001e40000100800 */
[----:B0-----:R-:W-:Y:S01]  /*40440*/  VIADD R0, R0, UR9 ;  /* 0x0000000900007c36 */ /* 0x001fe20008000000 */
[----:B------:R-:W0:Y:S04]  /*40450*/  LDCU UR9, c[0x0][0x3b8] ;  /* 0x00007700ff0977ac */ /* 0x000e280008000800 */
[----:B------:R1:W-:Y:S02]  /*40460*/  STL [R1+0x9d0], R0 ;  /* 0x0009d00001007387 */ /* 0x0003e40000100800 */
[----:B-1----:R-:W-:Y:S01]  /*40470*/  VIADD R0, R0, UR5 ;  /* 0x0000000500007c36 */ /* 0x002fe20008000000 */
[----:B------:R-:W1:Y:S04]  /*40480*/  LDCU UR5, c[0x0][0x3b8] ;  /* 0x00007700ff0577ac */ /* 0x000e680008000800 */
[----:B------:R4:W-:Y:S02]  /*40490*/  STL [R1+0x9d4], R0 ;  /* 0x0009d40001007387 */ /* 0x0009e40000100800 */
[----:B----4-:R-:W-:Y:S01]  /*404a0*/  VIADD R0, R0, UR7 ;  /* 0x0000000700007c36 */ /* 0x010fe20008000000 */
[----:B------:R-:W4:Y:S04]  /*404b0*/  LDCU UR7, c[0x0][0x3b8] ;  /* 0x00007700ff0777ac */ /* 0x000f280008000800 */
[----:B------:R0:W-:Y:S02]  /*404c0*/  STL [R1+0x9d8], R0 ;  /* 0x0009d80001007387 */ /* 0x0001e40000100800 */
[----:B0-----:R-:W-:Y:S01]  /*404d0*/  VIADD R0, R0, UR8 ;  /* 0x0000000800007c36 */ /* 0x001fe20008000000 */
[----:B------:R-:W0:Y:S04]  /*404e0*/  LDCU UR8, c[0x0][0x3b8] ;  /* 0x00007700ff0877ac */ /* 0x000e280008000800 */
[----:B------:R2:W-:Y:S02]  /*404f0*/  STL [R1+0x9dc], R0 ;  /* 0x0009dc0001007387 */ /* 0x0005e40000100800 */
[----:B--2---:R-:W-:Y:S01]  /*40500*/  VIADD R0, R0, UR10 ;  /* 0x0000000a00007c36 */ /* 0x004fe20008000000 */
[----:B------:R-:W2:Y:S04]  /*40510*/  LDCU UR10, c[0x0][0x39c] ;  /* 0x00007380ff0a77ac */ /* 0x000ea80008000800 */
[----:B------:R3:W-:Y:S02]  /*40520*/  STL [R1+0x9e0], R0 ;  /* 0x0009e00001007387 */ /* 0x0007e40000100800 */
[----:B---3--:R-:W-:Y:S01]  /*40530*/  VIADD R0, R0, UR6 ;  /* 0x0000000600007c36 */ /* 0x008fe20008000000 */
[----:B------:R-:W3:Y:S04]  /*40540*/  LDCU UR6, c[0x0][0x3b8] ;  /* 0x00007700ff0677ac */ /* 0x000ee80008000800 */
[----:B------:R1:W-:Y:S02]  /*40550*/  STL [R1+0x9e4], R0 ;  /* 0x0009e40001007387 */ /* 0x0003e40000100800 */
[----:B-1----:R-:W-:Y:S01]  /*40560*/  VIADD R0, R0, UR5 ;  /* 0x0000000500007c36 */ /* 0x002fe20008000000 */
[----:B------:R-:W1:Y:S04]  /*40570*/  LDCU UR5, c[0x0][0x3b8] ;  /* 0x00007700ff0577ac */ /* 0x000e680008000800 */
        /* <DEDUP_REMOVED lines=19> */
[----:B0-----:R-:W-:Y:S01]  /*406b0*/  VIADD R0, R0, UR8 ;  /* 0x0000000800007c36 */ /* 0x001fe20008000000 */
[----:B------:R-:W0:Y:S04]  /*406c0*/  LDCU UR8, c[0x0][0x3b8] ;  /* 0x00007700ff0877ac */ /* 0x000e280008000800 */
        /* <DEDUP_REMOVED lines=816> */
[----:B------:R0:W-:Y:S04]  /*439d0*/  STL [R1+0x10d0], R0 ;  /* 0x0010d00001007387 */ /* 0x0001e80000100800 */
[----:B------:R-:W2:Y:S04]  /*439e0*/  LDL.LU R13, [R1+0x190] ;  /* 0x00019000010d7983 */ /* 0x000ea80000300800 */
[----:B------:R-:W2:Y:S01]  /*439f0*/  LDL.LU R12, [R1+0x194] ;  /* 0x00019400010c7983 */ /* 0x000ea20000300800 */
[----:B0-----:R-:W-:Y:S01]  /*43a00*/  VIADD R0, R0, UR5 ;  /* 0x0000000500007c36 */ /* 0x001fe20008000000 */
[----:B------:R-:W0:Y:S04]  /*43a10*/  LDCU UR5, c[0x0][0x3b8] ;  /* 0x00007700ff0577ac */ /* 0x000e280008000800 */
[----:B------:R1:W-:Y:S04]  /*43a20*/  STL [R1+0x10f0], R0 ;  /* 0x0010f00001007387 */ /* 0x0003e80000100800 */
[----:B------:R-:W2:Y:S04]  /*43a30*/  LDL.LU R11, [R1+0x198] ;  /* 0x00019800010b7983 */ /* 0x000ea80000300800 */
[----:B------:R-:W2:Y:S01]  /*43a40*/  LDL.LU R10, [R1+0x19c] ;  /* 0x00019c00010a7983 */ /* 0x000ea20000300800 */
        /* <DEDUP_REMOVED lines=40> */
[----:B------:R-:W3:Y:S01]  /*43cd0*/  LDCU UR6, c[0x0][0x3b8] ;  /* 0x00007700ff0677ac */ /* 0x000ee20008000800 */
[----:B--2---:R-:W-:-:S05]  /*43ce0*/  F2FP.SATFINITE.E5M2.F32.PACK_AB_MERGE_C R15, R12, R13, RZ ;  /* 0x0000000d0c0f723e */ /* 0x004fca00048060ff */
[----:B------:R-:W-:Y:S04]  /*43cf0*/  STL [R1+0x16dc], R15 ;  /* 0x0016dc0f01007387 */ /* 0x000fe80000100800 */
[----:B------:R-:W-:Y:S01]  /*43d00*/  STL [R1+0x11b0], R0 ;  /* 0x0011b00001007387 */ /* 0x000fe20000100800 */
[----:B------:R-:W-:-:S05]  /*43d10*/  F2FP.SATFINITE.E5M2.F32.PACK_AB_MERGE_C R14, R10, R11, RZ ;  /* 0x0000000b0a0e723e */ /* 0x000fca00048060ff */
[----:B------:R-:W-:Y:S04]  /*43d20*/  STL [R1+0x16e0], R14 ;  /* 0x0016e00e01007387 */ /* 0x000fe80000100800 */
[----:B------:R-:W2:Y:S04]  /*43d30*/  LDL.LU R8, [R1+0x204] ;  /* 0x0002040001087983 */ /* 0x000ea80000300800 */
[----:B------:R-:W2:Y:S04]  /*43d40*/  LDL.LU R9, [R1+0x20c] ;  /* 0x00020c0001097983 */ /* 0x000ea80000300800 */
[----:B--2---:R2:W-:Y:S04]  /*43d50*/  STL [R1+0x17bc], R9 ;  /* 0x0017bc0901007387 */ /* 0x0045e80000100800 */
[----:B--2---:R-:W2:Y:S04]  /*43d60*/  LDL.LU R9, [R1+0x200] ;  /* 0x0002000001097983 */ /* 0x004ea80000300800 */
[----:B------:R-:W2:Y:S01]  /*43d70*/  LDL.LU R14, [R1+0x228] ;  /* 0x00022800010e7983 */ /* 0x000ea20000300800 */
[----:B------:R-:W-:Y:S01]  /*43d80*/  VIADD R0, R0, UR5 ;  /* 0x0000000500007c36 */ /* 0x000fe20008000000 */
[----:B------:R-:W0:Y:S02]  /*43d90*/  LDCU UR5, c[0x0][0x3b8] ;  /* 0x00007700ff0577ac */ /* 0x000e240008000800 */
[----:B--2---:R2:W-:Y:S04]  /*43da0*/  STL [R1+0x17b8], R14 ;  /* 0x0017b80e01007387 */ /* 0x0045e80000100800 */
[----:B--2---:R-:W2:Y:S04]  /*43db0*/  LDL.LU R14, [R1+0x208] ;  /* 0x00020800010e7983 */ /* 0x004ea80000300800 */
[----:B------:R-:W2:Y:S04]  /*43dc0*/  LDL.LU R15, [R1+0x22c] ;  /* 0x00022c00010f7983 */ /* 0x000ea80000300800 */
[----:B------:R-:W2:Y:S04]  /*43dd0*/  LDL.LU R2, [R1+0x240] ;  /* 0x0002400001027983 */ /* 0x000ea80000300800 */
[----:B------:R-:W-:Y:S04]  /*43de0*/  STL [R1+0x11a8], R0 ;  /* 0x0011a80001007387 */ /* 0x000fe80000100800 */
        /* <DEDUP_REMOVED lines=19> */
[----:B------:R-:W-:-:S03]  /*43f20*/  F2FP.SATFINITE.E5M2.F32.PACK_AB_MERGE_C R8, R8, R9, RZ ;  /* 0x000000090808723e */ /* 0x000fc600048060ff */
[----:B------:R-:W2:Y:S04]  /*43f30*/  LDL.LU R13, [R1+0x2e0] ;  /* 0x0002e000010d7983 */ /* 0x000ea80000300800 */
[----:B------:R-:W2:Y:S04]  /*43f40*/  LDL.LU R12, [R1+0x2e4] ;  /* 0x0002e400010c7983 */ /* 0x000ea80000300800 */
[----:B------:R-:W2:Y:S04]  /*43f50*/  LDL.LU R11, [R1+0x2e8] ;  /* 0x0002e800010b7983 */ /* 0x000ea80000300800 */
[----:B------:R-:W2:Y:S04]  /*43f60*/  LDL.LU R10, [R1+0x2ec] ;  /* 0x0002ec00010a7983 */ /* 0x000ea80000300800 */
[----:B------:R-:W2:Y:S04]  /*43f70*/  LDL.LU R9, [R1+0x17bc] ;  /* 0x0017bc0001097983 */ /* 0x000ea80000300800 */
[----:B------:R0:W-:Y:S04]  /*43f80*/  STL [R1+0x16e4], R8 ;  /* 0x0016e40801007387 */ /* 0x0001e80000100800 */
[----:B0-----:R-:W3:Y:S01]  /*43f90*/  LDL.LU R8, [R1+0x224] ;  /* 0x0002240001087983 */ /* 0x001ee20000300800 */
[----:B--2---:R-:W-:-:S03]  /*43fa0*/  F2FP.SATFINITE.E5M2.F32.PACK_AB_MERGE_C R9, R9, R14, RZ ;  /* 0x0000000e0909723e */ /* 0x004fc600048060ff */
[----:B------:R-:W2:Y:S04]  /*43fb0*/  LDL.LU R14, [R1+0x17b8] ;  /* 0x0017b800010e7983 */ /* 0x000ea80000300800 */
[----:B------:R0:W-:Y:S04]  /*43fc0*/  STL [R1+0x16e8], R9 ;  /* 0x0016e80901007387 */ /* 0x0001e80000100800 */
[----:B0-----:R-:W3:Y:S01]  /*43fd0*/  LDL.LU R9, [R1+0x220] ;  /* 0x0002200001097983 */ /* 0x001ee20000300800 */
[----:B-1----:R-:W-:Y:S01]  /*43fe0*/  VIADD R0, R0, UR9 ;  /* 0x0000000900007c36 */ /* 0x002fe20008000000 */
[----:B------:R-:W-:Y:S01]  /*43ff0*/  F2FP.SATFINITE.E5M2.F32.PACK_AB_MERGE_C R3, R3, R2, RZ ;  /* 0x000000020303723e */ /* 0x000fe200048060ff */
[----:B------:R-:W0:Y:S03]  /*44000*/  LDCU UR9, c[0x0][0x3b8] ;  /* 0x00007700ff0977ac */ /* 0x000e260008000800 */
[----:B------:R1:W-:Y:S01]  /*44010*/  STL [R1+0x1180], R0 ;  /* 0x0011800001007387 */ /* 0x0003e20000100800 */
[----:B------:R-:W-:Y:S01]  /*44020*/  F2FP.SATFINITE.E5M2.F32.PACK_AB_MERGE_C R2, R19, R4, RZ ;  /* 0x000000041302723e */ /* 0x000fe200048060ff */
[----:B-1----:R-:W-:Y:S01]  /*44030*/  VIADD R0, R0, UR8 ;  /* 0x0000000800007c36 */ /* 0x002fe20008000000 */
[----:B------:R-:W1:Y:S01]  /*44040*/  LDCU UR8, c[0x0][0x3b8] ;  /* 0x00007700ff0877ac */ /* 0x000e620008000800 */
[----:B---3--:R-:W-:-:S02]  /*44050*/  F2FP.SATFINITE.E5M2.F32.PACK_AB_MERGE_C R9, R8, R9, RZ ;  /* 0x000000090809723e */ /* 0x008fc400048060ff */
[----:B--2---:R-:W-:-:S03]  /*44060*/  F2FP.SATFINITE.E5M2.F32.PACK_AB_MERGE_C R8, R15, R14, RZ ;  /* 0x0000000e0f08723e */ /* 0x004fc600048060ff */
[----:B------:R-:W-:Y:S04]  /*44070*/  STL [R1+0xf3c], R9 ;  /* 0x000f3c0901007387 */ /* 0x000fe80000100800 */
[----:B------:R-:W-:Y:S04]  /*44080*/  STL [R1+0xf38], R8 ;  /* 0x000f380801007387 */ /* 0x000fe80000100800 */
[----:B------:R4:W-:Y:S04]  /*44090*/  STL [R1+0x1174], R0 ;  /* 0x0011740001007387 */ /* 0x0009e80000100800 */
[----:B------:R2:W-:Y:S04]  /*440a0*/  STL [R1+0xf24], R3 ;  /* 0x000f240301007387 */ /* 0x0005e80000100800 */
[----:B------:R3:W-:Y:S01]  /*440b0*/  STL [R1+0xf0c], R2 ;  /* 0x000f0c0201007387 */ /* 0x0007e20000100800 */
[----:B----4-:R-:W-:Y:S01]  /*440c0*/  VIADD R0, R0, UR7 ;  /* 0x0000000700007c36 */ /* 0x010fe20008000000 */
[----:B------:R-:W4:Y:S01]  /*440d0*/  LDCU UR7, c[0x0][0x3b8] ;  /* 0x00007700ff0777ac */ /* 0x000f220008000800 */
[----:B--2---:R-:W-:-:S03]  /*440e0*/  F2FP.SATFINITE.E5M2.F32.PACK_AB_MERGE_C R3, R21, R20, RZ ;  /* 0x000000141503723e */ /* 0x004fc600048060ff */
[----:B------:R2:W-:Y:S01]  /*440f0*/  STL [R1+0x116c], R0 ;  /* 0x00116c0001007387 */ /* 0x0005e20000100800 */
[----:B---3--:R-:W-:-:S03]  /*44100*/  F2FP.SATFINITE.E5M2.F32.PACK_AB_MERGE_C R2, R23, R22, RZ ;  /* 0x000000161702723e */ /* 0x008fc600048060ff */
[----:B------:R3:W-:Y:S04]  /*44110*/  STL [R1+0xf84], R3 ;  /* 0x000f840301007387 */ /* 0x0007e80000100800 */
[----:B------:R0:W-:Y:S01]  /*44120*/  STL [R1+0xf80], R2 ;  /* 0x000f800201007387 */ /* 0x0001e20000100800 */
[----:B--2---:R-:W-:Y:S01]  /*44130*/  VIADD R0, R0, UR6 ;  /* 0x0000000600007c36 */ /* 0x004fe20008000000 */
[----:B------:R-:W2:Y:S01]  /*44140*/  LDCU UR6, c[0x0][0x3b8] ;  /* 0x00007700ff0677ac */ /* 0x000ea20008000800 */
[----:B---3--:R-:W-:-:S03]  /*44150*/  F2FP.SATFINITE.E5M2.F32.PACK_AB_MERGE_C R3, R25, R24, RZ ;  /* 0x000000181903723e */ /* 0x008fc600048060ff */
[----:B------:R3:W-:Y:S01]  /*44160*/  STL [R1+0x115c], R0 ;  /* 0x00115c0001007387 */ /* 0x0007e20000100800 */
[----:B0-----:R-:W-:-:S03]  /*44170*/  F2FP.SATFINITE.E5M2.F32.PACK_AB_MERGE_C R2, R5, R26, RZ ;  /* 0x0000001a0502723e */ /* 0x001fc600048060ff */
[----:B------:R0:W-:Y:S04]  /*44180*/  STL [R1+0xf6c], R3 ;  /* 0x000f6c0301007387 */ /* 0x0001e80000100800 */
[----:B------:R1:W-:Y:S01]  /*44190*/  STL [R1+0xf58], R2 ;  /* 0x000f580201007387 */ /* 0x0003e20000100800 */
[----:B---3--:R-:W-:Y:S01]  /*441a0*/  VIADD R0, R0, UR5 ;  /* 0x0000000500007c36 */ /* 0x008fe20008000000 */
[----:B------:R-:W3:Y:S01]  /*441b0*/  LDCU UR5, c[0x0][0x3b8] ;  /* 0x00007700ff0577ac */ /* 0x000ee20008000800 */
[----:B0-----:R-:W-:-:S03]  /*441c0*/  F2FP.SATFINITE.E5M2.F32.PACK_AB_MERGE_C R3, R18, R6, RZ ;  /* 0x000000061203723e */ /* 0x001fc600048060ff */
[----:B------:R0:W-:Y:S01]  /*441d0*/  STL [R1+0x1154], R0 ;  /* 0x0011540001007387 */ /* 0x0001e20000100800 */
[----:B-1----:R-:W-:-:S03]  /*441e0*/  F2FP.SATFINITE.E5M2.F32.PACK_AB_MERGE_C R2, R16, R17, RZ ;  /* 0x000000111002723e */ /* 0x002fc600048060ff */
[----:B------:R1:W-:Y:S04]  /*441f0*/  STL [R1+0x1000], R3 ;  /* 0x0010000301007387 */ /* 0x0003e80000100800 */
[----:B------:R2:W-:Y:S01]  /*44200*/  STL [R1+0xffc], R2 ;  /* 0x000ffc0201007387 */ /* 0x0005e20000100800 */
[----:B0-----:R-:W-:Y:S01]  /*44210*/  VIADD R0, R0, UR9 ;  /* 0x0000000900007c36 */ /* 0x001fe20008000000 */
[----:B------:R-:W0:Y:S01]  /*44220*/  LDCU UR9, c[0x0][0x3b8] ;  /* 0x00007700ff0977ac */ /* 0x000e220008000800 */
[----:B-1----:R-:W-:-:S03]  /*44230*/  F2FP.SATFINITE.E5M2.F32.PACK_AB_MERGE_C R3, R29, R7, RZ ;  /* 0x000000071d03723e */ /* 0x002fc600048060ff */
[----:B------:R1:W-:Y:S01]  /*44240*/  STL [R1+0x1144], R0 ;  /* 0x0011440001007387 */ /* 0x0003e20000100800 */
[----:B--2---:R-:W-:-:S03]  /*44250*/  F2FP.SATFINITE.E5M2.F32.PACK_AB_MERGE_C R2, R27, R28, RZ ;  /* 0x0000001c1b02723e */ /* 0x004fc600048060ff */
[----:B------:R2:W-:Y:S04]  /*44260*/  STL [R1+0xfdc], R3 ;  /* 0x000fdc0301007387 */ /* 0x0005e80000100800 */
[----:B------:R0:W-:Y:S01]  /*44270*/  STL [R1+0xff4], R2 ;  /* 0x000ff40201007387 */ /* 0x0001e20000100800 */
[----:B-1----:R-:W-:Y:S01]  /*44280*/  VIADD R0, R0, UR8 ;  /* 0x0000000800007c36 */ /* 0x002fe20008000000 */
[----:B------:R-:W1:Y:S01]  /*44290*/  LDCU UR8, c[0x0][0x3b8] ;  /* 0x00007700ff0877ac */ /* 0x000e620008000800 */
[----:B--2---:R-:W-:-:S03]  /*442a0*/  F2FP.SATFINITE.E5M2.F32.PACK_AB_MERGE_C R3, R12, R13, RZ ;  /* 0x0000000d0c03723e */ /* 0x004fc600048060ff */
[----:B------:R-:W-:Y:S01]  /*442b0*/  STL [R1+0x1130], R0 ;  /* 0x0011300001007387 */ /* 0x000fe20000100800 */
[----:B0-----:R-:W-:-:S03]  /*442c0*/  F2FP.SATFINITE.E5M2.F32.PACK_AB_MERGE_C R2, R10, R11, RZ ;  /* 0x0000000b0a02723e */ /* 0x001fc600048060ff */
[----:B------:R-:W-:Y:S04]  /*442d0*/  STL [R1+0x1074], R3 ;  /* 0x0010740301007387 */ /* 0x000fe80000100800 */
[----:B------:R-:W-:Y:S04]  /*442e0*/  STL [R1+0x103c], R2 ;  /* 0x00103c0201007387 */ /* 0x000fe80000100800 */
[----:B------:R-:W2:Y:S04]  /*442f0*/  LDL.LU R9, [R1+0x320] ;  /* 0x0003200001097983 */ /* 0x000ea80000300800 */
[----:B--2---:R0:W-:Y:S04]  /*44300*/  STL [R1+0x17a8], R9 ;  /* 0x0017a80901007387 */ /* 0x0041e80000100800 */
[----:B0-----:R-:W2:Y:S04]  /*44310*/  LDL.LU R9, [R1+0x30c] ;  /* 0x00030c0001097983 */ /* 0x001ea80000300800 */
[----:B--2---:R0:W-:Y:S04]  /*44320*/  STL [R1+0x17b0], R9 ;  /* 0x0017b00901007387 */ /* 0x0041e80000100800 */
[----:B0-----:R-:W2:Y:S04]  /*44330*/  LDL.LU R9, [R1+0x304] ;  /* 0x0003040001097983 */ /* 0x001ea80000300800 */
[----:B------:R-:W2:Y:S04]  /*44340*/  LDL.LU R8, [R1+0x324] ;  /* 0x0003240001087983 */ /* 0x000ea80000300800 */
[----:B--2---:R0:W-:Y:S04]  /*44350*/  STL [R1+0x17ac], R8 ;  /* 0x0017ac0801007387 */ /* 0x0041e80000100800 */
[----:B0-----:R-:W2:Y:S01]  /*44360*/  LDL.LU R8, [R1+0x308] ;  /* 0x0003080001087983 */ /* 0x001ea20000300800 */
[----:B----4-:R-:W-:Y:S01]  /*44370*/  VIADD R0, R0, UR7 ;  /* 0x0000000700007c36 */ /* 0x010fe20008000000 */
[----:B------:R-:W0:Y:S02]  /*44380*/  LDCU UR7, c[0x0][0x3b8] ;  /* 0x00007700ff0777ac */ /* 0x000e240008000800 */
[----:B--2---:R2:W-:Y:S04]  /*44390*/  STL [R1+0x17b4], R8 ;  /* 0x0017b40801007387 */ /* 0x0045e80000100800 */
[----:B--2---:R-:W2:Y:S04]  /*443a0*/  LDL.LU R8, [R1+0x300] ;  /* 0x0003000001087983 */ /* 0x004ea80000300800 */
[----:B------:R-:W4:Y:S04]  /*443b0*/  LDL.LU R14, [R1+0x328] ;  /* 0x00032800010e7983 */ /* 0x000f280000300800 */
[----:B------:R-:W-:Y:S04]  /*443c0*/  STL [R1+0x1128], R0 ;  /* 0x0011280001007387 */ /* 0x000fe80000100800 */
        /* <DEDUP_REMOVED lines=25> */
[----:B--2---:R-:W-:-:S03]  /*44560*/  F2FP.SATFINITE.E5M2.F32.PACK_AB_MERGE_C R9, R9, R8, RZ ;  /* 0x000000080909723e */ /* 0x004fc600048060ff */
[----:B------:R-:W2:Y:S04]  /*44570*/  LDL.LU R8, [R1+0x17b4] ;  /* 0x0017b40001087983 */ /* 0x000ea80000300800 */
[----:B------:R0:W-:Y:S04]  /*44580*/  STL [R1+0x1034], R9 ;  /* 0x0010340901007387 */ /* 0x0001e80000100800 */
[----:B0-----:R-:W2:Y:S02]  /*44590*/  LDL.LU R9, [R1+0x17b0] ;  /* 0x0017b00001097983 */ /* 0x001ea40000300800 */
[----:B--2---:R-:W-:-:S02]  /*445a0*/  F2FP.SATFINITE.E5M2.F32.PACK_AB_MERGE_C R9, R9, R8, RZ ;  /* 0x000000080909723e */ /* 0x004fc400048060ff */
[----:B------:R-:W2:Y:S04]  /*445b0*/  LDL.LU R8, [R1+0x17ac] ;  /* 0x0017ac0001087983 */ /* 0x000ea80000300800 */
[----:B------:R0:W-:Y:S04]  /*445c0*/  STL [R1+0x1004], R9 ;  /* 0x0010040901007387 */ /* 0x0001e80000100800 */
[----:B0-----:R-:W2:Y:S01]  /*445d0*/  LDL.LU R9, [R1+0x17a8] ;  /* 0x0017a80001097983 */ /* 0x001ea20000300800 */
[----:B------:R-:W-:Y:S01]  /*445e0*/  VIADD R0, R0, UR6 ;  /* 0x0000000600007c36 */ /* 0x000fe20008000000 */
[----:B---3--:R-:W-:Y:S01]  /*445f0*/  F2FP.SATFINITE.E5M2.F32.PACK_AB_MERGE_C R3, R3, R2, RZ ;  /* 0x000000020303723e */ /* 0x008fe200048060ff */
[----:B------:R-:W0:Y:S03]  /*44600*/  LDCU UR6, c[0x0][0x3b8] ;  /* 0x00007700ff0677ac */ /* 0x000e260008000800 */
[----:B------:R3:W-:Y:S01]  /*44610*/  STL [R1+0x1118], R0 ;  /* 0x0011180001007387 */ /* 0x0007e20000100800 */
[----:B------:R-:W-:Y:S01]  /*44620*/  F2FP.SATFINITE.E5M2.F32.PACK_AB_MERGE_C R2, R19, R4, RZ ;  /* 0x000000041302723e */ /* 0x000fe200048060ff */
[----:B---3--:R-:W-:Y:S01]  /*44630*/  VIADD R0, R0, UR5 ;  /* 0x0000000500007c36 */ /* 0x008fe20008000000 */
[----:B------:R-:W3:Y:S01]  /*44640*/  LDCU UR5, c[0x0][0x3b8] ;  /* 0x00007700ff0577ac */ /* 0x000ee20008000800 */
[----:B--2---:R-:W-:-:S02]  /*44650*/  F2FP.SATFINITE.E5M2.F32.PACK_AB_MERGE_C R9, R8, R9, RZ ;  /* 0x000000090809723e */ /* 0x004fc400048060ff */
[----:B----4-:R-:W-:-:S03]  /*44660*/  F2FP.SATFINITE.E5M2.F32.PACK_AB_MERGE_C R8, R15, R14, RZ ;  /* 0x0000000e0f08723e */ /* 0x010fc600048060ff */
[----:B------:R-:W-:Y:S04]  /*44670*/  STL [R1+0x10a4], R9 ;  /* 0x0010a40901007387 */ /* 0x000fe80000100800 */
[----:B------:R-:W-:Y:S04]  /*44680*/  STL [R1+0x10a0], R8 ;  /* 0x0010a00801007387 */ /* 0x000fe80000100800 */
[----:B------:R2:W-:Y:S04]  /*44690*/  STL [R1+0x1110], R0 ;  /* 0x0011100001007387 */ /* 0x0005e80000100800 */
[----:B------:R4:W-:Y:S04]  /*446a0*/  STL [R1+0x109c], R3 ;  /* 0x00109c0301007387 */ /* 0x0009e80000100800 */
[----:B------:R0:W-:Y:S01]  /*446b0*/  STL [R1+0x107c], R2 ;  /* 0x00107c0201007387 */ /* 0x0001e20000100800 */
[----:B--2---:R-:W-:Y:S01]  /*446c0*/  VIADD R0, R0, UR9 ;  /* 0x0000000900007c36 */ /* 0x004fe20008000000 */
[----:B------:R-:W2:Y:S01]  /*446d0*/  LDCU UR9, c[0x0][0x3b8] ;  /* 0x00007700ff0977ac */ /* 0x000ea20008000800 */
[----:B----4-:R-:W-:-:S03]  /*446e0*/  F2FP.SATFINITE.E5M2.F32.PACK_AB_MERGE_C R3, R21, R20, RZ ;  /* 0x000000141503723e */ /* 0x010fc600048060ff */
[----:B------:R1:W-:Y:S01]  /*446f0*/  STL [R1+0x10fc], R0 ;  /* 0x0010fc0001007387 */ /* 0x0003e20000100800 */
[----:B0-----:R-:W-:-:S03]  /*44700*/  F2FP.SATFINITE.E5M2.F32.PACK_AB_MERGE_C R2, R23, R22, RZ ;  /* 0x000000161702723e */ /* 0x001fc600048060ff */
[----:B------:R0:W-:Y:S04]  /*44710*/  STL [R1+0x1104], R3 ;  /* 0x0011040301007387 */ /* 0x0001e80000100800 */
[----:B------:R4:W-:Y:S01]  /*44720*/  STL [R1+0x10ec], R2 ;  /* 0x0010ec0201007387 */ /* 0x0009e20000100800 */
[----:B-1----:R-:W-:Y:S01]  /*44730*/  VIADD R0, R0, UR8 ;  /* 0x0000000800007c36 */ /* 0x002fe20008000000 */
[----:B------:R-:W1:Y:S01]  /*44740*/  LDCU UR8, c[0x0][0x3b8] ;  /* 0x00007700ff0877ac */ /* 0x000e620008000800 */
[----:B0-----:R-:W-:-:S03]  /*44750*/  F2FP.SATFINITE.E5M2.F32.PACK_AB_MERGE_C R3, R25, R24, RZ ;  /* 0x000000181903723e */ /* 0x001fc600048060ff */
[----:B------:R0:W-:Y:S01]  /*44760*/  STL [R1+0x10f4], R0 ;  /* 0x0010f40001007387 */ /* 0x0001e20000100800 */
[----:B----4-:R-:W-:-:S03]  /*44770*/  F2FP.SATFINITE.E5M2.F32.PACK_AB_MERGE_C R2, R5, R26, RZ ;  /* 0x0000001a0502723e */ /* 0x010fc600048060ff */
[----:B------:R4:W-:Y:S04]  /*44780*/  STL [R1+0x10d8], R3 ;  /* 0x0010d80301007387 */ /* 0x0009e80000100800 */
[----:B------:R1:W-:Y:S01]  /*44790*/  STL [R1+0x10b8], R2 ;  /* 0x0010b80201007387 */ /* 0x0003e20000100800 */
[----:B0-----:R-:W-:Y:S01]  /*447a0*/  VIADD R0, R0, UR7 ;  /* 0x0000000700007c36 */ /* 0x001fe20008000000 */
[----:B------:R-:W0:Y:S01]  /*447b0*/  LDCU UR7, c[0x0][0x3b8] ;  /* 0x00007700ff0777ac */ /* 0x000e220008000800 */
[----:B----4-:R-:W-:-:S03]  /*447c0*/  F2FP.SATFINITE.E5M2.F32.PACK_AB_MERGE_C R3, R18, R6, RZ ;  /* 0x000000061203723e */ /* 0x010fc600048060ff */
[----:B------:R4:W-:Y:S01]  /*447d0*/  STL [R1+0x10d4], R0 ;  /* 0x0010d40001007387 */ /* 0x0009e20000100800 */
[----:B-1----:R-:W-:-:S03]  /*447e0*/  F2FP.SATFINITE.E5M2.F32.PACK_AB_MERGE_C R2, R16, R17, RZ ;  /* 0x000000111002723e */ /* 0x002fc600048060ff */
[----:B------:R1:W-:Y:S04]  /*447f0*/  STL [R1+0x1178], R3 ;  /* 0x0011780301007387 */ /* 0x0003e80000100800 */
[----:B------:R0:W-:Y:S01]  /*44800*/  STL [R1+0x113c], R2 ;  /* 0x00113c0201007387 */ /* 0x0001e20000100800 */
[----:B----4-:R-:W-:Y:S01]  /*44810*/  VIADD R0, R0, UR6 ;  /* 0x0000000600007c36 */ /* 0x010fe20008000000 */
[----:B------:R-:W4:Y:S01]  /*44820*/  LDCU UR6, c[0x0][0x3b8] ;  /* 0x00007700ff0677ac */ /* 0x000f220008000800 */
[----:B-1----:R-:W-:-:S03]  /*44830*/  F2FP.SATFINITE.E5M2.F32.PACK_AB_MERGE_C R3, R29, R7, RZ ;  /* 0x000000071d03723e */ /* 0x002fc600048060ff */
[----:B------:R3:W-:Y:S01]  /*44840*/  STL [R1+0x10cc], R0 ;  /* 0x0010cc0001007387 */ /* 0x0007e20000100800 */
[----:B0-----:R-:W-:-:S03]  /*44850*/  F2FP.SATFINITE.E5M2.F32.PACK_AB_MERGE_C R2, R27, R28, RZ ;  /* 0x0000001c1b02723e */ /* 0x001fc600048060ff */
[----:B------:R0:W-:Y:S04]  /*44860*/  STL [R1+0x1138], R3 ;  /* 0x0011380301007387 */ /* 0x0001e80000100800 */
[----:B------:R1:W-:Y:S01]  /*44870*/  STL [R1+0x1134], R2 ;  /* 0x0011340201007387 */ /* 0x0003e20000100800 */
[----:B---3--:R-:W-:Y:S01]  /*44880*/  VIADD R0, R0, UR5 ;  /* 0x0000000500007c36 */ /* 0x008fe20008000000 */
[----:B------:R-:W3:Y:S01]  /*44890*/  LDCU UR5, c[0x0][0x3b8] ;  /* 0x00007700ff0577ac */ /* 0x000ee20008000800 */
[----:B0-----:R-:W-:-:S03]  /*448a0*/  F2FP.SATFINITE.E5M2.F32.PACK_AB_MERGE_C R3, R12, R13, RZ ;  /* 0x0000000d0c03723e */ /* 0x001fc600048060ff */
[----:B------:R-:W-:Y:S01]  /*448b0*/  STL [R1+0x10c4], R0 ;  /* 0x0010c40001007387 */ /* 0x000fe20000100800 */
[----:B-1----:R-:W-:-:S03]  /*448c0*/  F2FP.SATFINITE.E5M2.F32.PACK_AB_MERGE_C R2, R10, R11, RZ ;  /* 0x0000000b0a02723e */ /* 0x002fc600048060ff */
        /* <DEDUP_REMOVED lines=10> */
[----:B------:R-:W-:Y:S01]  /*44970*/  VIADD R0, R0, UR9 ;  /* 0x0000000900007c36 */ /* 0x000fe20008000000 */
[----:B------:R-:W0:Y:S02]  /*44980*/  LDCU UR9, c[0x0][0x3b8] ;  /* 0x00007700ff0977ac */ /* 0x000e240008000800 */
[----:B--2---:R1:W-:Y:S04]  /*44990*/  STL [R1+0x17a4], R8 ;  /* 0x0017a40801007387 */ /* 0x0043e80000100800 */
[----:B-1----:R-:W2:Y:S04]  /*449a0*/  LDL.LU R8, [R1+0x400] ;  /* 0x0004000001087983 */ /* 0x002ea80000300800 */
[----:B------:R-:W3:Y:S04]  /*449b0*/  LDL.LU R14, [R1+0x428] ;  /* 0x00042800010e7983 */ /* 0x000ee80000300800 */
[----:B------:R-:W-:Y:S04]  /*449c0*/  STL [R1+0x10bc], R0 ;  /* 0x0010bc0001007387 */ /* 0x000fe80000100800 */
        /* <DEDUP_REMOVED lines=28> */
[----:B-1----:R-:W2:Y:S02]  /*44b90*/  LDL.LU R9, [R1+0x17a0] ;  /* 0x0017a00001097983 */ /* 0x002ea40000300800 */
[----:B--2---:R-:W-:-:S02]  /*44ba0*/  F2FP.SATFINITE.E5M2.F32.PACK_AB_MERGE_C R9, R9, R8, RZ ;  /* 0x000000080909723e */ /* 0x004fc400048060ff */
[----:B------:R-:W2:Y:S04]  /*44bb0*/  LDL.LU R8, [R1+0x179c] ;  /* 0x00179c0001087983 */ /* 0x000ea80000300800 */
[----:B------:R1:W-:Y:S04]  /*44bc0*/  STL [R1+0x1188], R9 ;  /* 0x0011880901007387 */ /* 0x0003e80000100800 */
[----:B-1----:R-:W2:Y:S01]  /*44bd0*/  LDL.LU R9, [R1+0x1798] ;  /* 0x0017980001097983 */ /* 0x002ea20000300800 */
[----:B------:R-:W-:Y:S01]  /*44be0*/  VIADD R0, R0, UR8 ;  /* 0x0000000800007c36 */ /* 0x000fe20008000000 */
[----:B---3--:R-:W-:Y:S01]  /*44bf0*/  F2FP.SATFINITE.E5M2.F32.PACK_AB_MERGE_C R3, R3, R2, RZ ;  /* 0x000000020303723e */ /* 0x008fe200048060ff */
[----:B------:R-:W1:Y:S03]  /*44c00*/  LDCU UR8, c[0x0][0x3b8] ;  /* 0x00007700ff0877ac */ /* 0x000e660008000800 */
[----:B------:R3:W-:Y:S01]  /*44c10*/  STL [R1+0x1084], R0 ;  /* 0x0010840001007387 */ /* 0x0007e20000100800 */
[----:B------:R-:W-:Y:S01]  /*44c20*/  F2FP.SATFINITE.E5M2.F32.PACK_AB_MERGE_C R2, R19, R4, RZ ;  /* 0x000000041302723e */ /* 0x000fe200048060ff */
[----:B---3--:R-:W-:Y:S01]  /*44c30*/  VIADD R0, R0, UR7 ;  /* 0x0000000700007c36 */ /* 0x008fe20008000000 */
[----:B------:R-:W3:Y:S01]  /*44c40*/  LDCU UR7, c[0x0][0x3b8] ;  /* 0x00007700ff0777ac */ /* 0x000ee20008000800 */
[----:B--2---:R-:W-:-:S02]  /*44c50*/  F2FP.SATFINITE.E5M2.F32.PACK_AB_MERGE_C R9, R8, R9, RZ ;  /* 0x000000090809723e */ /* 0x004fc400048060ff */
[----:B------:R-:W-:-:S03]  /*44c60*/  F2FP.SATFINITE.E5M2.F32.PACK_AB_MERGE_C R8, R15, R14, RZ ;  /* 0x0000000e0f08723e */ /* 0x000fc600048060ff */
        /* <DEDUP_REMOVED lines=9> */
[----:B0-----:R-:W-:-:S03]  /*44d00*/  F2FP.SATFINITE.E5M2.F32.PACK_AB_MERGE_C R2, R23, R22, RZ ;  /* 0x000000161702723e */ /* 0x001fc600048060ff */
[----:B------:R0:W-:Y:S04]  /*44d10*/  STL [R1+0x1258], R3 ;  /* 0x0012580301007387 */ /* 0x0001e80000100800 */
[----:B------:R1:W-:Y:S01]  /*44d20*/  STL [R1+0x1254], R2 ;  /* 0x0012540201007387 */ /* 0x0003e20000100800 */
[----:B--2---:R-:W-:Y:S01]  /*44d30*/  VIADD R0, R0, UR5 ;  /* 0x0000000500007c36 */ /* 0x004fe20008000000 */
[----:B------:R-:W2:Y:S01]  /*44d40*/  LDCU UR5, c[0x0][0x3b8] ;  /* 0x00007700ff0577ac */ /* 0x000ea20008000800 */
        /* <DEDUP_REMOVED lines=23> */
[----:B--2---:R-:W-:-:S03]  /*44ec0*/  F2FP.SATFINITE.E5M2.F32.PACK_AB_MERGE_C R2, R10, R11, RZ ;  /* 0x0000000b0a02723e */ /* 0x004fc600048060ff */
[----:B------:R-:W-:Y:S04]  /*44ed0*/  STL [R1+0x1278], R3 ;  /* 0x0012780301007387 */ /* 0x000fe80000100800 */
[----:B------:R-:W-:Y:S04]  /*44ee0*/  STL [R1+0x1274], R2 ;  /* 0x0012740201007387 */ /* 0x000fe80000100800 */
[----:B------:R-:W2:Y:S04]  /*44ef0*/  LDL.LU R11, [R1+0x500] ;  /* 0x00050000010b7983 */ /* 0x000ea80000300800 */
[----:B------:R-:W2:Y:S04]  /*44f00*/  LDL.LU R10, [R1+0x504] ;  /* 0x00050400010a7983 */ /* 0x000ea80000300800 */
[----:B------:R-:W2:Y:S04]  /*44f10*/  LDL.LU R9, [R1+0x520] ;  /* 0x0005200001097983 */ /* 0x000ea80000300800 */
[----:B--2---:R0:W-:Y:S04]  /*44f20*/  STL [R1+0x1790], R9 ;  /* 0x0017900901007387 */ /* 0x0041e80000100800 */
[----:B0-----:R-:W2:Y:S04]  /*44f30*/  LDL.LU R9, [R1+0x50c] ;  /* 0x00050c0001097983 */ /* 0x001ea80000300800 */
[----:B------:R-:W2:Y:S01]  /*44f40*/  LDL.LU R8, [R1+0x524] ;  /* 0x0005240001087983 */ /* 0x000ea20000300800 */
[----:B----4-:R-:W-:Y:S01]  /*44f50*/  VIADD R0, R0, UR6 ;  /* 0x0000000600007c36 */ /* 0x010fe20008000000 */
[----:B------:R-:W-:Y:S01]  /*44f60*/  F2FP.SATFINITE.E5M2.F32.PACK_AB_MERGE_C R10, R10, R11, RZ ;  /* 0x0000000b0a0a723e */ /* 0x000fe200048060ff */
[----:B------:R-:W0:Y:S01]  /*44f70*/  LDCU UR6, c[0x0][0x3b8] ;  /* 0x00007700ff0677ac */ /* 0x000e220008000800 */
        /* <DEDUP_REMOVED lines=28> */
[----:B------:R0:W-:Y:S04]  /*45140*/  STL [R1+0x1270], R10 ;  /* 0x0012700a01007387 */ /* 0x0001e80000100800 */
[----:B0-----:R-:W4:Y:S01]  /*45150*/  LDL.LU R10, [R1+0x99c] ;  /* 0x00099c00010a7983 */ /* 0x001f220000300800 */
[----:B--2---:R-:W-:-:S03]  /*45160*/  F2FP.SATFINITE.E5M2.F32.PACK_AB_MERGE_C R9, R9, R8, RZ ;  /* 0x000000080909723e */ /* 0x004fc600048060ff */
[----:B------:R-:W2:Y:S04]  /*45170*/  LDL.LU R8, [R1+0x1794] ;  /* 0x0017940001087983 */ /* 0x000ea80000300800 */
[----:B------:R0:W-:Y:S04]  /*45180*/  STL [R1+0x126c], R9 ;  /* 0x00126c0901007387 */ /* 0x0001e80000100800 */
[----:B0-----:R-:W2:Y:S01]  /*45190*/  LDL.LU R9, [R1+0x1790] ;  /* 0x0017900001097983 */ /* 0x001ea20000300800 */
[----:B------:R-:W-:Y:S01]  /*451a0*/  VIADD R0, R0, UR5 ;  /* 0x0000000500007c36 */ /* 0x000fe20008000000 */
[----:B------:R-:W0:Y:S04]  /*451b0*/  LDCU UR5, c[0x0][0x3b8] ;  /* 0x00007700ff0577ac */ /* 0x000e280008000800 */
[----:B------:R1:W-:Y:S01]  /*451c0*/  STL [R1+0x1014], R0 ;  /* 0x0010140001007387 */ /* 0x0003e20000100800 */
[----:B---3--:R-:W-:-:S02]  /*451d0*/  F2FP.SATFINITE.E5M2.F32.PACK_AB_MERGE_C R3, R3, R2, RZ ;  /* 0x000000020303723e */ /* 0x008fc400048060ff */
[----:B----4-:R-:W-:Y:S01]  /*451e0*/  F2FP.SATFINITE.E5M2.F32.PACK_AB_MERGE_C R2, R19, R4, RZ ;  /* 0x000000041302723e */ /* 0x010fe200048060ff */
[----:B-1----:R-:W-:Y:S01]  /*451f0*/  VIADD R0, R0, UR9 ;  /* 0x0000000900007c36 */ /* 0x002fe20008000000 */
[----:B------:R-:W1:Y:S01]  /*45200*/  LDCU UR9, c[0x0][0x3b8] ;  /* 0x00007700ff0977ac */ /* 0x000e620008000800 */
[----:B------:R-:W-:Y:S02]  /*45210*/  F2FP.SATFINITE.E5M2.F32.PACK_AB_MERGE_C R13, R12, R13, RZ ;  /* 0x0000000d0c0d723e */ /* 0x000fe400048060ff */
[----:B------:R-:W-:Y:S02]  /*45220*/  F2FP.SATFINITE.E5M2.F32.PACK_AB_MERGE_C R12, R10, R11, RZ ;  /* 0x0000000b0a0c723e */ /* 0x000fe400048060ff */
[----:B--2---:R-:W-:Y:S02]  /*45230*/  F2FP.SATFINITE.E5M2.F32.PACK_AB_MERGE_C R9, R8, R9, RZ ;  /* 0x000000090809723e */ /* 0x004fe400048060ff */
[----:B------:R-:W-:-:S03]  /*45240*/  F2FP.SATFINITE.E5M2.F32.PACK_AB_MERGE_C R8, R15, R14, RZ ;  /* 0x0000000e0f08723e */ /* 0x000fc600048060ff */
[----:B------:R-:W-:Y:S04]  /*45250*/  STL [R1+0x1288], R9 ;  /* 0x0012880901007387 */ /* 0x000fe80000100800 */
[----:B------:R-:W-:Y:S04]  /*45260*/  STL [R1+0x1284], R8 ;  /* 0x0012840801007387 */ /* 0x000fe80000100800 */
[----:B------:R2:W-:Y:S04]  /*45270*/  STL [R1+0x1008], R0 ;  /* 0x0010080001007387 */ /* 0x0005e80000100800 */
[----:B------:R3:W-:Y:S01]  /*45280*/  STL [R1+0x1280], R3 ;  /* 0x0012800301007387 */ /* 0x0007e20000100800 */
[----:B--2---:R-:W-:-:S03]  /*45290*/  VIADD R0, R0, UR8 ;  /* 0x0000000800007c36 */ /* 0x004fc60008000000 */
[----:B------:R2:W-:Y:S01]  /*452a0*/  STL [R1+0x127c], R2 ;  /* 0x00127c0201007387 */ /* 0x0005e20000100800 */
[----:B------:R-:W4:Y:S01]  /*452b0*/  LDCU UR8, c[0x0][0x3b8] ;  /* 0x00007700ff0877ac */ /* 0x000f220008000800 */
[----:B---3--:R-:W-:Y:S02]  /*452c0*/  F2FP.SATFINITE.E5M2.F32.PACK_AB_MERGE_C R3, R21, R20, RZ ;  /* 0x000000141503723e */ /* 0x008fe400048060ff */
[----:B------:R3:W-:Y:S01]  /*452d0*/  STL [R1+0xff0], R0 ;  /* 0x000ff00001007387 */ /* 0x0007e20000100800 */
[----:B--2---:R-:W-:-:S03]  /*452e0*/  F2FP.SATFINITE.E5M2.F32.PACK_AB_MERGE_C R2, R23, R22, RZ ;  /* 0x000000161702723e */ /* 0x004fc600048060ff */
[----:B------:R2:W-:Y:S01]  /*452f0*/  STL [R1+0x1298], R3 ;  /* 0x0012980301007387 */ /* 0x0005e20000100800 */
[----:B---3--:R-:W-:-:S03]  /*45300*/  VIADD R0, R0, UR7 ;  /* 0x0000000700007c36 */ /* 0x008fc60008000000 */
[----:B------:R3:W-:Y:S01]  /*45310*/  STL [R1+0x1294], R2 ;  /* 0x0012940201007387 */ /* 0x0007e20000100800 */
[----:B------:R-:W0:Y:S03]  /*45320*/  LDCU UR7, c[0x0][0x3b8] ;  /* 0x00007700ff0777ac */ /* 0x000e260008000800 */
[----:B------:R1:W-:Y:S01]  /*45330*/  STL [R1+0xfe0], R0 ;  /* 0x000fe00001007387 */ /* 0x0003e20000100800 */
[----:B--2---:R-:W-:Y:S02]  /*45340*/  F2FP.SATFINITE.E5M2.F32.PACK_AB_MERGE_C R3, R25, R24, RZ ;  /* 0x000000181903723e */ /* 0x004fe400048060ff */
[----:B---3--:R-:W-:-:S03]  /*45350*/  F2FP.SATFINITE.E5M2.F32.PACK_AB_MERGE_C R2, R5, R26, RZ ;  /* 0x0000001a0502723e */ /* 0x008fc600048060ff */
[----:B------:R2:W-:Y:S01]  /*45360*/  STL [R1+0x1290], R3 ;  /* 0x0012900301007387 */ /* 0x0005e20000100800 */
[----:B-1----:R-:W-:-:S03]  /*45370*/  VIADD R0, R0, UR6 ;  /* 0x0000000600007c36 */ /* 0x002fc60008000000 */
[----:B------:R1:W-:Y:S01]  /*45380*/  STL [R1+0x128c], R2 ;  /* 0x00128c0201007387 */ /* 0x0003e20000100800 */
[----:B------:R-:W3:Y:S03]  /*45390*/  LDCU UR6, c[0x0][0x3b8] ;  /* 0x00007700ff0677ac */ /* 0x000ee60008000800 */
[----:B------:R0:W-:Y:S01]  /*453a0*/  STL [R1+0xfd0], R0 ;  /* 0x000fd00001007387 */ /* 0x0001e20000100800 */
[----:B--2---:R-:W-:Y:S02]  /*453b0*/  F2FP.SATFINITE.E5M2.F32.PACK_AB_MERGE_C R3, R18, R6, RZ ;  /* 0x000000061203723e */ /* 0x004fe400048060ff */
[----:B-1----:R-:W-:-:S03]  /*453c0*/  F2FP.SATFINITE.E5M2.F32.PACK_AB_MERGE_C R2, R16, R17, RZ ;  /* 0x000000111002723e */ /* 0x002fc600048060ff */
[----:B------:R1:W-:Y:S01]  /*453d0*/  STL [R1+0x12a8], R3 ;  /* 0x0012a80301007387 */ /* 0x0003e20000100800 */
[----:B0-----:R-:W-:-:S03]  /*453e0*/  VIADD R0, R0, UR5 ;  /* 0x0000000500007c36 */ /* 0x001fc60008000000 */
[----:B------:R0:W-:Y:S01]  /*453f0*/  STL [R1+0x12a4], R2 ;  /* 0x0012a40201007387 */ /* 0x0001e20000100800 */
[----:B------:R-:W2:Y:S03]  /*45400*/  LDCU UR5, c[0x0][0x3b8] ;  /* 0x00007700ff0577ac */ /* 0x000ea60008000800 */
[----:B------:R3:W-:Y:S01]  /*45410*/  STL [R1+0xfc4], R0 ;  /* 0x000fc40001007387 */ /* 0x0007e20000100800 */
[----:B-1----:R-:W-:Y:S02]  /*45420*/  F2FP.SATFINITE.E5M2.F32.PACK_AB_MERGE_C R3, R29, R7, RZ ;  /* 0x000000071d03723e */ /* 0x002fe400048060ff */
[----:B0-----:R-:W-:-:S03]  /*45430*/  F2FP.SATFINITE.E5M2.F32.PACK_AB_MERGE_C R2, R27, R28, RZ ;  /* 0x0000001c1b02723e */ /* 0x001fc600048060ff */
[----:B------:R-:W-:Y:S01]  /*45440*/  STL [R1+0x12a0], R3 ;  /* 0x0012a00301007387 */ /* 0x000fe20000100800 */
[----:B---3--:R-:W-:-:S03]  /*45450*/  VIADD R0, R0, UR9 ;  /* 0x0000000900007c36 */ /* 0x008fc60008000000 */
[----:B------:R-:W-:Y:S01]  /*45460*/  STL [R1+0x129c], R2 ;  /* 0x00129c0201007387 */ /* 0x000fe20000100800 */
[----:B------:R-:W0:Y:S03]  /*45470*/  LDCU UR9, c[0x0][0x3b8] ;  /* 0x00007700ff0977ac */ /* 0x000e260008000800 */
[----:B------:R1:W-:Y:S04]  /*45480*/  STL [R1+0x16ec], R13 ;  /* 0x0016ec0d01007387 */ /* 0x0003e80000100800 */
[----:B------:R-:W-:Y:S04]  /*45490*/  STL [R1+0xfbc], R0 ;  /* 0x000fbc0001007387 */ /* 0x000fe80000100800 */
[----:B------:R-:W3:Y:S04]  /*454a0*/  LDL.LU R10, [R1+0x984] ;  /* 0x00098400010a7983 */ /* 0x000ee80000300800 */
[----:B-1----:R-:W2:Y:S04]  /*454b0*/  LDL.LU R13, [R1+0x988] ;  /* 0x00098800010d7983 */ /* 0x002ea80000300800 */
[----:B------:R-:W2:Y:S04]  /*454c0*/  LDL.LU R11, [R1+0x98c] ;  /* 0x00098c00010b7983 */ /* 0x000ea80000300800 */
        /* <DEDUP_REMOVED lines=10> */
[----:B------:R1:W-:Y:S04]  /*45570*/  STL [R1+0x16f0], R12 ;  /* 0x0016f00c01007387 */ /* 0x0003e80000100800 */
[----:B-1----:R-:W3:Y:S01]  /*45580*/  LDL.LU R12, [R1+0x980] ;  /* 0x00098000010c7983 */ /* 0x002ee20000300800 */
[----:B----4-:R-:W-:Y:S01]  /*45590*/  VIADD R0, R0, UR8 ;  /* 0x0000000800007c36 */ /* 0x010fe20008000000 */
[----:B------:R-:W1:Y:S02]  /*455a0*/  LDCU UR8, c[0x0][0x3b8] ;  /* 0x00007700ff0877ac */ /* 0x000e640008000800 */
[----:B------:R-:W4:Y:S04]  /*455b0*/  LDL.LU R20, [R1+0x958] ;  /* 0x0009580001147983 */ /* 0x000f280000300800 */
[----:B------:R-:W4:Y:S04]  /*455c0*/  LDL.LU R21, [R1+0x95c] ;  /* 0x00095c0001157983 */ /* 0x000f280000300800 */
        /* <DEDUP_REMOVED lines=13> */
[----:B0-----:R-:W-:Y:S01]  /*456a0*/  VIADD R0, R0, UR7 ;  /* 0x0000000700007c36 */ /* 0x001fe20008000000 */
[----:B------:R-:W0:Y:S01]  /*456b0*/  LDCU UR7, c[0x0][0x3b8] ;  /* 0x00007700ff0777ac */ /* 0x000e220008000800 */
[----:B--2---:R-:W-:-:S02]  /*456c0*/  F2FP.SATFINITE.E5M2.F32.PACK_AB_MERGE_C R11, R11, R13, RZ ;  /* 0x0000000d0b0b723e */ /* 0x004fc400048060ff */
[----:B---3--:R-:W-:Y:S02]  /*456d0*/  F2FP.SATFINITE.E5M2.F32.PACK_AB_MERGE_C R9, R8, R9, RZ ;  /* 0x000000090809723e */ /* 0x008fe400048060ff */
[----:B------:R-:W-:Y:S02]  /*456e0*/  F2FP.SATFINITE.E5M2.F32.PACK_AB_MERGE_C R8, R15, R14, RZ ;  /* 0x0000000e0f08723e */ /* 0x000fe400048060ff */
[----:B------:R-:W-:Y:S02]  /*456f0*/  F2FP.SATFINITE.E5M2.F32.PACK_AB_MERGE_C R3, R3, R2, RZ ;  /* 0x000000020303723e */ /* 0x000fe400048060ff */
[----:B------:R-:W-:Y:S02]  /*45700*/  F2FP.SATFINITE.E5M2.F32.PACK_AB_MERGE_C R2, R19, R4, RZ ;  /* 0x000000041302723e */ /* 0x000fe400048060ff */
[----:B------:R-:W-:-:S05]  /*45710*/  F2FP.SATFINITE.E5M2.F32.PACK_AB_MERGE_C R10, R10, R12, RZ ;  /* 0x0000000c0a0a723e */ /* 0x000fca00048060ff */
[----:B------:R-:W-:Y:S04]  /*45720*/  STL [R1+0x16f4], R10 ;  /* 0x0016f40a01007387 */ /* 0x000fe80000100800 */
[----:B------:R-:W-:Y:S04]  /*45730*/  STL [R1+0x16f8], R11 ;  /* 0x0016f80b01007387 */ /* 0x000fe80000100800 */
[----:B------:R2:W-:Y:S04]  /*45740*/  STL [R1+0xfac], R0 ;  /* 0x000fac0001007387 */ /* 0x0005e80000100800 */
[----:B------:R-:W-:Y:S01]  /*45750*/  STL [R1+0x970], R9 ;  /* 0x0009700901007387 */ /* 0x000fe20000100800 */
[----:B--2---:R-:W-:-:S03]  /*45760*/  VIADD R0, R0, UR6 ;  /* 0x0000000600007c36 */ /* 0x004fc60008000000 */
[----:B------:R-:W-:Y:S01]  /*45770*/  STL [R1+0x97c], R8 ;  /* 0x00097c0801007387 */ /* 0x000fe20000100800 */
[----:B------:R-:W2:Y:S03]  /*45780*/  LDCU UR6, c[0x0][0x3b8] ;  /* 0x00007700ff0677ac */ /* 0x000ea60008000800 */
[----:B------:R3:W-:Y:S04]  /*45790*/  STL [R1+0xfa4], R0 ;  /* 0x000fa40001007387 */ /* 0x0007e80000100800 */
[----:B------:R-:W-:Y:S04]  /*457a0*/  STL [R1+0x960], R3 ;  /* 0x0009600301007387 */ /* 0x000fe80000100800 */
[----:B------:R0:W-:Y:S01]  /*457b0*/  STL [R1+0x96c], R2 ;  /* 0x00096c0201007387 */ /* 0x0001e20000100800 */
[----:B---3--:R-:W-:Y:S01]  /*457c0*/  VIADD R0, R0, UR5 ;  /* 0x0000000500007c36 */ /* 0x008fe20008000000 */
[----:B------:R-:W3:Y:S01]  /*457d0*/  LDCU UR5, c[0x0][0x3b8] ;  /* 0x00007700ff0577ac */ /* 0x000ee20008000800 */
[----:B0-----:R-:W-:-:S02]  /*457e0*/  F2FP.SATFINITE.E5M2.F32.PACK_AB_MERGE_C R2, R27, R28, RZ ;  /* 0x0000001c1b02723e */ /* 0x001fc400048060ff */
[----:B------:R-:W2:Y:S04]  /*457f0*/  LDL.LU R28, [R1+0x910] ;  /* 0x00091000011c7983 */ /* 0x000ea80000300800 */
[----:B------:R0:W-:Y:S04]  /*45800*/  STL [R1+0xf9c], R0 ;  /* 0x000f9c0001007387 */ /* 0x0001e80000100800 */
[----:B------:R1:W-:Y:S01]  /*45810*/  STL [R1+0x99c], R2 ;  /* 0x00099c0201007387 */ /* 0x0003e20000100800 */
[----:B----4-:R-:W-:-:S03]  /*45820*/  F2FP.SATFINITE.E5M2.F32.PACK_AB_MERGE_C R3, R23, R22, RZ ;  /* 0x000000161703723e */ /* 0x010fc600048060ff */
[----:B------:R-:W4:Y:S01]  /*45830*/  LDL.LU R27, [R1+0x914] ;  /* 0x00091400011b7983 */ /* 0x000f220000300800 */
[----:B0-----:R-:W-:Y:S01]  /*45840*/  VIADD R0, R0, UR9 ;  /* 0x0000000900007c36 */ /* 0x001fe20008000000 */
[----:B------:R-:W0:Y:S01]  /*45850*/  LDCU UR9, c[0x0][0x3b8] ;  /* 0x00007700ff0977ac */ /* 0x000e220008000800 */
[----:B-1----:R-:W-:-:S05]  /*45860*/  F2FP.SATFINITE.E5M2.F32.PACK_AB_MERGE_C R2, R21, R20, RZ ;  /* 0x000000141502723e */ /* 0x002fca00048060ff */
[----:B------:R1:W-:Y:S04]  /*45870*/  STL [R1+0x998], R2 ;  /* 0x0009980201007387 */ /* 0x0003e80000100800 */
[----:B------:R0:W-:Y:S01]  /*45880*/  STL [R1+0xf94], R0 ;  /* 0x000f940001007387 */ /* 0x0001e20000100800 */
[----:B-1----:R-:W-:-:S03]  /*45890*/  F2FP.SATFINITE.E5M2.F32.PACK_AB_MERGE_C R2, R25, R24, RZ ;  /* 0x000000181902723e */ /* 0x002fc600048060ff */
[----:B------:R1:W-:Y:S01]  /*458a0*/  STL [R1+0x98c], R3 ;  /* 0x00098c0301007387 */ /* 0x0003e20000100800 */
[----:B0-----:R-:W-:-:S03]  /*458b0*/  VIADD R0, R0, UR8 ;  /* 0x0000000800007c36 */ /* 0x001fc60008000000 */
[----:B------:R0:W-:Y:S01]  /*458c0*/  STL [R1+0x988], R2 ;  /* 0x0009880201007387 */ /* 0x0001e20000100800 */
[----:B------:R-:W2:Y:S01]  /*458d0*/  LDCU UR8, c[0x0][0x3b8] ;  /* 0x00007700ff0877ac */ /* 0x000ea20008000800 */
[----:B-1----:R-:W-:Y:S02]  /*458e0*/  F2FP.SATFINITE.E5M2.F32.PACK_AB_MERGE_C R3, R5, R26, RZ ;  /* 0x0000001a0503723e */ /* 0x002fe400048060ff */
[----:B------:R1:W-:Y:S01]  /*458f0*/  STL [R1+0xf8c], R0 ;  /* 0x000f8c0001007387 */ /* 0x0003e20000100800 */
[----:B0-----:R-:W-:-:S03]  /*45900*/  F2FP.SATFINITE.E5M2.F32.PACK_AB_MERGE_C R2, R18, R6, RZ ;  /* 0x000000061202723e */ /* 0x001fc600048060ff */
[----:B------:R0:W-:Y:S04]  /*45910*/  STL [R1+0xfe4], R3 ;  /* 0x000fe40301007387 */ /* 0x0001e80000100800 */
[----:B------:R3:W-:Y:S01]  /*45920*/  STL [R1+0xfec], R2 ;  /* 0x000fec0201007387 */ /* 0x0007e20000100800 */
[----:B-1----:R-:W-:Y:S01]  /*45930*/  VIADD R0, R0, UR7 ;  /* 0x0000000700007c36 */ /* 0x002fe20008000000 */
[----:B------:R-:W1:Y:S01]  /*45940*/  LDCU UR7, c[0x0][0x3b8] ;  /* 0x00007700ff0777ac */ /* 0x000e620008000800 */
[----:B0-----:R-:W-:-:S03]  /*45950*/  F2FP.SATFINITE.E5M2.F32.PACK_AB_MERGE_C R3, R16, R17, RZ ;  /* 0x000000111003723e */ /* 0x001fc600048060ff */
[----:B------:R-:W-:Y:S01]  /*45960*/  STL [R1+0xf7c], R0 ;  /* 0x000f7c0001007387 */ /* 0x000fe20000100800 */
[----:B---3--:R-:W-:-:S03]  /*45970*/  F2FP.SATFINITE.E5M2.F32.PACK_AB_MERGE_C R2, R29, R7, RZ ;  /* 0x000000071d02723e */ /* 0x008fc600048060ff */
[----:B------:R-:W-:Y:S04]  /*45980*/  STL [R1+0x9ac], R3 ;  /* 0x0009ac0301007387 */ /* 0x000fe80000100800 */
[----:B------:R-:W-:Y:S04]  /*45990*/  STL [R1+0x9a8], R2 ;  /* 0x0009a80201007387 */ /* 0x000fe80000100800 */
[----:B------:R-:W3:Y:S04]  /*459a0*/  LDL.LU R11, [R1+0x900] ;  /* 0x00090000010b7983 */ /* 0x000ee80000300800 */
[----:B---3--:R0:W-:Y:S04]  /*459b0*/  STL [R1+0x1788], R11 ;  /* 0x0017880b01007387 */ /* 0x0081e80000100800 */
[----:B0-----:R-:W3:Y:S04]  /*459c0*/  LDL.LU R11, [R1+0x91c] ;  /* 0x00091c00010b7983 */ /* 0x001ee80000300800 */
[----:B------:R-:W3:Y:S01]  /*459d0*/  LDL.LU R10, [R1+0x904] ;  /* 0x00090400010a7983 */ /* 0x000ee20000300800 */
[----:B--2---:R-:W-:Y:S01]  /*459e0*/  VIADD R0, R0, UR6 ;  /* 0x0000000600007c36 */ /* 0x004fe20008000000 */
[----:B----4-:R-:W-:Y:S01]  /*459f0*/  F2FP.SATFINITE.E5M2.F32.PACK_AB_MERGE_C R4, R27, R28, RZ ;  /* 0x0000001c1b04723e */ /* 0x010fe200048060ff */
[----:B------:R-:W0:Y:S01]  /*45a00*/  LDCU UR6, c[0x0][0x3b8] ;  /* 0x00007700ff0677ac */ /* 0x000e220008000800 */
[----:B---3--:R2:W-:Y:S04]  /*45a10*/  STL [R1+0x178c], R10 ;  /* 0x00178c0a01007387 */ /* 0x0085e80000100800 */
[----:B--2---:R-:W2:Y:S04]  /*45a20*/  LDL.LU R10, [R1+0x918] ;  /* 0x00091800010a7983 */ /* 0x004ea80000300800 */
[----:B------:R-:W3:Y:S04]  /*45a30*/  LDL.LU R12, [R1+0x908] ;  /* 0x00090800010c7983 */ /* 0x000ee80000300800 */
[----:B------:R-:W-:Y:S04]  /*45a40*/  STL [R1+0xf74], R0 ;  /* 0x000f740001007387 */ /* 0x000fe80000100800 */
[----:B------:R-:W3:Y:S04]  /*45a50*/  LDL.LU R13, [R1+0x90c] ;  /* 0x00090c00010d7983 */ /* 0x000ee80000300800 */
        /* <DEDUP_REMOVED lines=8> */
[----:B------:R0:W-:Y:S04]  /*45ae0*/  STL [R1+0x1030], R4 ;  /* 0x0010300401007387 */ /* 0x0001e80000100800 */
[----:B0-----:R-:W3:Y:S04]  /*45af0*/  LDL.LU R4, [R1+0x8d0] ;  /* 0x0008d00001047983 */ /* 0x001ee80000300800 */
        /* <DEDUP_REMOVED lines=18> */
[----:B0-----:R-:W2:Y:S01]  /*45c20*/  LDL.LU R11, [R1+0x1788] ;  /* 0x00178800010b7983 */ /* 0x001ea20000300800 */
[----:B------:R-:W-:Y:S01]  /*45c30*/  VIADD R0, R0, UR5 ;  /* 0x0000000500007c36 */ /* 0x000fe20008000000 */
[----:B------:R-:W0:Y:S01]  /*45c40*/  LDCU UR5, c[0x0][0x3b8] ;  /* 0x00007700ff0577ac */ /* 0x000e220008000800 */
[----:B----4-:R-:W-:-:S03]  /*45c50*/  F2FP.SATFINITE.E5M2.F32.PACK_AB_MERGE_C R9, R8, R9, RZ ;  /* 0x000000090809723e */ /* 0x010fc600048060ff */
[----:B------:R4:W-:Y:S01]  /*45c60*/  STL [R1+0xf64], R0 ;  /* 0x000f640001007387 */ /* 0x0009e20000100800 */
[----:B---3--:R-:W-:Y:S01]  /*45c70*/  F2FP.SATFINITE.E5M2.F32.PACK_AB_MERGE_C R8, R15, R14, RZ ;  /* 0x0000000e0f08723e */ /* 0x008fe200048060ff */
[----:B----4-:R-:W-:Y:S01]  /*45c80*/  VIADD R0, R0, UR9 ;  /* 0x0000000900007c36 */ /* 0x010fe20008000000 */
[----:B------:R-:W3:Y:S01]  /*45c90*/  LDCU UR9, c[0x0][0x3b8] ;  /* 0x00007700ff0977ac */ /* 0x000ee20008000800 */
[----:B------:R-:W-:Y:S02]  /*45ca0*/  F2FP.SATFINITE.E5M2.F32.PACK_AB_MERGE_C R2, R3, R2, RZ ;  /* 0x000000020302723e */ /* 0x000fe400048060ff */
[----:B------:R-:W-:Y:S02]  /*45cb0*/  F2FP.SATFINITE.E5M2.F32.PACK_AB_MERGE_C R3, R19, R4, RZ ;  /* 0x000000041303723e */ /* 0x000fe400048060ff */
[----:B--2---:R-:W-:Y:S02]  /*45cc0*/  F2FP.SATFINITE.E5M2.F32.PACK_AB_MERGE_C R11, R10, R11, RZ ;  /* 0x0000000b0a0b723e */ /* 0x004fe400048060ff */
[----:B------:R-:W-:-:S03]  /*45cd0*/  F2FP.SATFINITE.E5M2.F32.PACK_AB_MERGE_C R10, R13, R12, RZ ;  /* 0x0000000c0d0a723e */ /* 0x000fc600048060ff */
[----:B------:R-:W-:Y:S04]  /*45ce0*/  STL [R1+0x101c], R11 ;  /* 0x00101c0b01007387 */ /* 0x000fe80000100800 */
[----:B------:R-:W-:Y:S04]  /*45cf0*/  STL [R1+0x1018], R10 ;  /* 0x0010180a01007387 */ /* 0x000fe80000100800 */
[----:B------:R2:W-:Y:S04]  /*45d00*/  STL [R1+0xf54], R0 ;  /* 0x000f540001007387 */ /* 0x0005e80000100800 */
[----:B------:R-:W-:Y:S04]  /*45d10*/  STL [R1+0x1070], R9 ;  /* 0x0010700901007387 */ /* 0x000fe80000100800 */
[----:B------:R4:W-:Y:S01]  /*45d20*/  STL [R1+0x106c], R8 ;  /* 0x00106c0801007387 */ /* 0x0009e20000100800 */
[----:B--2---:R-:W-:Y:S01]  /*45d30*/  VIADD R0, R0, UR8 ;  /* 0x0000000800007c36 */ /* 0x004fe20008000000 */
[----:B------:R-:W2:Y:S01]  /*45d40*/  LDCU UR8, c[0x0][0x3b8] ;  /* 0x00007700ff0877ac */ /* 0x000ea20008000800 */
[----:B----4-:R-:W-:-:S02]  /*45d50*/  F2FP.SATFINITE.E5M2.F32.PACK_AB_MERGE_C R8, R29, R7, RZ ;  /* 0x000000071d08723e */ /* 0x010fc400048060ff */
[----:B------:R-:W4:Y:S04]  /*45d60*/  LDL.LU R7, [R1+0x890] ;  /* 0x0008900001077983 */ /* 0x000f280000300800 */
[----:B------:R1:W-:Y:S04]  /*45d70*/  STL [R1+0xf4c], R0 ;  /* 0x000f4c0001007387 */ /* 0x0003e80000100800 */
[----:B------:R-:W-:Y:S04]  /*45d80*/  STL [R1+0x1068], R8 ;  /* 0x0010680801007387 */ /* 0x000fe80000100800 */
[----:B------:R-:W4:Y:S01]  /*45d90*/  LDL.LU R29, [R1+0x894] ;  /* 0x00089400011d7983 */ /* 0x000f220000300800 */
[----:B-1----:R-:W-:Y:S01]  /*45da0*/  VIADD R0, R0, UR7 ;  /* 0x0000000700007c36 */ /* 0x002fe20008000000 */
[----:B------:R-:W1:Y:S02]  /*45db0*/  LDCU UR7, c[0x0][0x3b8] ;  /* 0x00007700ff0777ac */ /* 0x000e640008000800 */
[----:B------:R0:W-:Y:S04]  /*45dc0*/  STL [R1+0x105c], R2 ;  /* 0x00105c0201007387 */ /* 0x0001e80000100800 */
[----:B------:R2:W-:Y:S01]  /*45dd0*/  STL [R1+0xf40], R0 ;  /* 0x000f400001007387 */ /* 0x0005e20000100800 */
[----:B0-----:R-:W-:-:S03]  /*45de0*/  F2FP.SATFINITE.E5M2.F32.PACK_AB_MERGE_C R2, R21, R20, RZ ;  /* 0x000000141502723e */ /* 0x001fc600048060ff */
[----:B------:R0:W-:Y:S01]  /*45df0*/  STL [R1+0x1098], R3 ;  /* 0x0010980301007387 */ /* 0x0001e20000100800 */
[----:B--2---:R-:W-:-:S03]  /*45e00*/  VIADD R0, R0, UR6 ;  /* 0x0000000600007c36 */ /* 0x004fc60008000000 */
[----:B------:R2:W-:Y:S01]  /*45e10*/  STL [R1+0x1094], R2 ;  /* 0x0010940201007387 */ /* 0x0005e20000100800 */
[----:B------:R-:W1:Y:S01]  /*45e20*/  LDCU UR6, c[0x0][0x3b8] ;  /* 0x00007700ff0677ac */ /* 0x000e620008000800 */
[----:B0-----:R-:W-:Y:S02]  /*45e30*/  F2FP.SATFINITE.E5M2.F32.PACK_AB_MERGE_C R3, R23, R22, RZ ;  /* 0x000000161703723e */ /* 0x001fe400048060ff */
[----:B------:R0:W-:Y:S01]  /*45e40*/  STL [R1+0xf28], R0 ;  /* 0x000f280001007387 */ /* 0x0001e20000100800 */
[----:B--2---:R-:W-:-:S03]  /*45e50*/  F2FP.SATFINITE.E5M2.F32.PACK_AB_MERGE_C R2, R25, R24, RZ ;  /* 0x000000181902723e */ /* 0x004fc600048060ff */
[----:B------:R2:W-:Y:S04]  /*45e60*/  STL [R1+0x108c], R3 ;  /* 0x00108c0301007387 */ /* 0x0005e80000100800 */
[----:B------:R1:W-:Y:S01]  /*45e70*/  STL [R1+0x1090], R2 ;  /* 0x0010900201007387 */ /* 0x0003e20000100800 */
[----:B0-----:R-:W-:Y:S01]  /*45e80*/  VIADD R0, R0, UR5 ;  /* 0x0000000500007c36 */ /* 0x001fe20008000000 */
[----:B------:R-:W0:Y:S01]  /*45e90*/  LDCU UR5, c[0x0][0x3b8] ;  /* 0x00007700ff0577ac */ /* 0x000e220008000800 */
[----:B--2---:R-:W-:-:S03]  /*45ea0*/  F2FP.SATFINITE.E5M2.F32.PACK_AB_MERGE_C R3, R5, R26, RZ ;  /* 0x0000001a0503723e */ /* 0x004fc600048060ff */
[----:B------:R3:W-:Y:S01]  /*45eb0*/  STL [R1+0xf10], R0 ;  /* 0x000f100001007387 */ /* 0x0007e20000100800 */
[----:B-1----:R-:W-:-:S03]  /*45ec0*/  F2FP.SATFINITE.E5M2.F32.PACK_AB_MERGE_C R2, R18, R6, RZ ;  /* 0x000000061202723e */ /* 0x002fc600048060ff */
[----:B------:R1:W-:Y:S04]  /*45ed0*/  STL [R1+0x10b4], R3 ;  /* 0x0010b40301007387 */ /* 0x0003e80000100800 */
[----:B------:R2:W-:Y:S01]  /*45ee0*/  STL [R1+0x10b0], R2 ;  /* 0x0010b00201007387 */ /* 0x0005e20000100800 */
[----:B---3--:R-:W-:Y:S01]  /*45ef0*/  VIADD R0, R0, UR9 ;  /* 0x0000000900007c36 */ /* 0x008fe20008000000 */
[----:B------:R-:W3:Y:S01]  /*45f00*/  LDCU UR9, c[0x0][0x3b8] ;  /* 0x00007700ff0977ac */ /* 0x000ee20008000800 */
[----:B-1----:R-:W-:-:S03]  /*45f10*/  F2FP.SATFINITE.E5M2.F32.PACK_AB_MERGE_C R3, R16, R17, RZ ;  /* 0x000000111003723e */ /* 0x002fc600048060ff */
[----:B------:R-:W-:Y:S01]  /*45f20*/  STL [R1+0xf00], R0 ;  /* 0x000f000001007387 */ /* 0x000fe20000100800 */
[----:B--2---:R-:W-:-:S03]  /*45f30*/  F2FP.SATFINITE.E5M2.F32.PACK_AB_MERGE_C R2, R27, R28, RZ ;  /* 0x0000001c1b02723e */ /* 0x004fc600048060ff */
[----:B------:R-:W-:Y:S04]  /*45f40*/  STL [R1+0x10ac], R3 ;  /* 0x0010ac0301007387 */ /* 0x000fe80000100800 */
[----:B------:R-:W-:Y:S04]  /*45f50*/  STL [R1+0x10a8], R2 ;  /* 0x0010a80201007387 */ /* 0x000fe80000100800 */
[----:B------:R-:W2:Y:S04]  /*45f60*/  LDL.LU R11, [R1+0x880] ;  /* 0x00088000010b7983 */ /* 0x000ea80000300800 */
[----:B--2---:R1:W-:Y:S04]  /*45f70*/  STL [R1+0x1780], R11 ;  /* 0x0017800b01007387 */ /* 0x0043e80000100800 */
[----:B-1----:R-:W2:Y:S04]  /*45f80*/  LDL.LU R11, [R1+0x89c] ;  /* 0x00089c00010b7983 */ /* 0x002ea80000300800 */
[----:B------:R-:W2:Y:S01]  /*45f90*/  LDL.LU R10, [R1+0x884] ;  /* 0x00088400010a7983 */ /* 0x000ea20000300800 */
[----:B------:R-:W-:Y:S01]  /*45fa0*/  VIADD R0, R0, UR8 ;  /* 0x0000000800007c36 */ /* 0x000fe20008000000 */
[----:B----4-:R-:W-:Y:S01]  /*45fb0*/  F2FP.SATFINITE.E5M2.F32.PACK_AB_MERGE_C R2, R29, R7, RZ ;  /* 0x000000071d02723e */ /* 0x010fe200048060ff */
[----:B------:R-:W1:Y:S01]  /*45fc0*/  LDCU UR8, c[0x0][0x3b8] ;  /* 0x00007700ff0877ac */ /* 0x000e620008000800 */
        /* <DEDUP_REMOVED lines=9> */
[----:B------:R0:W-:Y:S04]  /*46060*/  STL [R1+0x10e8], R2 ;  /* 0x0010e80201007387 */ /* 0x0001e80000100800 */
[----:B------:R-:W4:Y:S04]  /*46070*/  LDL.LU R14, [R1+0x860] ;  /* 0x00086000010e7983 */ /* 0x000f280000300800 */
[----:B------:R-:W4:Y:S04]  /*46080*/  LDL.LU R15, [R1+0x864] ;  /* 0x00086400010f7983 */ /* 0x000f280000300800 */
        /* <DEDUP_REMOVED lines=18> */
[----:B--2---:R-:W-:-:S03]  /*461b0*/  F2FP.SATFINITE.E5M2.F32.PACK_AB_MERGE_C R11, R11, R10, RZ ;  /* 0x0000000a0b0b723e */ /* 0x004fc600048060ff */
[----:B------:R-:W2:Y:S04]  /*461c0*/  LDL.LU R10, [R1+0x1784] ;  /* 0x00178400010a7983 */ /* 0x000ea80000300800 */
[----:B------:R0:W-:Y:S04]  /*461d0*/  STL [R1+0x10e4], R11 ;  /* 0x0010e40b01007387 */ /* 0x0001e80000100800 */
[----:B0-----:R-:W2:Y:S01]  /*461e0*/  LDL.LU R11, [R1+0x1780] ;  /* 0x00178000010b7983 */ /* 0x001ea20000300800 */
[----:B------:R-:W-:Y:S01]  /*461f0*/  VIADD R0, R0, UR7 ;  /* 0x0000000700007c36 */ /* 0x000fe20008000000 */
[----:B------:R-:W0:Y:S04]  /*46200*/  LDCU UR7, c[0x0][0x3b8] ;  /* 0x00007700ff0777ac */ /* 0x000e280008000800 */
[----:B------:R1:W-:Y:S01]  /*46210*/  STL [R1+0xef0], R0 ;  /* 0x000ef00001007387 */ /* 0x0003e20000100800 */
[----:B---3--:R-:W-:Y:S01]  /*46220*/  F2FP.SATFINITE.E5M2.F32.PACK_AB_MERGE_C R8, R8, R9, RZ ;  /* 0x000000090808723e */ /* 0x008fe200048060ff */
[----:B-1----:R-:W-:Y:S01]  /*46230*/  VIADD R0, R0, UR6 ;  /* 0x0000000600007c36 */ /* 0x002fe20008000000 */
[----:B------:R-:W1:Y:S01]  /*46240*/  LDCU UR6, c[0x0][0x3b8] ;  /* 0x00007700ff0677ac */ /* 0x000e620008000800 */
[----:B----4-:R-:W-:-:S02]  /*46250*/  F2FP.SATFINITE.E5M2.F32.PACK_AB_MERGE_C R2, R3, R2, RZ ;  /* 0x000000020302723e */ /* 0x010fc400048060ff */
[----:B------:R-:W-:Y:S02]  /*46260*/  F2FP.SATFINITE.E5M2.F32.PACK_AB_MERGE_C R3, R19, R4, RZ ;  /* 0x000000041303723e */ /* 0x000fe400048060ff */
[----:B--2---:R-:W-:Y:S02]  /*46270*/  F2FP.SATFINITE.E5M2.F32.PACK_AB_MERGE_C R11, R10, R11, RZ ;  /* 0x0000000b0a0b723e */ /* 0x004fe400048060ff */
[----:B------:R-:W-:-:S03]  /*46280*/  F2FP.SATFINITE.E5M2.F32.PACK_AB_MERGE_C R10, R13, R12, RZ ;  /* 0x0000000c0d0a723e */ /* 0x000fc600048060ff */
[----:B------:R-:W-:Y:S04]  /*46290*/  STL [R1+0x10e0], R11 ;  /* 0x0010e00b01007387 */ /* 0x000fe80000100800 */
[----:B------:R2:W-:Y:S02]  /*462a0*/  STL [R1+0x10dc], R10 ;  /* 0x0010dc0a01007387 */ /* 0x0005e40000100800 */
[----:B--2---:R-:W-:Y:S02]  /*462b0*/  F2FP.SATFINITE.E5M2.F32.PACK_AB_MERGE_C R10, R27, R28, RZ ;  /* 0x0000001c1b0a723e */ /* 0x004fe400048060ff */
[----:B------:R-:W2:Y:S04]  /*462c0*/  LDL.LU R28, [R1+0x810] ;  /* 0x00081000011c7983 */ /* 0x000ea80000300800 */
[----:B------:R3:W-:Y:S04]  /*462d0*/  STL [R1+0xee0], R0 ;  /* 0x000ee00001007387 */ /* 0x0007e80000100800 */
[----:B------:R-:W-:Y:S04]  /*462e0*/  STL [R1+0x1124], R10 ;  /* 0x0011240a01007387 */ /* 0x000fe80000100800 */
[----:B------:R-:W2:Y:S01]  /*462f0*/  LDL.LU R27, [R1+0x814] ;  /* 0x00081400011b7983 */ /* 0x000ea20000300800 */
[----:B---3--:R-:W-:Y:S01]  /*46300*/  VIADD R0, R0, UR5 ;  /* 0x0000000500007c36 */ /* 0x008fe20008000000 */
[----:B------:R-:W3:Y:S02]  /*46310*/  LDCU UR5, c[0x0][0x3b8] ;  /* 0x00007700ff0577ac */ /* 0x000ee40008000800 */
[----:B------:R4:W-:Y:S04]  /*46320*/  STL [R1+0x1120], R8 ;  /* 0x0011200801007387 */ /* 0x0009e80000100800 */
[----:B------:R0:W-:Y:S01]  /*46330*/  STL [R1+0xec8], R0 ;  /* 0x000ec80001007387 */ /* 0x0001e20000100800 */
[----:B----4-:R-:W-:Y:S01]  /*46340*/  F2FP.SATFINITE.E5M2.F32.PACK_AB_MERGE_C R8, R15, R14, RZ ;  /* 0x0000000e0f08723e */ /* 0x010fe200048060ff */
[----:B0-----:R-:W-:-:S04]  /*46350*/  VIADD R0, R0, UR9 ;  /* 0x0000000900007c36 */ /* 0x001fc80008000000 */
[----:B------:R-:W-:Y:S01]  /*46360*/  STL [R1+0x1108], R8 ;  /* 0x0011080801007387 */ /* 0x000fe20000100800 */
[----:B------:R-:W0:Y:S03]  /*46370*/  LDCU UR9, c[0x0][0x3b8] ;  /* 0x00007700ff0977ac */ /* 0x000e260008000800 */
[----:B------:R4:W-:Y:S04]  /*46380*/  STL [R1+0x110c], R2 ;  /* 0x00110c0201007387 */ /* 0x0009e80000100800 */
[----:B------:R1:W-:Y:S01]  /*46390*/  STL [R1+0xeb0], R0 ;  /* 0x000eb00001007387 */ /* 0x0003e20000100800 */
[----:B----4-:R-:W-:-:S03]  /*463a0*/  F2FP.SATFINITE.E5M2.F32.PACK_AB_MERGE_C R2, R21, R20, RZ ;  /* 0x000000141502723e */ /* 0x010fc600048060ff */
[----:B------:R4:W-:Y:S01]  /*463b0*/  STL [R1+0x1164], R3 ;  /* 0x0011640301007387 */ /* 0x0009e20000100800 */
[----:B-1----:R-:W-:-:S03]  /*463c0*/  VIADD R0, R0, UR8 ;  /* 0x0000000800007c36 */ /* 0x002fc60008000000 */
[----:B------:R1:W-:Y:S01]  /*463d0*/  STL [R1+0x1160], R2 ;  /* 0x0011600201007387 */ /* 0x0003e20000100800 */
[----:B------:R-:W0:Y:S01]  /*463e0*/  LDCU UR8, c[0x0][0x3b8] ;  /* 0x00007700ff0877ac */ /* 0x000e220008000800 */
[----:B----4-:R-:W-:Y:S02]  /*463f0*/  F2FP.SATFINITE.E5M2.F32.PACK_AB_MERGE_C R3, R23, R22, RZ ;  /* 0x000000161703723e */ /* 0x010fe400048060ff */
        /* <DEDUP_REMOVED lines=15> */
[----:B---3--:R-:W-:-:S03]  /*464f0*/  F2FP.SATFINITE.E5M2.F32.PACK_AB_MERGE_C R2, R29, R7, RZ ;  /* 0x000000071d02723e */ /* 0x008fc600048060ff */
[----:B------:R-:W-:Y:S04]  /*46500*/  STL [R1+0x1194], R3 ;  /* 0x0011940301007387 */ /* 0x000fe80000100800 */
[----:B------:R-:W-:Y:S04]  /*46510*/  STL [R1+0x1190], R2 ;  /* 0x0011900201007387 */ /* 0x000fe80000100800 */
[----:B------:R-:W3:Y:S04]  /*46520*/  LDL.LU R4, [R1+0x81c] ;  /* 0x00081c0001047983 */ /* 0x000ee80000300800 */
[----:B------:R-:W2:Y:S01]  /*46530*/  LDL.LU R11, [R1+0x804] ;  /* 0x00080400010b7983 */ /* 0x000ea20000300800 */
[----:B0-----:R-:W-:Y:S01]  /*46540*/  VIADD R0, R0, UR5 ;  /* 0x0000000500007c36 */ /* 0x001fe20008000000 */
[----:B------:R-:W0:Y:S02]  /*46550*/  LDCU UR5, c[0x0][0x3b8] ;  /* 0x00007700ff0577ac */ /* 0x000e240008000800 */
[----:B--2---:R2:W-:Y:S04]  /*46560*/  STL [R1+0x177c], R11 ;  /* 0x00177c0b01007387 */ /* 0x0045e80000100800 */
[----:B--2---:R-:W3:Y:S01]  /*46570*/  LDL.LU R11, [R1+0x818] ;  /* 0x00081800010b7983 */ /* 0x004ee20000300800 */
[----:B------:R-:W-:-:S03]  /*46580*/  F2FP.SATFINITE.E5M2.F32.PACK_AB_MERGE_C R2, R27, R28, RZ ;  /* 0x0000001c1b02723e */ /* 0x000fc600048060ff */
[----:B------:R-:W2:Y:S04]  /*46590*/  LDL.LU R10, [R1+0x808] ;  /* 0x00080800010a7983 */ /* 0x000ea80000300800 */
[----:B------:R-:W2:Y:S04]  /*465a0*/  LDL.LU R3, [R1+0x80c] ;  /* 0x00080c0001037983 */ /* 0x000ea80000300800 */
[----:B------:R-:W-:Y:S04]  /*465b0*/  STL [R1+0xe6c], R0 ;  /* 0x000e6c0001007387 */ /* 0x000fe80000100800 */
[----:B------:R-:W2:Y:S04]  /*465c0*/  LDL.LU R12, [R1+0x7f0] ;  /* 0x0007f000010c7983 */ /* 0x000ea80000300800 */
[----:B------:R-:W4:Y:S04]  /*465d0*/  LDL.LU R13, [R1+0x7f4] ;  /* 0x0007f400010d7983 */ /* 0x000f280000300800 */
[----:B------:R0:W-:Y:S04]  /*465e0*/  STL [R1+0x11fc], R2 ;  /* 0x0011fc0201007387 */ /* 0x0001e80000100800 */
[----:B------:R-:W4:Y:S04]  /*465f0*/  LDL.LU R9, [R1+0x7f8] ;  /* 0x0007f80001097983 */ /* 0x000f280000300800 */
[----:B------:R-:W4:Y:S04]  /*46600*/  LDL.LU R8, [R1+0x7fc] ;  /* 0x0007fc0001087983 */ /* 0x000f280000300800 */
        /* <DEDUP_REMOVED lines=20> */
[----:B---3--:R-:W-:-:S03]  /*46750*/  F2FP.SATFINITE.E5M2.F32.PACK_AB_MERGE_C R4, R4, R11, RZ ;  /* 0x0000000b0404723e */ /* 0x008fc600048060ff */
[----:B------:R-:W3:Y:S04]  /*46760*/  LDL.LU R11, [R1+0x177c] ;  /* 0x00177c00010b7983 */ /* 0x000ee80000300800 */
[----:B------:R0:W-:Y:S04]  /*46770*/  STL [R1+0x15f0], R4 ;  /* 0x0015f00401007387 */ /* 0x0001e80000100800 */
[----:B0-----:R-:W3:Y:S01]  /*46780*/  LDL.LU R4, [R1+0x800] ;  /* 0x0008000001047983 */ /* 0x001ee20000300800 */
[----:B------:R-:W-:Y:S01]  /*46790*/  VIADD R0, R0, UR9 ;  /* 0x0000000900007c36 */ /* 0x000fe20008000000 */
[----:B--2---:R-:W-:Y:S01]  /*467a0*/  F2FP.SATFINITE.E5M2.F32.PACK_AB_MERGE_C R3, R3, R10, RZ ;  /* 0x0000000a0303723e */ /* 0x004fe200048060ff */
[----:B------:R-:W0:Y:S03]  /*467b0*/  LDCU UR9, c[0x0][0x3b8] ;  /* 0x00007700ff0977ac */ /* 0x000e260008000800 */
[----:B------:R2:W-:Y:S02]  /*467c0*/  STL [R1+0xe64], R0 ;  /* 0x000e640001007387 */ /* 0x0005e40000100800 */
[----:B--2---:R-:W-:Y:S01]  /*467d0*/  VIADD R0, R0, UR8 ;  /* 0x0000000800007c36 */ /* 0x004fe20008000000 */
[----:B------:R-:W2:Y:S01]  /*467e0*/  LDCU UR8, c[0x0][0x3b8] ;  /* 0x00007700ff0877ac */ /* 0x000ea20008000800 */
[----:B----4-:R-:W-:-:S02]  /*467f0*/  F2FP.SATFINITE.E5M2.F32.PACK_AB_MERGE_C R2, R19, R2, RZ ;  /* 0x000000021302723e */ /* 0x010fc400048060ff */
[----:B---3--:R-:W-:-:S05]  /*46800*/  F2FP.SATFINITE.E5M2.F32.PACK_AB_MERGE_C R4, R11, R4, RZ ;  /* 0x000000040b04723e */ /* 0x008fca00048060ff */
[----:B------:R3:W-:Y:S04]  /*46810*/  STL [R1+0x11f4], R4 ;  /* 0x0011f40401007387 */ /* 0x0007e80000100800 */
[----:B------:R4:W-:Y:S01]  /*46820*/  STL [R1+0x15f4], R3 ;  /* 0x0015f40301007387 */ /* 0x0009e20000100800 */
[----:B---3--:R-:W-:-:S03]  /*46830*/  F2FP.SATFINITE.E5M2.F32.PACK_AB_MERGE_C R4, R13, R12, RZ ;  /* 0x0000000c0d04723e */ /* 0x008fc600048060ff */
[----:B------:R3:W-:Y:S01]  /*46840*/  STL [R1+0xe58], R0 ;  /* 0x000e580001007387 */ /* 0x0007e20000100800 */
[----:B----4-:R-:W-:-:S03]  /*46850*/  F2FP.SATFINITE.E5M2.F32.PACK_AB_MERGE_C R3, R8, R9, RZ ;  /* 0x000000090803723e */ /* 0x010fc600048060ff */
[----:B------:R-:W-:Y:S04]  /*46860*/  STL [R1+0x120c], R4 ;  /* 0x00120c0401007387 */ /* 0x000fe80000100800 */
[----:B------:R4:W-:Y:S01]  /*46870*/  STL [R1+0x1208], R3 ;  /* 0x0012080301007387 */ /* 0x0009e20000100800 */
[----:B---3--:R-:W-:Y:S01]  /*46880*/  VIADD R0, R0, UR7 ;  /* 0x0000000700007c36 */ /* 0x008fe20008000000 */
[----:B------:R-:W3:Y:S01]  /*46890*/  LDCU UR7, c[0x0][0x3b8] ;  /* 0x00007700ff0777ac */ /* 0x000ee20008000800 */
[----:B----4-:R-:W-:-:S03]  /*468a0*/  F2FP.SATFINITE.E5M2.F32.PACK_AB_MERGE_C R3, R15, R14, RZ ;  /* 0x0000000e0f03723e */ /* 0x010fc600048060ff */
[----:B------:R1:W-:Y:S04]  /*468b0*/  STL [R1+0xe40], R0 ;  /* 0x000e400001007387 */ /* 0x0003e80000100800 */
[----:B------:R4:W-:Y:S04]  /*468c0*/  STL [R1+0x1204], R3 ;  /* 0x0012040301007387 */ /* 0x0009e80000100800 */
[----:B------:R0:W-:Y:S01]  /*468d0*/  STL [R1+0x1200], R2 ;  /* 0x0012000201007387 */ /* 0x0001e20000100800 */
[----:B-1----:R-:W-:Y:S01]  /*468e0*/  VIADD R0, R0, UR6 ;  /* 0x0000000600007c36 */ /* 0x002fe20008000000 */
[----:B------:R-:W1:Y:S01]  /*468f0*/  LDCU UR6, c[0x0][0x3b8] ;  /* 0x00007700ff0677ac */ /* 0x000e620008000800 */
[----:B----4-:R-:W-:-:S03]  /*46900*/  F2FP.SATFINITE.E5M2.F32.PACK_AB_MERGE_C R3, R21, R20, RZ ;  /* 0x000000141503723e */ /* 0x010fc600048060ff */
[----:B------:R4:W-:Y:S01]  /*46910*/  STL [R1+0xe28], R0 ;  /* 0x000e280001007387 */ /* 0x0009e20000100800 */
[----:B0-----:R-:W-:-:S03]  /*46920*/  F2FP.SATFINITE.E5M2.F32.PACK_AB_MERGE_C R2, R23, R22, RZ ;  /* 0x000000161702723e */ /* 0x001fc600048060ff */
[----:B------:R0:W-:Y:S04]  /*46930*/  STL [R1+0x121c], R3 ;  /* 0x00121c0301007387 */ /* 0x0001e80000100800 */
[----:B------:R1:W-:Y:S01]  /*46940*/  STL [R1+0x1218], R2 ;  /* 0x0012180201007387 */ /* 0x0003e20000100800 */
[----:B----4-:R-:W-:Y:S01]  /*46950*/  VIADD R0, R0, UR5 ;  /* 0x0000000500007c36 */ /* 0x010fe20008000000 */
[----:B------:R-:W4:Y:S01]  /*46960*/  LDCU UR5, c[0x0][0x3b8] ;  /* 0x00007700ff0577ac */ /* 0x000f220008000800 */
        /* <DEDUP_REMOVED lines=17> */
[----:B------:R0:W-:Y:S04]  /*46a80*/  STL [R1+0x1224], R3 ;  /* 0x0012240301007387 */ /* 0x0001e80000100800 */
[----:B------:R-:W-:Y:S04]  /*46a90*/  STL [R1+0x1220], R2 ;  /* 0x0012200201007387 */ /* 0x000fe80000100800 */
[----:B0-----:R-:W2:Y:S04]  /*46aa0*/  LDL.LU R3, [R1+0x790] ;  /* 0x0007900001037983 */ /* 0x001ea80000300800 */
[----:B--2---:R0:W-:Y:S04]  /*46ab0*/  STL [R1+0x176c], R3 ;  /* 0x00176c0301007387 */ /* 0x0041e80000100800 */
[----:B0-----:R-:W2:Y:S04]  /*46ac0*/  LDL.LU R3, [R1+0x7ac] ;  /* 0x0007ac0001037983 */ /* 0x001ea80000300800 */
[----:B--2---:R0:W-:Y:S04]  /*46ad0*/  STL [R1+0x1774], R3 ;  /* 0x0017740301007387 */ /* 0x0041e80000100800 */
[----:B0-----:R-:W2:Y:S04]  /*46ae0*/  LDL.LU R3, [R1+0x7a4] ;  /* 0x0007a40001037983 */ /* 0x001ea80000300800 */
[----:B------:R-:W2:Y:S04]  /*46af0*/  LDL.LU R4, [R1+0x794] ;  /* 0x0007940001047983 */ /* 0x000ea80000300800 */
[----:B--2---:R0:W-:Y:S04]  /*46b00*/  STL [R1+0x1770], R4 ;  /* 0x0017700401007387 */ /* 0x0041e80000100800 */
[----:B0-----:R-:W2:Y:S01]  /*46b10*/  LDL.LU R4, [R1+0x7a8] ;  /* 0x0007a80001047983 */ /* 0x001ea20000300800 */
[----:B---3--:R-:W-:Y:S01]  /*46b20*/  VIADD R0, R0, UR7 ;  /* 0x0000000700007c36 */ /* 0x008fe20008000000 */
[----:B------:R-:W0:Y:S02]  /*46b30*/  LDCU UR7, c[0x0][0x3b8] ;  /* 0x00007700ff0777ac */ /* 0x000e240008000800 */
[----:B--2---:R2:W-:Y:S04]  /*46b40*/  STL [R1+0x1778], R4 ;  /* 0x0017780401007387 */ /* 0x0045e80000100800 */
[----:B--2---:R-:W2:Y:S04]  /*46b50*/  LDL.LU R4, [R1+0x7a0] ;  /* 0x0007a00001047983 */ /* 0x004ea80000300800 */
        /* <DEDUP_REMOVED lines=36> */
[----:B------:R-:W0:Y:S04]  /*46da0*/  LDCU UR6, c[0x0][0x3b8] ;  /* 0x00007700ff0677ac */ /* 0x000e280008000800 */
[----:B------:R4:W-:Y:S01]  /*46db0*/  STL [R1+0xdd8], R0 ;  /* 0x000dd80001007387 */ /* 0x0009e20000100800 */
[----:B---3--:R-:W-:Y:S01]  /*46dc0*/  F2FP.SATFINITE.E5M2.F32.PACK_AB_MERGE_C R2, R19, R2, RZ ;  /* 0x000000021302723e */ /* 0x008fe200048060ff */
[----:B----4-:R-:W-:Y:S01]  /*46dd0*/  VIADD R0, R0, UR5 ;  /* 0x0000000500007c36 */ /* 0x010fe20008000000 */
[----:B------:R-:W3:Y:S01]  /*46de0*/  LDCU UR5, c[0x0][0x3b8] ;  /* 0x00007700ff0577ac */ /* 0x000ee20008000800 */
[----:B--2---:R-:W-:-:S02]  /*46df0*/  F2FP.SATFINITE.E5M2.F32.PACK_AB_MERGE_C R4, R4, R3, RZ ;  /* 0x000000030404723e */ /* 0x004fc400048060ff */
[----:B------:R-:W-:-:S03]  /*46e00*/  F2FP.SATFINITE.E5M2.F32.PACK_AB_MERGE_C R3, R10, R11, RZ ;  /* 0x0000000b0a03723e */ /* 0x000fc600048060ff */
[----:B------:R2:W-:Y:S04]  /*46e10*/  STL [R1+0x864], R4 ;  /* 0x0008640401007387 */ /* 0x0005e80000100800 */
[----:B------:R4:W-:Y:S01]  /*46e20*/  STL [R1+0x860], R3 ;  /* 0x0008600301007387 */ /* 0x0009e20000100800 */
[----:B--2---:R-:W-:-:S03]  /*46e30*/  F2FP.SATFINITE.E5M2.F32.PACK_AB_MERGE_C R4, R13, R12, RZ ;  /* 0x0000000c0d04723e */ /* 0x004fc600048060ff */
[----:B------:R2:W-:Y:S01]  /*46e40*/  STL [R1+0xdc8], R0 ;  /* 0x000dc80001007387 */ /* 0x0005e20000100800 */
[----:B----4-:R-:W-:-:S03]  /*46e50*/  F2FP.SATFINITE.E5M2.F32.PACK_AB_MERGE_C R3, R8, R9, RZ ;  /* 0x000000090803723e */ /* 0x010fc600048060ff */
[----:B------:R-:W-:Y:S04]  /*46e60*/  STL [R1+0x894], R4 ;  /* 0x0008940401007387 */ /* 0x000fe80000100800 */
[----:B------:R4:W-:Y:S01]  /*46e70*/  STL [R1+0x890], R3 ;  /* 0x0008900301007387 */ /* 0x0009e20000100800 */
[----:B--2---:R-:W-:Y:S01]  /*46e80*/  VIADD R0, R0, UR9 ;  /* 0x0000000900007c36 */ /* 0x004fe20008000000 */
[----:B------:R-:W2:Y:S01]  /*46e90*/  LDCU UR9, c[0x0][0x3b8] ;  /* 0x00007700ff0977ac */ /* 0x000ea20008000800 */
        /* <DEDUP_REMOVED lines=25> */
[----:B---3--:R-:W-:Y:S01]  /*47030*/  VIADD R0, R0, UR5 ;  /* 0x0000000500007c36 */ /* 0x008fe20008000000 */
[----:B------:R-:W3:Y:S01]  /*47040*/  LDCU UR5, c[0x0][0x3b8] ;  /* 0x00007700ff0577ac */ /* 0x000ee20008000800 */
[----:B-1----:R-:W-:-:S03]  /*47050*/  F2FP.SATFINITE.E5M2.F32.PACK_AB_MERGE_C R3, R29, R7, RZ ;  /* 0x000000071d03723e */ /* 0x002fc600048060ff */
[----:B------:R-:W-:Y:S01]  /*47060*/  STL [R1+0xd78], R0 ;  /* 0x000d780001007387 */ /* 0x000fe20000100800 */
[----:B--2---:R-:W-:-:S03]  /*47070*/  F2FP.SATFINITE.E5M2.F32.PACK_AB_MERGE_C R2, R27, R28, RZ ;  /* 0x0000001c1b02723e */ /* 0x004fc600048060ff */
[----:B------:R1:W-:Y:S04]  /*47080*/  STL [R1+0x8c8], R3 ;  /* 0x0008c80301007387 */ /* 0x0003e80000100800 */
[----:B------:R-:W-:Y:S04]  /*47090*/  STL [R1+0x8c4], R2 ;  /* 0x0008c40201007387 */ /* 0x000fe80000100800 */
[----:B-1----:R-:W2:Y:S04]  /*470a0*/  LDL.LU R3, [R1+0x710] ;  /* 0x0007100001037983 */ /* 0x002ea80000300800 */
[----:B--2---:R1:W-:Y:S04]  /*470b0*/  STL [R1+0x175c], R3 ;  /* 0x00175c0301007387 */ /* 0x0043e80000100800 */
[----:B-1----:R-:W2:Y:S04]  /*470c0*/  LDL.LU R3, [R1+0x72c] ;  /* 0x00072c0001037983 */ /* 0x002ea80000300800 */
[----:B--2---:R1:W-:Y:S04]  /*470d0*/  STL [R1+0x1764], R3 ;  /* 0x0017640301007387 */ /* 0x0043e80000100800 */
[----:B-1----:R-:W2:Y:S04]  /*470e0*/  LDL.LU R3, [R1+0x724] ;  /* 0x0007240001037983 */ /* 0x002ea80000300800 */
[----:B------:R-:W2:Y:S04]  /*470f0*/  LDL.LU R4, [R1+0x714] ;  /* 0x0007140001047983 */ /* 0x000ea80000300800 */
[----:B--2---:R1:W-:Y:S04]  /*47100*/  STL [R1+0x1760], R4 ;  /* 0x0017600401007387 */ /* 0x0043e80000100800 */
[----:B-1----:R-:W2:Y:S01]  /*47110*/  LDL.LU R4, [R1+0x728] ;  /* 0x0007280001047983 */ /* 0x002ea20000300800 */
[----:B------:R-:W-:Y:S01]  /*47120*/  VIADD R0, R0, UR9 ;  /* 0x0000000900007c36 */ /* 0x000fe20008000000 */
[----:B------:R-:W1:Y:S02]  /*47130*/  LDCU UR9, c[0x0][0x3b8] ;  /* 0x00007700ff0977ac */ /* 0x000e640008000800 */
        /* <DEDUP_REMOVED lines=133> */
[----:B----4-:R-:W-:Y:S01]  /*47990*/  VIADD R0, R0, UR5 ;  /* 0x0000000500007c36 */ /* 0x010fe20008000000 */
        /* <DEDUP_REMOVED lines=14> */
[----:B-1----:R-:W-:Y:S01]  /*47a80*/  VIADD R0, R0, UR8 ;  /* 0x0000000800007c36 */ /* 0x002fe20008000000 */
[----:B------:R-:W1:Y:S01]  /*47a90*/  LDCU UR8, c[0x0][0x3b8] ;  /* 0x00007700ff0877ac */ /* 0x000e620008000800 */
[----:B--2---:R-:W-:-:S03]  /*47aa0*/  F2FP.SATFINITE.E5M2.F32.PACK_AB_MERGE_C R3, R15, R14, RZ ;  /* 0x0000000e0f03723e */ /* 0x004fc600048060ff */
        /* <DEDUP_REMOVED lines=410> */
[----:B-1----:R-:W-:Y:S02]  /*49450*/  F2FP.SATFINITE.E5M2.F32.PACK_AB_MERGE_C R3, R27, R28, RZ ;  /* 0x0000001c1b03723e */ /* 0x002fe400048060ff */
[----:B--2---:R-:W-:Y:S01]  /*49460*/  F2FP.SATFINITE.E5M2.F32.PACK_AB_MERGE_C R2, R29, R7, RZ ;  /* 0x000000071d02723e */ /* 0x004fe200048060ff */
[----:B------:R-:W-:Y:S04]  /*49470*/  STL [R1+0xee4], R0 ;  /* 0x000ee40001007387 */ /* 0x000fe80000100800 */
[----:B------:R-:W-:Y:S04]  /*49480*/  STL [R1+0x8ac], R2 ;  /* 0x0008ac0201007387 */ /* 0x000fe80000100800 */
[----:B------:R-:W-:Y:S04]  /*49490*/  STL [R1+0x15f8], R3 ;  /* 0x0015f80301007387 */ /* 0x000fe80000100800 */
[----:B------:R-:W2:Y:S04]  /*494a0*/  LDL.LU R11, [R1+0x250] ;  /* 0x00025000010b7983 */ /* 0x000ea80000300800 */
        /* <DEDUP_REMOVED lines=48> */
[----:B------:R-:W0:Y:S01]  /*497b0*/  LDCU UR5, c[0x0][0x3b8] ;  /* 0x00007700ff0577ac */ /* 0x000e220008000800 */
[----:B------:R-:W-:-:S02]  /*497c0*/  F2FP.SATFINITE.E5M2.F32.PACK_AB_MERGE_C R9, R9, R13, RZ ;  /* 0x0000000d0909723e */ /* 0x000fc400048060ff */
[----:B------:R-:W-:Y:S02]  /*497d0*/  F2FP.SATFINITE.E5M2.F32.PACK_AB_MERGE_C R14, R14, R8, RZ ;  /* 0x000000080e0e723e */ /* 0x000fe400048060ff */
[----:B------:R-:W-:Y:S02]  /*497e0*/  F2FP.SATFINITE.E5M2.F32.PACK_AB_MERGE_C R2, R2, R15, RZ ;  /* 0x0000000f0202723e */ /* 0x000fe400048060ff */
[----:B------:R-:W-:Y:S02]  /*497f0*/  F2FP.SATFINITE.E5M2.F32.PACK_AB_MERGE_C R19, R19, R0, RZ ;  /* 0x000000001313723e */ /* 0x000fe400048060ff */
[----:B------:R-:W-:Y:S02]  /*49800*/  F2FP.SATFINITE.E5M2.F32.PACK_AB_MERGE_C R20, R21, R20, RZ ;  /* 0x000000141514723e */ /* 0x000fe400048060ff */
[----:B--2---:R-:W-:Y:S02]  /*49810*/  F2FP.SATFINITE.E5M2.F32.PACK_AB_MERGE_C R10, R10, R11, RZ ;  /* 0x0000000b0a0a723e */ /* 0x004fe400048060ff */
[----:B------:R-:W2:Y:S04]  /*49820*/  LDL.LU R11, [R1+0x16f8] ;  /* 0x0016f800010b7983 */ /* 0x000ea80000300800 */
[----:B------:R3:W-:Y:S04]  /*49830*/  STL [R1+0x8cc], R10 ;  /* 0x0008cc0a01007387 */ /* 0x0007e80000100800 */
[----:B---3--:R-:W3:Y:S04]  /*49840*/  LDL.LU R10, [R1+0x16f4] ;  /* 0x0016f400010a7983 */ /* 0x008ee80000300800 */
[----:B------:R-:W2:Y:S04]  /*49850*/  LDL.LU R12, [R1+0x16f0] ;  /* 0x0016f000010c7983 */ /* 0x000ea80000300800 */
[----:B------:R4:W-:Y:S04]  /*49860*/  STL [R1+0xed4], R3 ;  /* 0x000ed40301007387 */ /* 0x0009e80000100800 */
[----:B------:R0:W-:Y:S01]  /*49870*/  STL [R1+0x8c0], R4 ;  /* 0x0008c00401007387 */ /* 0x0001e20000100800 */
[----:B----4-:R-:W-:Y:S01]  /*49880*/  VIADD R3, R3, UR9 ;  /* 0x0000000903037c36 */ /* 0x010fe20008000000 */
[----:B------:R-:W4:Y:S02]  /*49890*/  LDCU UR9, c[0x0][0x3b8] ;  /* 0x00007700ff0977ac */ /* 0x000f240008000800 */
[----:B0-----:R-:W3:Y:S04]  /*498a0*/  LDL R4, [R1+0x1d0] ;  /* 0x0001d00001047983 */ /* 0x001ee80000100800 */
[----:B------:R-:W3:Y:S04]  /*498b0*/  LDL.LU R13, [R1+0x16ec] ;  /* 0x0016ec00010d7983 */ /* 0x000ee80000300800 */
[----:B------:R0:W-:Y:S04]  /*498c0*/  STL [R1+0x8ec], R9 ;  /* 0x0008ec0901007387 */ /* 0x0001e80000100800 */
[----:B0-----:R-:W3:Y:S04]  /*498d0*/  LDL.LU R9, [R1+0x16e8] ;  /* 0x0016e80001097983 */ /* 0x001ee80000300800 */
[----:B------:R-:W-:Y:S04]  /*498e0*/  STL [R1+0xed0], R3 ;  /* 0x000ed00301007387 */ /* 0x000fe80000100800 */
[----:B------:R-:W3:Y:S04]  /*498f0*/  LDL.LU R8, [R1+0x16e4] ;  /* 0x0016e40001087983 */ /* 0x000ee80000300800 */
[----:B------:R0:W-:Y:S04]  /*49900*/  STL [R1+0x8e8], R14 ;  /* 0x0008e80e01007387 */ /* 0x0001e80000100800 */
[----:B0-----:R-:W3:Y:S04]  /*49910*/  LDL.LU R14, [R1+0x16e0] ;  /* 0x0016e000010e7983 */ /* 0x001ee80000300800 */
[----:B------:R-:W3:Y:S04]  /*49920*/  LDL.LU R15, [R1+0x16dc] ;  /* 0x0016dc00010f7983 */ /* 0x000ee80000300800 */
[----:B------:R0:W-:Y:S04]  /*49930*/  STL [R1+0x8e4], R2 ;  /* 0x0008e40201007387 */ /* 0x0001e80000100800 */
[----:B0-----:R-:W3:Y:S04]  /*49940*/  LDL.LU R2, [R1+0x16d8] ;  /* 0x0016d80001027983 */ /* 0x001ee80000300800 */
[----:B------:R-:W3:Y:S01]  /*49950*/  LDL.LU R0, [R1+0x16d4] ;  /* 0x0016d40001007983 */ /* 0x000ee20000300800 */
[----:B------:R-:W-:Y:S01]  /*49960*/  VIADD R3, R3, UR8 ;  /* 0x0000000803037c36 */ /* 0x000fe20008000000 */
[----:B------:R-:W0:Y:S04]  /*49970*/  LDCU UR8, c[0x0][0x3b8] ;  /* 0x00007700ff0877ac */ /* 0x000e280008000800 */
[----:B------:R1:W-:Y:S04]  /*49980*/  STL [R1+0xebc], R3 ;  /* 0x000ebc0301007387 */ /* 0x0003e80000100800 */
[----:B------:R0:W-:Y:S01]  /*49990*/  STL [R1+0x8e0], R19 ;  /* 0x0008e01301007387 */ /* 0x0001e20000100800 */
[----:B-1----:R-:W-:Y:S01]  /*499a0*/  VIADD R3, R3, UR7 ;  /* 0x0000000703037c36 */ /* 0x002fe20008000000 */
[----:B------:R-:W-:Y:S01]  /*499b0*/  F2FP.SATFINITE.E5M2.F32.PACK_AB_MERGE_C R5, R5, R26, RZ ;  /* 0x0000001a0505723e */ /* 0x000fe200048060ff */
[----:B------:R-:W1:Y:S01]  /*499c0*/  LDCU UR7, c[0x0][0x3b8] ;  /* 0x00007700ff0777ac */ /* 0x000e620008000800 */
[----:B0-----:R-:W-:-:S02]  /*499d0*/  F2FP.SATFINITE.E5M2.F32.PACK_AB_MERGE_C R19, R23, R22, RZ ;  /* 0x000000161713723e */ /* 0x001fc400048060ff */
[----:B------:R0:W-:Y:S04]  /*499e0*/  STL [R1+0xeb8], R3 ;  /* 0x000eb80301007387 */ /* 0x0001e80000100800 */
[----:B------:R-:W-:Y:S01]  /*499f0*/  STL [R1+0x90c], R20 ;  /* 0x00090c1401007387 */ /* 0x000fe20000100800 */
[----:B0-----:R-:W-:-:S03]  /*49a00*/  VIADD R3, R3, UR6 ;  /* 0x0000000603037c36 */ /* 0x001fc60008000000 */
[----:B------:R0:W-:Y:S01]  /*49a10*/  STL [R1+0x908], R19 ;  /* 0x0009081301007387 */ /* 0x0001e20000100800 */
[----:B------:R-:W-:Y:S01]  /*49a20*/  F2FP.SATFINITE.E5M2.F32.PACK_AB_MERGE_C R6, R18, R6, RZ ;  /* 0x000000061206723e */ /* 0x000fe200048060ff */
[----:B------:R-:W1:Y:S02]  /*49a30*/  LDCU UR6, c[0x0][0x3b8] ;  /* 0x00007700ff0677ac */ /* 0x000e640008000800 */
[----:B------:R4:W-:Y:S01]  /*49a40*/  STL [R1+0xe90], R3 ;  /* 0x000e900301007387 */ /* 0x0009e20000100800 */
[----:B0-----:R-:W-:Y:S01]  /*49a50*/  F2FP.SATFINITE.E5M2.F32.PACK_AB_MERGE_C R19, R25, R24, RZ ;  /* 0x000000181913723e */ /* 0x001fe200048060ff */
[----:B----4-:R-:W-:-:S04]  /*49a60*/  VIADD R3, R3, UR5 ;  /* 0x0000000503037c36 */ /* 0x010fc80008000000 */
        /* <DEDUP_REMOVED lines=8> */
[----:B------:R-:W0:Y:S03]  /*49af0*/  LDCU UR9, c[0x0][0x39c] ;  /* 0x00007380ff0977ac */ /* 0x000e260008000800 */
[----:B------:R1:W-:Y:S01]  /*49b00*/  STL [R1+0xf14], R3 ;  /* 0x000f140301007387 */ /* 0x0003e20000100800 */
[----:B----4-:R-:W-:Y:S02]  /*49b10*/  F2FP.SATFINITE.E5M2.F32.PACK_AB_MERGE_C R6, R29, R7, RZ ;  /* 0x000000071d06723e */ /* 0x010fe400048060ff */
[----:B-1----:R-:W-:-:S03]  /*49b20*/  F2FP.SATFINITE.E5M2.F32.PACK_AB_MERGE_C R5, R27, R28, RZ ;  /* 0x0000001c1b05723e */ /* 0x002fc600048060ff */
[----:B------:R-:W-:Y:S01]  /*49b30*/  STL [R1+0x914], R6 ;  /* 0x0009140601007387 */ /* 0x000fe20000100800 */
[----:B------:R-:W-:-:S03]  /*49b40*/  VIADD R3, R3, UR8 ;  /* 0x0000000803037c36 */ /* 0x000fc60008000000 */
[----:B------:R-:W-:Y:S01]  /*49b50*/  STL [R1+0x910], R5 ;  /* 0x0009100501007387 */ /* 0x000fe20000100800 */
[----:B------:R-:W1:Y:S03]  /*49b60*/  LDCU UR8, c[0x0][0x39c] ;  /* 0x00007380ff0877ac */ /* 0x000e660008000800 */
[----:B------:R4:W-:Y:S02]  /*49b70*/  STL [R1+0xf1c], R3 ;  /* 0x000f1c0301007387 */ /* 0x0009e40000100800 */
[----:B----4-:R-:W-:Y:S01]  /*49b80*/  VIADD R3, R3, UR7 ;  /* 0x0000000703037c36 */ /* 0x010fe20008000000 */
[----:B------:R-:W4:Y:S04]  /*49b90*/  LDCU UR7, c[0x0][0x39c] ;  /* 0x00007380ff0777ac */ /* 0x000f280008000800 */
[----:B------:R0:W-:Y:S02]  /*49ba0*/  STL [R1+0xf2c], R3 ;  /* 0x000f2c0301007387 */ /* 0x0001e40000100800 */
[----:B0-----:R-:W-:Y:S01]  /*49bb0*/  VIADD R3, R3, UR6 ;  /* 0x0000000603037c36 */ /* 0x001fe20008000000 */
[----:B------:R-:W0:Y:S01]  /*49bc0*/  LDCU UR6, c[0x0][0x39c] ;  /* 0x00007380ff0677ac */ /* 0x000e220008000800 */
[----:B--2---:R-:W-:Y:S01]  /*49bd0*/  PRMT R11, R12, 0x5410, R11 ;  /* 0x000054100c0b7816 */ /* 0x004fe2000000000b */
[----:B---3--:R-:W-:Y:S04]  /*49be0*/  STL [R1+0x1680], R4 ;  /* 0x0016800401007387 */ /* 0x008fe80000100800 */
[----:B------:R2:W-:Y:S01]  /*49bf0*/  STL [R1+0xf34], R3 ;  /* 0x000f340301007387 */ /* 0x0005e20000100800 */
[----:B------:R-:W-:Y:S01]  /*49c00*/  PRMT R10, R13, 0x5410, R10 ;  /* 0x000054100d0a7816 */ /* 0x000fe2000000000a */
[----:B--2---:R-:W-:Y:S01]  /*49c10*/  VIADD R3, R3, UR5 ;  /* 0x0000000503037c36 */ /* 0x004fe20008000000 */
[----:B------:R-:W2:Y:S01]  /*49c20*/  LDCU UR5, c[0x0][0x39c] ;  /* 0x00007380ff0577ac */ /* 0x000ea20008000800 */
[----:B------:R-:W-:-:S02]  /*49c30*/  PRMT R9, R14, 0x5410, R9 ;  /* 0x000054100e097816 */ /* 0x000fc40000000009 */
[----:B------:R-:W-:-:S05]  /*49c40*/  PRMT R8, R15, 0x5410, R8 ;  /* 0x000054100f087816 */ /* 0x000fca0000000008 */
[----:B------:R3:W-:Y:S01]  /*49c50*/  STSM.16.M88.4 [R4], R8 ;  /* 0x0000000804007844 */ /* 0x0007e20000000200 */
[C---:B------:R-:W-:Y:S02]  /*49c60*/  VIADD R7, R0.reuse, 0x9b ;  /* 0x0000009b00077836 */ /* 0x040fe40000000000 */
[C---:B------:R-:W-:Y:S02]  /*49c70*/  VIADD R16, R0.reuse, 0x87 ;  /* 0x0000008700107836 */ /* 0x040fe40000000000 */
[C---:B------:R-:W-:Y:S01]  /*49c80*/  VIADD R5, R0.reuse, 0xf ;  /* 0x0000000f00057836 */ /* 0x040fe20000000000 */
[----:B------:R-:W-:Y:S04]  /*49c90*/  STL [R1+0x16d0], R7 ;  /* 0x0016d00701007387 */ /* 0x000fe80000100800 */
[----:B------:R0:W-:Y:S01]  /*49ca0*/  STL [R1+0xf44], R3 ;  /* 0x000f440301007387 */ /* 0x0001e20000100800 */
[----:B---3--:R-:W-:-:S03]  /*49cb0*/  VIADD R4, R0, 0xb3 ;  /* 0x000000b300047836 */ /* 0x008fc60000000000 */
[----:B------:R-:W-:Y:S01]  /*49cc0*/  STL [R1+0x16c8], R16 ;  /* 0x0016c81001007387 */ /* 0x000fe20000100800 */
[----:B0-----:R-:W-:-:S03]  /*49cd0*/  VIADD R3, R0, 0xb2 ;  /* 0x000000b200037836 */ /* 0x001fc60000000000 */
[----:B------:R0:W-:Y:S04]  /*49ce0*/  STL [R1+0x16b4], R5 ;  /* 0x0016b40501007387 */ /* 0x0001e80000100800 */
[----:B------:R3:W-:Y:S01]  /*49cf0*/  STL [R1+0x28c], R3 ;  /* 0x00028c0301007387 */ /* 0x0007e20000100800 */
[----:B0-----:R-:W-:-:S03]  /*49d00*/  VIADD R5, R0, 0xb4 ;  /* 0x000000b400057836 */ /* 0x001fc60000000000 */
[----:B------:R0:W-:Y:S01]  /*49d10*/  STL [R1+0x290], R4 ;  /* 0x0002900401007387 */ /* 0x0001e20000100800 */
[----:B---3--:R-:W-:-:S03]  /*49d20*/  VIADD R3, R0, 0xb5 ;  /* 0x000000b500037836 */ /* 0x008fc60000000000 */
[----:B------:R3:W-:Y:S04]  /*49d30*/  STL [R1+0x294], R5 ;  /* 0x0002940501007387 */ /* 0x0007e80000100800 */
[----:B------:R1:W-:Y:S01]  /*49d40*/  STL [R1+0x298], R3 ;  /* 0x0002980301007387 */ /* 0x0003e20000100800 */
[C---:B0-----:R-:W-:Y:S02]  /*49d50*/  VIADD R4, R0.reuse, 0xb6 ;  /* 0x000000b600047836 */ /* 0x041fe40000000000 */
[----:B---3--:R-:W-:-:S03]  /*49d60*/  VIADD R5, R0, 0xb7 ;  /* 0x000000b700057836 */ /* 0x008fc60000000000 */
[----:B------:R0:W-:Y:S01]  /*49d70*/  STL [R1+0x29c], R4 ;  /* 0x00029c0401007387 */ /* 0x0001e20000100800 */
[----:B-1----:R-:W-:-:S03]  /*49d80*/  VIADD R3, R0, 0xb8 ;  /* 0x000000b800037836 */ /* 0x002fc60000000000 */
[----:B------:R1:W-:Y:S04]  /*49d90*/  STL [R1+0x2a0], R5 ;  /* 0x0002a00501007387 */ /* 0x0003e80000100800 */
[----:B------:R3:W-:Y:S01]  /*49da0*/  STL [R1+0x2a4], R3 ;  /* 0x0002a40301007387 */ /* 0x0007e20000100800 */
[C---:B0-----:R-:W-:Y:S02]  /*49db0*/  VIADD R4, R0.reuse, 0xb9 ;  /* 0x000000b900047836 */ /* 0x041fe40000000000 */
[----:B-1----:R-:W-:-:S03]  /*49dc0*/  VIADD R5, R0, 0xba ;  /* 0x000000ba00057836 */ /* 0x002fc60000000000 */
[----:B------:R0:W-:Y:S01]  /*49dd0*/  STL [R1+0x2a8], R4 ;  /* 0x0002a80401007387 */ /* 0x0001e20000100800 */
[----:B---3--:R-:W-:-:S03]  /*49de0*/  VIADD R3, R0, 0xbb ;  /* 0x000000bb00037836 */ /* 0x008fc60000000000 */
        /* <DEDUP_REMOVED lines=11> */
[----:B---3--:R-:W-:-:S05]  /*49ea0*/  VIADD R3, R0, 0xc1 ;  /* 0x000000c100037836 */ /* 0x008fca0000000000 */
[----:B------:R1:W-:Y:S01]  /*49eb0*/  STL [R1+0x2c8], R3 ;  /* 0x0002c80301007387 */ /* 0x0003e20000100800 */
[----:B0-----:R-:W-:-:S03]  /*49ec0*/  VIADD R4, R0, 0xc3 ;  /* 0x000000c300047836 */ /* 0x001fc60000000000 */
[----:B------:R0:W-:Y:S01]  /*49ed0*/  STL [R1+0x2cc], R5 ;  /* 0x0002cc0501007387 */ /* 0x0001e20000100800 */
[----:B-1----:R-:W-:-:S03]  /*49ee0*/  VIADD R3, R0, 0xc4 ;  /* 0x000000c400037836 */ /* 0x002fc60000000000 */
[----:B------:R1:W-:Y:S01]  /*49ef0*/  STL [R1+0x2d0], R4 ;  /* 0x0002d00401007387 */ /* 0x0003e20000100800 */
[----:B0-----:R-:W-:-:S03]  /*49f00*/  VIADD R5, R0, 0xc5 ;  /* 0x000000c500057836 */ /* 0x001fc60000000000 */
[----:B------:R0:W-:Y:S01]  /*49f10*/  STL [R1+0x2d4], R3 ;  /* 0x0002d40301007387 */ /* 0x0001e20000100800 */
[----:B-1----:R-:W-:-:S03]  /*49f20*/  VIADD R4, R0, 0xc6 ;  /* 0x000000c600047836 */ /* 0x002fc60000000000 */
[----:B------:R1:W-:Y:S01]  /*49f30*/  STL [R1+0x2d8], R5 ;  /* 0x0002d80501007387 */ /* 0x0003e20000100800 */
[----:B0-----:R-:W-:-:S03]  /*49f40*/  VIADD R3, R0, 0xc7 ;  /* 0x000000c700037836 */ /* 0x001fc60000000000 */
[----:B------:R0:W-:Y:S04]  /*49f50*/  STL [R1+0x2dc], R4 ;  /* 0x0002dc0401007387 */ /* 0x0001e80000100800 */
[----:B------:R3:W-:Y:S01]  /*49f60*/  STL [R1+0x2e0], R3 ;  /* 0x0002e00301007387 */ /* 0x0007e20000100800 */
[C---:B-1----:R-:W-:Y:S02]  /*49f70*/  VIADD R5, R0.reuse, 0xc8 ;  /* 0x000000c800057836 */ /* 0x042fe40000000000 */
[----:B0-----:R-:W-:-:S03]  /*49f80*/  VIADD R4, R0, 0xc9 ;  /* 0x000000c900047836 */ /* 0x001fc60000000000 */
        /* <DEDUP_REMOVED lines=47> */
[C---:B-1----:R-:W-:Y:S02]  /*4a280*/  VIADD R4, R0.reuse, 0xe1 ;  /* 0x000000e100047836 */ /* 0x042fe40000000000 */
[----:B---3--:R-:W-:-:S03]  /*4a290*/  VIADD R3, R0, 0xe3 ;  /* 0x000000e300037836 */ /* 0x008fc60000000000 */
[----:B------:R0:W-:Y:S04]  /*4a2a0*/  STL [R1+0x348], R4 ;  /* 0x0003480401007387 */ /* 0x0001e80000100800 */
        /* <DEDUP_REMOVED lines=296> */
[----:B------:R1:W-:Y:S01]  /*4b530*/  STL [R1+0x5ac], R4 ;  /* 0x0005ac0401007387 */ /* 0x0003e20000100800 */
[----:B------:R-:W-:-:S03]  /*4b540*/  VIADD R20, R0, 0x17f ;  /* 0x0000017f00147836 */ /* 0x000fc60000000000 */
[----:B------:R3:W-:Y:S01]  /*4b550*/  STL [R1+0x5b0], R3 ;  /* 0x0005b00301007387 */ /* 0x0007e20000100800 */
[C---:B0-----:R-:W-:Y:S02]  /*4b560*/  VIADD R5, R0.reuse, 0x17c ;  /* 0x0000017c00057836 */ /* 0x041fe40000000000 */
[----:B-1----:R-:W-:-:S03]  /*4b570*/  VIADD R4, R0, 0x17d ;  /* 0x0000017d00047836 */ /* 0x002fc60000000000 */
[----:B------:R0:W-:Y:S01]  /*4b580*/  STL [R1+0x5b4], R5 ;  /* 0x0005b40501007387 */ /* 0x0001e20000100800 */
[----:B---3--:R-:W-:-:S03]  /*4b590*/  VIADD R3, R0, 0x17e ;  /* 0x0000017e00037836 */ /* 0x008fc60000000000 */
[----:B------:R1:W-:Y:S04]  /*4b5a0*/  STL [R1+0x5b8], R4 ;  /* 0x0005b80401007387 */ /* 0x0003e80000100800 */
[----:B------:R-:W-:Y:S04]  /*4b5b0*/  STL [R1+0x168c], R20 ;  /* 0x00168c1401007387 */ /* 0x000fe80000100800 */
[----:B------:R3:W-:Y:S01]  /*4b5c0*/  STL [R1+0x5bc], R3 ;  /* 0x0005bc0301007387 */ /* 0x0007e20000100800 */
[C---:B0-----:R-:W-:Y:S02]  /*4b5d0*/  VIADD R5, R0.reuse, 0x181 ;  /* 0x0000018100057836 */ /* 0x041fe40000000000 */
[----:B-1----:R-:W-:-:S02]  /*4b5e0*/  VIADD R4, R0, 0x182 ;  /* 0x0000018200047836 */ /* 0x002fc40000000000 */
[----:B---3--:R-:W-:-:S05]  /*4b5f0*/  VIADD R3, R0, 0x180 ;  /* 0x0000018000037836 */ /* 0x008fca0000000000 */
[----:B------:R0:W-:Y:S04]  /*4b600*/  STL [R1+0x5c4], R3 ;  /* 0x0005c40301007387 */ /* 0x0001e80000100800 */
        /* <DEDUP_REMOVED lines=232> */
[C---:B---3--:R-:W-:Y:S01]  /*4c490*/  VIADD R3, R0.reuse, 0x1f7 ;  /* 0x000001f700037836 */ /* 0x048fe20000000000 */
[----:B------:R0:W-:Y:S01]  /*4c4a0*/  STL [R1+0x798], R5 ;  /* 0x0007980501007387 */ /* 0x0001e20000100800 */
[----:B------:R-:W-:Y:S01]  /*4c4b0*/  MOV.SPILL R20, UR4 ;  /* 0x0000000400147c02 */ /* 0x000fe20009000f00 */
[----:B------:R-:W1:Y:S02]  /*4c4c0*/  LDCU UR4, c[0x0][0x39c] ;  /* 0x00007380ff0477ac */ /* 0x000e640008000800 */
[----:B------:R-:W-:Y:S04]  /*4c4d0*/  STL [R1+0x1694], R3 ;  /* 0x0016940301007387 */ /* 0x000fe80000100800 */
[----:B------:R3:W-:Y:S01]  /*4c4e0*/  STL [R1+0x79c], R4 ;  /* 0x00079c0401007387 */ /* 0x0007e20000100800 */
[----:B0-----:R-:W-:-:S02]  /*4c4f0*/  VIADD R5, R0, 0x1f9 ;  /* 0x000001f900057836 */ /* 0x001fc40000000000 */
[C---:B---3--:R-:W-:Y:S02]  /*4c500*/  VIADD R4, R0.reuse, 0x1f8 ;  /* 0x000001f800047836 */ /* 0x048fe40000000000 */
[----:B------:R-:W-:-:S03]  /*4c510*/  VIADD R3, R0, 0x1fa ;  /* 0x000001fa00037836 */ /* 0x000fc60000000000 */
[----:B------:R0:W-:Y:S04]  /*4c520*/  STL [R1+0x7a4], R4 ;  /* 0x0007a40401007387 */ /* 0x0001e80000100800 */
[----:B------:R3:W-:Y:S01]  /*4c530*/  STL [R1+0x7a8], R5 ;  /* 0x0007a80501007387 */ /* 0x0007e20000100800 */
[----:B0-----:R-:W-:-:S03]  /*4c540*/  VIADD R4, R0, 0x1fb ;  /* 0x000001fb00047836 */ /* 0x001fc60000000000 */
[----:B------:R0:W-:Y:S01]  /*4c550*/  STL [R1+0x7ac], R3 ;  /* 0x0007ac0301007387 */ /* 0x0001e20000100800 */
[----:B---3--:R-:W-:-:S03]  /*4c560*/  VIADD R5, R0, 0x1fc ;  /* 0x000001fc00057836 */ /* 0x008fc60000000000 */
[----:B------:R-:W-:Y:S01]  /*4c570*/  STL [R1+0x7b0], R4 ;  /* 0x0007b00401007387 */ /* 0x000fe20000100800 */
[----:B------:R-:W-:-:S03]  /*4c580*/  VIADD R7, R0, 0xac ;  /* 0x000000ac00077836 */ /* 0x000fc60000000000 */
[----:B------:R3:W-:Y:S01]  /*4c590*/  STL [R1+0x7b4], R5 ;  /* 0x0007b40501007387 */ /* 0x0007e20000100800 */
[----:B0-----:R-:W-:Y:S01]  /*4c5a0*/  VIADD R3, R0, 0x1fd ;  /* 0x000001fd00037836 */ /* 0x001fe20000000000 */
[----:B-1----:R-:W-:Y:S02]  /*4c5b0*/  ISETP.LT.AND P0, PT, R7, UR4, !P6 ;  /* 0x0000000407007c0c */ /* 0x002fe4000f701270 */
[----:B---3--:R-:W-:Y:S01]  /*4c5c0*/  MOV.SPILL R5, UR77 ;  /* 0x0000004d00057c02 */ /* 0x008fe20009000f00 */
[----:B------:R-:W0:Y:S01]  /*4c5d0*/  LDCU UR77, c[0x0][0x39c] ;  /* 0x00007380ff4d77ac */ /* 0x000e220008000800 */
[----:B------:R1:W-:Y:S01]  /*4c5e0*/  STL [R1+0x7b8], R3 ;  /* 0x0007b80301007387 */ /* 0x0003e20000100800 */
[----:B------:R-:W-:Y:S02]  /*4c5f0*/  LOP3.LUT R2, R2, 0xfff7ffff, RZ, 0xc0, !PT ;  /* 0xfff7ffff02027812 */ /* 0x000fe400078ec0ff */
[----:B------:R-:W-:Y:S01]  /*4c600*/  MOV.SPILL R19, UR41 ;  /* 0x0000002900137c02 */ /* 0x000fe20009000f00 */
[----:B------:R3:W-:Y:S01]  /*4c610*/  STL [R1+0x7cc], R5 ;  /* 0x0007cc0501007387 */ /* 0x0007e20000100800 */
[----:B------:R-:W2:Y:S01]  /*4c620*/  LDCU UR41, c[0x0][0x39c] ;  /* 0x00007380ff2977ac */ /* 0x000ea20008000800 */
[C---:B------:R-:W-:Y:S01]  /*4c630*/  VIADD R7, R0.reuse, 0xaa ;  /* 0x000000aa00077836 */ /* 0x040fe20000000000 */
[----:B------:R-:W2:Y:S01]  /*4c640*/  LDCU UR4, c[0x0][0x39c] ;  /* 0x00007380ff0477ac */ /* 0x000ea20008000800 */
[----:B-1----:R-:W-:Y:S01]  /*4c650*/  MOV.SPILL R3, UR40 ;  /* 0x0000002800037c02 */ /* 0x002fe20009000f00 */
[----:B------:R-:W1:Y:S01]  /*4c660*/  LDCU UR40, c[0x0][0x39c] ;  /* 0x00007380ff2877ac */ /* 0x000e620008000800 */
[----:B---3--:R-:W-:Y:S01]  /*4c670*/  VIADD R5, R0, 0xab ;  /* 0x000000ab00057836 */ /* 0x008fe20000000000 */
[----:B------:R-:W-:-:S04]  /*4c680*/  @P0 LOP3.LUT R2, R2, 0x80000, RZ, 0xfc, !PT ;  /* 0x0008000002020812 */ /* 0x000fc800078efcff */
[----:B0-----:R-:W-:Y:S01]  /*4c690*/  ISETP.LT.AND P0, PT, R5, UR77, !P6 ;  /* 0x0000004d05007c0c */ /* 0x001fe2000f701270 */
[----:B------:R-:W-:Y:S01]  /*4c6a0*/  VIADD R16, R0, 0xa9 ;  /* 0x000000a900107836 */ /* 0x000fe20000000000 */
[----:B------:R-:W-:Y:S01]  /*4c6b0*/  LOP3.LUT R2, R2, 0xfffbffff, RZ, 0xc0, !PT ;  /* 0xfffbffff02027812 */ /* 0x000fe200078ec0ff */
[----:B------:R-:W0:Y:S01]  /*4c6c0*/  LDCU UR77, c[0x0][0x39c] ;  /* 0x00007380ff4d77ac */ /* 0x000e220008000800 */
[----:B-1----:R-:W-:-:S09]  /*4c6d0*/  ISETP.LT.AND P2, PT, R7, UR40, !P6 ;  /* 0x0000002807007c0c */ /* 0x002fd2000f741270 */
[----:B------:R-:W-:Y:S02]  /*4c6e0*/  @P0 LOP3.LUT R2, R2, 0x40000, RZ, 0xfc, !PT ;  /* 0x0004000002020812 */ /* 0x000fe400078efcff */
[----:B--2---:R-:W-:Y:S01]  /*4c6f0*/  ISETP.LT.AND P1, PT, R16, UR41, !P6 ;  /* 0x0000002910007c0c */ /* 0x004fe2000f721270 */
[----:B------:R-:W-:Y:S01]  /*4c700*/  VIADD R7, R0, 0xa8 ;  /* 0x000000a800077836 */ /* 0x000fe20000000000 */
[----:B------:R-:W-:Y:S01]  /*4c710*/  LOP3.LUT R2, R2, 0xfffdffff, RZ, 0xc0, !PT ;  /* 0xfffdffff02027812 */ /* 0x000fe200078ec0ff */
[----:B------:R-:W1:Y:S03]  /*4c720*/  LDCU UR40, c[0x0][0x39c] ;  /* 0x00007380ff2877ac */ /* 0x000e660008000800 */
[----:B------:R-:W-:Y:S01]  /*4c730*/  ISETP.LT.AND P0, PT, R7, UR4, !P6 ;  /* 0x0000000407007c0c */ /* 0x000fe2000f701270 */
[----:B------:R-:W-:Y:S01]  /*4c740*/  VIADD R5, R0, 0xa7 ;  /* 0x000000a700057836 */ /* 0x000fe20000000000 */
[----:B------:R-:W2:Y:S01]  /*4c750*/  LDCU UR41, c[0x0][0x39c] ;  /* 0x00007380ff2977ac */ /* 0x000ea20008000800 */
[----:B------:R-:W-:Y:S01]  /*4c760*/  @P2 LOP3.LUT R2, R2, 0x20000, RZ, 0xfc, !PT ;  /* 0x0002000002022812 */ /* 0x000fe200078efcff */
[----:B------:R-:W-:Y:S01]  /*4c770*/  VIADD R7, R0, 0xa6 ;  /* 0x000000a600077836 */ /* 0x000fe20000000000 */
[----:B------:R-:W3:Y:S02]  /*4c780*/  LDCU UR4, c[0x0][0x39c] ;  /* 0x00007380ff0477ac */ /* 0x000ee40008000800 */
[----:B------:R-:W-:-:S04]  /*4c790*/  LOP3.LUT R2, R2, 0xfffeffff, RZ, 0xc0, !PT ;  /* 0xfffeffff02027812 */ /* 0x000fc800078ec0ff */
[----:B------:R-:W-:-:S04]  /*4c7a0*/  @P1 LOP3.LUT R2, R2, 0x10000, RZ, 0xfc, !PT ;  /* 0x0001000002021812 */ /* 0x000fc800078efcff */
[----:B------:R-:W-:-:S04]  /*4c7b0*/  LOP3.LUT R2, R2, 0xffff7fff, RZ, 0xc0, !PT ;  /* 0xffff7fff02027812 */ /* 0x000fc800078ec0ff */
[----:B------:R-:W-:Y:S02]  /*4c7c0*/  @P0 LOP3.LUT R2, R2, 0x8000, RZ, 0xfc, !PT ;  /* 0x0000800002020812 */ /* 0x000fe400078efcff */
[----:B0-----:R-:W-:Y:S01]  /*4c7d0*/  ISETP.LT.AND P0, PT, R5, UR77, !P6 ;  /* 0x0000004d05007c0c */ /* 0x001fe2000f701270 */
[----:B------:R-:W-:Y:S01]  /*4c7e0*/  VIADD R16, R0, 0xa5 ;  /* 0x000000a500107836 */ /* 0x000fe20000000000 */
[----:B-1----:R-:W-:Y:S02]  /*4c7f0*/  ISETP.LT.AND P2, PT, R7, UR40, !P6 ;  /* 0x0000002807007c0c */ /* 0x002fe4000f741270 */
[----:B------:R-:W-:Y:S01]  /*4c800*/  LOP3.LUT R2, R2, 0xffffbfff, RZ, 0xc0, !PT ;  /* 0xffffbfff02027812 */ /* 0x000fe200078ec0ff */
[----:B------:R-:W0:Y:S01]  /*4c810*/  LDCU UR77, c[0x0][0x39c] ;  /* 0x00007380ff4d77ac */ /* 0x000e220008000800 */
[----:B--2---:R-:W-:Y:S01]  /*4c820*/  ISETP.LT.AND P1, PT, R16, UR41, !P6 ;  /* 0x0000002910007c0c */ /* 0x004fe2000f721270 */
[----:B------:R-:W-:Y:S01]  /*4c830*/  VIADD R7, R0, 0xa4 ;  /* 0x000000a400077836 */ /* 0x000fe20000000000 */
[----:B------:R-:W1:Y:S05]  /*4c840*/  LDCU UR40, c[0x0][0x39c] ;  /* 0x00007380ff2877ac */ /* 0x000e6a0008000800 */
[----:B------:R-:W-:Y:S01]  /*4c850*/  @P0 LOP3.LUT R2, R2, 0x4000, RZ, 0xfc, !PT ;  /* 0x0000400002020812 */ /* 0x000fe200078efcff */
[----:B------:R-:W-:Y:S01]  /*4c860*/  VIADD R5, R0, 0xa3 ;  /* 0x000000a300057836 */ /* 0x000fe20000000000 */
[----:B------:R-:W2:Y:S02]  /*4c870*/  LDCU UR41, c[0x0][0x39c] ;  /* 0x00007380ff2977ac */ /* 0x000ea40008000800 */
[----:B------:R-:W-:-:S04]  /*4c880*/  LOP3.LUT R2, R2, 0xffffdfff, RZ, 0xc0, !PT ;  /* 0xffffdfff02027812 */ /* 0x000fc800078ec0ff */
[----:B------:R-:W-:Y:S02]  /*4c890*/  @P2 LOP3.LUT R2, R2, 0x2000, RZ, 0xfc, !PT ;  /* 0x0000200002022812 */ /* 0x000fe400078efcff */
[----:B---3--:R-:W-:Y:S02]  /*4c8a0*/  ISETP.LT.AND P0, PT, R7, UR4, !P6 ;  /* 0x0000000407007c0c */ /* 0x008fe4000f701270 */
[----:B------:R-:W-:Y:S01]  /*4c8b0*/  LOP3.LUT R2, R2, 0xffffefff, RZ, 0xc0, !PT ;  /* 0xffffefff02027812 */ /* 0x000fe200078ec0ff */
[----:B------:R-:W-:Y:S01]  /*4c8c0*/  VIADD R7, R0, 0xa2 ;  /* 0x000000a200077836 */ /* 0x000fe20000000000 */
[----:B------:R-:W3:Y:S02]  /*4c8d0*/  LDCU UR4, c[0x0][0x39c] ;  /* 0x00007380ff0477ac */ /* 0x000ee40008000800 */
        /* <DEDUP_REMOVED lines=12> */
[----:B------:R-:W2:Y:S03]  /*4c9a0*/  LDCU UR41, c[0x0][0x39c] ;  /* 0x00007380ff2977ac */ /* 0x000ea60008000800 */
        /* <DEDUP_REMOVED lines=11> */
[----:B------:R-:W4:Y:S01]  /*4ca60*/  LDL.LU R7, [R1+0x16d0] ;  /* 0x0016d00001077983 */ /* 0x000f220000300800 */
[----:B------:R-:W-:Y:S01]  /*4ca70*/  LOP3.LUT R2, R2, 0xffffffbf, RZ, 0xc0, !PT ;  /* 0xffffffbf02027812 */ /* 0x000fe200078ec0ff */
[----:B------:R-:W-:Y:S01]  /*4ca80*/  VIADD R5, R0, 0x9d ;  /* 0x0000009d00057836 */ /* 0x000fe20000000000 */
[----:B------:R-:W4:Y:S01]  /*4ca90*/  LDCU UR77, c[0x0][0x39c] ;  /* 0x00007380ff4d77ac */ /* 0x000f220008000800 */
[----:B-1----:R-:W-:-:S03]  /*4caa0*/  ISETP.LT.AND P2, PT, R16, UR40, !P6 ;  /* 0x0000002810007c0c */ /* 0x002fc6000f741270 */
[----:B--2---:R-:W-:-:S04]  /*4cab0*/  ISETP.LT.AND P1, PT, R5, UR41, !P6 ;  /* 0x0000002905007c0c */ /* 0x004fc8000f721270 */
[----:B------:R-:W-:Y:S01]  /*4cac0*/  @P0 LOP3.LUT R2, R2, 0x40, RZ, 0xfc, !PT ;  /* 0x0000004002020812 */ /* 0x000fe200078efcff */
[----:B------:R-:W-:Y:S01]  /*4cad0*/  VIADD R16, R0, 0x9c ;  /* 0x0000009c00107836 */ /* 0x000fe20000000000 */
[----:B------:R-:W0:Y:S02]  /*4cae0*/  LDCU UR40, c[0x0][0x39c] ;  /* 0x00007380ff2877ac */ /* 0x000e240008000800 */
[----:B------:R-:W-:Y:S01]  /*4caf0*/  LOP3.LUT R2, R2, 0xffffffdf, RZ, 0xc0, !PT ;  /* 0xffffffdf02027812 */ /* 0x000fe200078ec0ff */
[----:B------:R-:W1:Y:S03]  /*4cb00*/  LDCU UR41, c[0x0][0x39c] ;  /* 0x00007380ff2977ac */ /* 0x000e660008000800 */
[----:B------:R-:W-:Y:S02]  /*4cb10*/  @P2 LOP3.LUT R2, R2, 0x20, RZ, 0xfc, !PT ;  /* 0x0000002002022812 */ /* 0x000fe400078efcff */
[----:B---3--:R-:W-:-:S02]  /*4cb20*/  ISETP.LT.AND P0, PT, R16, UR4, !P6 ;  /* 0x0000000410007c0c */ /* 0x008fc4000f701270 */
[----:B------:R-:W-:Y:S01]  /*4cb30*/  LOP3.LUT R2, R2, 0xffffffef, RZ, 0xc0, !PT ;  /* 0xffffffef02027812 */ /* 0x000fe200078ec0ff */
[----:B------:R-:W-:Y:S01]  /*4cb40*/  VIADD R16, R0, 0x9a ;  /* 0x0000009a00107836 */ /* 0x000fe20000000000 */
[----:B------:R-:W2:Y:S02]  /*4cb50*/  LDCU UR4, c[0x0][0x39c] ;  /* 0x00007380ff0477ac */ /* 0x000ea40008000800 */
[----:B------:R-:W-:-:S04]  /*4cb60*/  @P1 LOP3.LUT R2, R2, 0x10, RZ, 0xfc, !PT ;  /* 0x0000001002021812 */ /* 0x000fc800078efcff */
[----:B------:R-:W-:-:S04]  /*4cb70*/  LOP3.LUT R2, R2, 0xfffffff7, RZ, 0xc0, !PT ;  /* 0xfffffff702027812 */ /* 0x000fc800078ec0ff */
[----:B------:R-:W-:Y:S02]  /*4cb80*/  @P0 LOP3.LUT R2, R2, 0x8, RZ, 0xfc, !PT ;  /* 0x0000000802020812 */ /* 0x000fe400078efcff */
[----:B----4-:R-:W-:Y:S01]  /*4cb90*/  ISETP.LT.AND P0, PT, R7, UR77, !P6 ;  /* 0x0000004d07007c0c */ /* 0x010fe2000f701270 */
[----:B------:R-:W-:Y:S01]  /*4cba0*/  VIADD R5, R0, 0x99 ;  /* 0x0000009900057836 */ /* 0x000fe20000000000 */
[----:B------:R-:W3:Y:S01]  /*4cbb0*/  LDL.LU R7, [R1+0x16cc] ;  /* 0x0016cc0001077983 */ /* 0x000ee20000300800 */
[----:B0-----:R-:W-:Y:S01]  /*4cbc0*/  ISETP.LT.AND P2, PT, R16, UR40, !P6 ;  /* 0x0000002810007c0c */ /* 0x001fe2000f741270 */
[----:B------:R-:W0:Y:S01]  /*4cbd0*/  LDCU UR77, c[0x0][0x39c] ;  /* 0x00007380ff4d77ac */ /* 0x000e220008000800 */
[----:B------:R-:W-:Y:S02]  /*4cbe0*/  LOP3.LUT R2, R2, 0xfffffffb, RZ, 0xc0, !PT ;  /* 0xfffffffb02027812 */ /* 0x000fe400078ec0ff */
[----:B-1----:R-:W-:Y:S01]  /*4cbf0*/  ISETP.LT.AND P1, PT, R5, UR41, !P6 ;  /* 0x0000002905007c0c */ /* 0x002fe2000f721270 */
[----:B------:R-:W-:Y:S01]  /*4cc00*/  VIADD R16, R0, 0x98 ;  /* 0x0000009800107836 */ /* 0x000fe20000000000 */
[----:B------:R-:W1:Y:S04]  /*4cc10*/  LDCU UR40, c[0x0][0x39c] ;  /* 0x00007380ff2877ac */ /* 0x000e680008000800 */
[----:B------:R-:W-:Y:S01]  /*4cc20*/  @P0 LOP3.LUT R2, R2, 0x4, RZ, 0xfc, !PT ;  /* 0x0000000402020812 */ /* 0x000fe200078efcff */
[----:B------:R-:W4:Y:S03]  /*4cc30*/  LDCU UR41, c[0x0][0x39c] ;  /* 0x00007380ff2977ac */ /* 0x000f260008000800 */
[----:B------:R-:W-:-:S04]  /*4cc40*/  LOP3.LUT R2, R2, 0xfffffffd, RZ, 0xc0, !PT ;  /* 0xfffffffd02027812 */ /* 0x000fc800078ec0ff */
[----:B------:R-:W-:Y:S02]  /*4cc50*/  @P2 LOP3.LUT R2, R2, 0x2, RZ, 0xfc, !PT ;  /* 0x0000000202022812 */ /* 0x000fe400078efcff */
[----:B--2---:R-:W-:Y:S02]  /*4cc60*/  ISETP.LT.AND P0, PT, R16, UR4, !P6 ;  /* 0x0000000410007c0c */ /* 0x004fe4000f701270 */
[----:B------:R-:W-:Y:S01]  /*4cc70*/  LOP3.LUT R2, R2, 0xfffffffe, RZ, 0xc0, !PT ;  /* 0xfffffffe02027812 */ /* 0x000fe200078ec0ff */
[----:B------:R-:W-:Y:S01]  /*4cc80*/  VIADD R16, R0, 0x96 ;  /* 0x0000009600107836 */ /* 0x000fe20000000000 */
[----:B------:R-:W2:Y:S02]  /*4cc90*/  LDCU UR4, c[0x0][0x39c] ;  /* 0x00007380ff0477ac */ /* 0x000ea40008000800 */
[----:B------:R-:W-:-:S05]  /*4cca0*/  @P1 LOP3.LUT R2, R2, 0x1, RZ, 0xfc, !PT ;  /* 0x0000000102021812 */ /* 0x000fca00078efcff */
[----:B------:R0:W-:Y:S02]  /*4ccb0*/  STL [R1+0x15fc], R2 ;  /* 0x0015fc0201007387 */ /* 0x0001e40000100800 */
[----:B0-----:R-:W-:Y:S01]  /*4ccc0*/  VIADD R2, R0, 0x97 ;  /* 0x0000009700027836 */ /* 0x001fe20000000000 */
[----:B-1----:R-:W-:Y:S01]  /*4ccd0*/  ISETP.LT.AND P2, PT, R16, UR40, !P6 ;  /* 0x0000002810007c0c */ /* 0x002fe2000f741270 */
[C---:B------:R-:W-:Y:S01]  /*4cce0*/  VIADD R5, R0.reuse, 0x95 ;  /* 0x0000009500057836 */ /* 0x040fe20000000000 */
[----:B------:R-:W0:Y:S01]  /*4ccf0*/  LDCU UR40, c[0x0][0x39c] ;  /* 0x00007380ff2877ac */ /* 0x000e220008000800 */
[----:B------:R-:W-:-:S03]  /*4cd00*/  VIADD R16, R0, 0x94 ;  /* 0x0000009400107836 */ /* 0x000fc60000000000 */
[----:B----4-:R-:W-:Y:S01]  /*4cd10*/  ISETP.LT.AND P1, PT, R5, UR41, !P6 ;  /* 0x0000002905007c0c */ /* 0x010fe2000f721270 */
[----:B------:R-:W1:Y:S01]  /*4cd20*/  LDCU UR41, c[0x0][0x39c] ;  /* 0x00007380ff2977ac */ /* 0x000e620008000800 */
[----:B------:R-:W-:Y:S01]  /*4cd30*/  VIADD R5, R0, 0x91 ;  /* 0x0000009100057836 */ /* 0x000fe20000000000 */
[----:B---3--:R-:W-:-:S04]  /*4cd40*/  LOP3.LUT R7, R7, 0x7fffffff, RZ, 0xc0, !PT ;  /* 0x7fffffff07077812 */ /* 0x008fc800078ec0ff */
[----:B------:R-:W-:Y:S02]  /*4cd50*/  @P0 LOP3.LUT R7, R7, 0x80000000, RZ, 0xfc, !PT ;  /* 0x8000000007070812 */ /* 0x000fe400078efcff */
[----:B------:R-:W-:Y:S01]  /*4cd60*/  ISETP.LT.AND P0, PT, R2, UR77, !P6 ;  /* 0x0000004d02007c0c */ /* 0x000fe2000f701270 */
[----:B------:R-:W3:Y:S01]  /*4cd70*/  LDCU UR77, c[0x0][0x39c] ;  /* 0x00007380ff4d77ac */ /* 0x000ee20008000800 */
[----:B------:R-:W-:-:S11]  /*4cd80*/  LOP3.LUT R7, R7, 0xbfffffff, RZ, 0xc0, !PT ;  /* 0xbfffffff07077812 */ /* 0x000fd600078ec0ff */
[----:B------:R-:W-:-:S04]  /*4cd90*/  @P0 LOP3.LUT R7, R7, 0x40000000, RZ, 0xfc, !PT ;  /* 0x4000000007070812 */ /* 0x000fc800078efcff */
[----:B------:R-:W-:-:S04]  /*4cda0*/  LOP3.LUT R7, R7, 0xdfffffff, RZ, 0xc0, !PT ;  /* 0xdfffffff07077812 */ /* 0x000fc800078ec0ff */
[----:B------:R-:W-:Y:S02]  /*4cdb0*/  @P2 LOP3.LUT R7, R7, 0x20000000, RZ, 0xfc, !PT ;  /* 0x2000000007072812 */ /* 0x000fe400078efcff */
[----:B--2---:R-:W-:Y:S02]  /*4cdc0*/  ISETP.LT.AND P0, PT, R16, UR4, !P6 ;  /* 0x0000000410007c0c */ /* 0x004fe4000f701270 */
[----:B------:R-:W-:Y:S01]  /*4cdd0*/  LOP3.LUT R7, R7, 0xefffffff, RZ, 0xc0, !PT ;  /* 0xefffffff07077812 */ /* 0x000fe200078ec0ff */
[----:B------:R-:W-:Y:S01]  /*4cde0*/  VIADD R2, R0, 0x93 ;  /* 0x0000009300027836 */ /* 0x000fe20000000000 */
[----:B------:R-:W2:Y:S02]  /*4cdf0*/  LDCU UR4, c[0x0][0x39c] ;  /* 0x00007380ff0477ac */ /* 0x000ea40008000800 */
[----:B------:R-:W-:-:S04]  /*4ce00*/  @P1 LOP3.LUT R7, R7, 0x10000000, RZ, 0xfc, !PT ;  /* 0x1000000007071812 */ /* 0x000fc800078efcff */
[----:B------:R-:W-:-:S04]  /*4ce10*/  LOP3.LUT R7, R7, 0xf7ffffff, RZ, 0xc0, !PT ;  /* 0xf7ffffff07077812 */ /* 0x000fc800078ec0ff */
[----:B------:R-:W-:Y:S02]  /*4ce20*/  @P0 LOP3.LUT R7, R7, 0x8000000, RZ, 0xfc, !PT ;  /* 0x0800000007070812 */ /* 0x000fe400078efcff */
[----:B---3--:R-:W-:Y:S01]  /*4ce30*/  ISETP.LT.AND P0, PT, R2, UR77, !P6 ;  /* 0x0000004d02007c0c */ /* 0x008fe2000f701270 */
[----:B------:R-:W-:Y:S01]  /*4ce40*/  VIADD R16, R0, 0x92 ;  /* 0x0000009200107836 */ /* 0x000fe20000000000 */
[----:B------:R-:W-:Y:S01]  /*4ce50*/  LOP3.LUT R7, R7, 0xfbffffff, RZ, 0xc0, !PT ;  /* 0xfbffffff07077812 */ /* 0x000fe200078ec0ff */
[----:B------:R-:W3:Y:S03]  /*4ce60*/  LDCU UR77, c[0x0][0x39c] ;  /* 0x00007380ff4d77ac */ /* 0x000ee60008000800 */
[----:B0-----:R-:W-:Y:S02]  /*4ce70*/  ISETP.LT.AND P2, PT, R16, UR40, !P6 ;  /* 0x0000002810007c0c */ /* 0x001fe4000f741270 */
[----:B-1----:R-:W-:-:S05]  /*4ce80*/  ISETP.LT.AND P1, PT, R5, UR41, !P6 ;  /* 0x0000002905007c0c */ /* 0x002fca000f721270 */
[----:B------:R-:W-:Y:S01]  /*4ce90*/  @P0 LOP3.LUT R7, R7, 0x4000000, RZ, 0xfc, !PT ;  /* 0x0400000007070812 */ /* 0x000fe200078efcff */
[C---:B------:R-:W-:Y:S01]  /*4cea0*/  VIADD R16, R0.reuse, 0x90 ;  /* 0x0000009000107836 */ /* 0x040fe20000000000 */
[----:B------:R-:W0:Y:S02]  /*4ceb0*/  LDCU UR40, c[0x0][0x39c] ;  /* 0x00007380ff2877ac */ /* 0x000e240008000800 */
[----:B------:R-:W-:Y:S01]  /*4cec0*/  LOP3.LUT R7, R7, 0xfdffffff, RZ, 0xc0, !PT ;  /* 0xfdffffff07077812 */ /* 0x000fe200078ec0ff */
[----:B------:R-:W-:Y:S01]  /*4ced0*/  VIADD R2, R0, 0x8f ;  /* 0x0000008f00027836 */ /* 0x000fe20000000000 */
[----:B------:R-:W1:Y:S02]  /*4cee0*/  LDCU UR41, c[0x0][0x39c] ;  /* 0x00007380ff2977ac */ /* 0x000e640008000800 */
[----:B------:R-:W-:Y:S02]  /*4cef0*/  @P2 LOP3.LUT R7, R7, 0x2000000, RZ, 0xfc, !PT ;  /* 0x0200000007072812 */ /* 0x000fe400078efcff */
[----:B--2---:R-:W-:-:S02]  /*4cf00*/  ISETP.LT.AND P0, PT, R16, UR4, !P6 ;  /* 0x0000000410007c0c */ /* 0x004fc4000f701270 */
        /* <DEDUP_REMOVED lines=8> */
[----:B0-----:R-:W-:Y:S02]  /*4cf90*/  ISETP.LT.AND P2, PT, R16, UR40, !P6 ;  /* 0x0000002810007c0c */ /* 0x001fe4000f741270 */
[----:B------:R-:W-:Y:S01]  /*4cfa0*/  LOP3.LUT R7, R7, 0xffbfffff, RZ, 0xc0, !PT ;  /* 0xffbfffff07077812 */ /* 0x000fe200078ec0ff */
[----:B------:R-:W0:Y:S01]  /*4cfb0*/  LDCU UR77, c[0x0][0x39c] ;  /* 0x00007380ff4d77ac */ /* 0x000e220008000800 */
[----:B-1----:R-:W-:Y:S01]  /*4cfc0*/  ISETP.LT.AND P1, PT, R5, UR41, !P6 ;  /* 0x0000002905007c0c */ /* 0x002fe2000f721270 */
[----:B------:R-:W-:Y:S01]  /*4cfd0*/  VIADD R16, R0, 0x8c ;  /* 0x0000008c00107836 */ /* 0x000fe20000000000 */
[----:B------:R-:W1:Y:S05]  /*4cfe0*/  LDCU UR40, c[0x0][0x39c] ;  /* 0x00007380ff2877ac */ /* 0x000e6a0008000800 */
[----:B------:R-:W-:Y:S01]  /*4cff0*/  @P0 LOP3.LUT R7, R7, 0x400000, RZ, 0xfc, !PT ;  /* 0x0040000007070812 */ /* 0x000fe200078efcff */
[----:B------:R-:W3:Y:S03]  /*4d000*/  LDCU UR41, c[0x0][0x39c] ;  /* 0x00007380ff2977ac */ /* 0x000ee60008000800 */
        /* <DEDUP_REMOVED lines=9> */
[----:B0-----:R-:W-:Y:S01]  /*4d0a0*/  ISETP.LT.AND P0, PT, R16, UR77, !P6 ;  /* 0x0000004d10007c0c */ /* 0x001fe2000f701270 */
[C---:B------:R-:W-:Y:S01]  /*4d0b0*/  VIADD R5, R0.reuse, 0x8a ;  /* 0x0000008a00057836 */ /* 0x040fe20000000000 */
[----:B------:R-:W4:Y:S01]  /*4d0c0*/  LDL.LU R16, [R1+0x16c8] ;  /* 0x0016c80001107983 */ /* 0x000f220000300800 */
[----:B------:R-:W-:Y:S01]  /*4d0d0*/  LOP3.LUT R7, R7, 0xfffbffff, RZ, 0xc0, !PT ;  /* 0xfffbffff07077812 */ /* 0x000fe200078ec0ff */
[----:B------:R-:W-:Y:S01]  /*4d0e0*/  VIADD R2, R0, 0x89 ;  /* 0x0000008900027836 */ /* 0x000fe20000000000 */
[----:B------:R-:W4:Y:S01]  /*4d0f0*/  LDCU UR77, c[0x0][0x39c] ;  /* 0x00007380ff4d77ac */ /* 0x000f220008000800 */
[----:B-1----:R-:W-:-:S03]  /*4d100*/  ISETP.LT.AND P2, PT, R5, UR40, !P6 ;  /* 0x0000002805007c0c */ /* 0x002fc6000f741270 */
[----:B---3--:R-:W-:-:S04]  /*4d110*/  ISETP.LT.AND P1, PT, R2, UR41, !P6 ;  /* 0x0000002902007c0c */ /* 0x008fc8000f721270 */
[----:B------:R-:W-:Y:S01]  /*4d120*/  @P0 LOP3.LUT R7, R7, 0x40000, RZ, 0xfc, !PT ;  /* 0x0004000007070812 */ /* 0x000fe200078efcff */
[----:B------:R-:W-:Y:S01]  /*4d130*/  VIADD R5, R0, 0x88 ;  /* 0x0000008800057836 */ /* 0x000fe20000000000 */
[----:B------:R-:W0:Y:S02]  /*4d140*/  LDCU UR40, c[0x0][0x39c] ;  /* 0x00007380ff2877ac */ /* 0x000e240008000800 */
[----:B------:R-:W-:Y:S01]  /*4d150*/  LOP3.LUT R7, R7, 0xfffdffff, RZ, 0xc0, !PT ;  /* 0xfffdffff07077812 */ /* 0x000fe200078ec0ff */
[----:B------:R-:W1:Y:S03]  /*4d160*/  LDCU UR41, c[0x0][0x39c] ;  /* 0x00007380ff2977ac */ /* 0x000e660008000800 */
        /* <DEDUP_REMOVED lines=8> */
[----:B0-----:R-:W-:Y:S02]  /*4d1f0*/  ISETP.LT.AND P2, PT, R5, UR40, !P6 ;  /* 0x0000002805007c0c */ /* 0x001fe4000f741270 */
[----:B------:R-:W-:Y:S01]  /*4d200*/  LOP3.LUT R7, R7, 0xffffbfff, RZ, 0xc0, !PT ;  /* 0xffffbfff07077812 */ /* 0x000fe200078ec0ff */
[C---:B------:R-:W-:Y:S01]  /*4d210*/  VIADD R2, R0.reuse, 0x85 ;  /* 0x0000008500027836 */ /* 0x040fe20000000000 */
[----:B------:R-:W0:Y:S01]  /*4d220*/  LDCU UR40, c[0x0][0x39c] ;  /* 0x00007380ff2877ac */ /* 0x000e220008000800 */
[----:B------:R-:W-:-:S03]  /*4d230*/  VIADD R5, R0, 0x84 ;  /* 0x0000008400057836 */ /* 0x000fc60000000000 */
[----:B-1----:R-:W-:Y:S01]  /*4d240*/  ISETP.LT.AND P1, PT, R2, UR41, !P6 ;  /* 0x0000002902007c0c */ /* 0x002fe2000f721270 */
[C---:B------:R-:W-:Y:S01]  /*4d250*/  VIADD R17, R0.reuse, 0x83 ;  /* 0x0000008300117836 */ /* 0x040fe20000000000 */
[----:B------:R-:W1:Y:S01]  /*4d260*/  LDCU UR41, c[0x0][0x39c] ;  /* 0x00007380ff2977ac */ /* 0x000e620008000800 */
[C---:B------:R-:W-:Y:S02]  /*4d270*/  VIADD R2, R0.reuse, 0x81 ;  /* 0x0000008100027836 */ /* 0x040fe40000000000 */
[----:B------:R-:W-:Y:S01]  /*4d280*/  VIADD R18, R0, 0x7f ;  /* 0x0000007f00127836 */ /* 0x000fe20000000000 */
[----:B----4-:R-:W-:Y:S01]  /*4d290*/  ISETP.LT.AND P0, PT, R16, UR77, !P6 ;  /* 0x0000004d10007c0c */ /* 0x010fe2000f701270 */
[----:B------:R-:W3:Y:S01]  /*4d2a0*/  LDCU UR77, c[0x0][0x39c] ;  /* 0x00007380ff4d77ac */ /* 0x000ee20008000800 */
[----:B------:R-:W4:Y:S11]  /*4d2b0*/  LDL.LU R16, [R1+0x16c4] ;  /* 0x0016c40001107983 */ /* 0x000f360000300800 */
        /* <DEDUP_REMOVED lines=11> */
[----:B------:R-:W3:Y:S01]  /*4d370*/  LDCU UR77, c[0x0][0x39c] ;  /* 0x00007380ff4d77ac */ /* 0x000ee20008000800 */
[----:B0-----:R-:W-:Y:S02]  /*4d380*/  ISETP.LT.AND P2, PT, R5, UR40, !P6 ;  /* 0x0000002805007c0c */ /* 0x001fe4000f741270 */
[----:B------:R-:W-:Y:S02]  /*4d390*/  LOP3.LUT R7, R7, 0xfffffbff, RZ, 0xc0, !PT ;  /* 0xfffffbff07077812 */ /* 0x000fe400078ec0ff */
[----:B-1----:R-:W-:Y:S01]  /*4d3a0*/  ISETP.LT.AND P1, PT, R2, UR41, !P6 ;  /* 0x0000002902007c0c */ /* 0x002fe2000f721270 */
[C---:B------:R-:W-:Y:S01]  /*4d3b0*/  VIADD R5, R0.reuse, 0x80 ;  /* 0x0000008000057836 */ /* 0x040fe20000000000 */
[----:B------:R-:W0:Y:S01]  /*4d3c0*/  LDCU UR40, c[0x0][0x39c] ;  /* 0x00007380ff2877ac */ /* 0x000e220008000800 */
[----:B------:R-:W-:Y:S01]  /*4d3d0*/  VIADD R6, R0, 0x7b ;  /* 0x0000007b00067836 */ /* 0x000fe20000000000 */
[----:B------:R-:W4:Y:S01]  /*4d3e0*/  LDL.LU R17, [R1+0x16c0] ;  /* 0x0016c00001117983 */ /* 0x000f220000300800 */
[----:B------:R-:W1:Y:S02]  /*4d3f0*/  LDCU UR41, c[0x0][0x39c] ;  /* 0x00007380ff2977ac */ /* 0x000e640008000800 */
        /* <DEDUP_REMOVED lines=17> */
[----:B------:R-:W3:Y:S01]  /*4d510*/  LDL.LU R18, [R1+0x16bc] ;  /* 0x0016bc0001127983 */ /* 0x000ee20000300800 */
[----:B------:R-:W1:Y:S04]  /*4d520*/  LDCU UR40, c[0x0][0x39c] ;  /* 0x00007380ff2877ac */ /* 0x000e680008000800 */
[----:B------:R-:W-:Y:S01]  /*4d530*/  @P0 LOP3.LUT R7, R7, 0x40, RZ, 0xfc, !PT ;  /* 0x0000004007070812 */ /* 0x000fe200078efcff */
[----:B------:R-:W0:Y:S03]  /*4d540*/  LDCU UR41, c[0x0][0x39c] ;  /* 0x00007380ff2977ac */ /* 0x000e260008000800 */
        /* <DEDUP_REMOVED lines=10> */
[----:B------:R-:W-:Y:S01]  /*4d5f0*/  VIADD R2, R0, 0x79 ;  /* 0x0000007900027836 */ /* 0x000fe20000000000 */
[----:B-1----:R-:W-:Y:S01]  /*4d600*/  ISETP.LT.AND P2, PT, R5, UR40, !P6 ;  /* 0x0000002805007c0c */ /* 0x002fe2000f741270 */
[----:B------:R-:W0:Y:S01]  /*4d610*/  LDCU UR77, c[0x0][0x39c] ;  /* 0x00007380ff4d77ac */ /* 0x000e220008000800 */
[----:B------:R-:W-:Y:S01]  /*4d620*/  LOP3.LUT R7, R7, 0xfffffffb, RZ, 0xc0, !PT ;  /* 0xfffffffb07077812 */ /* 0x000fe200078ec0ff */
[----:B------:R-:W3:Y:S01]  /*4d630*/  LDL.LU R6, [R1+0x16b8] ;  /* 0x0016b80001067983 */ /* 0x000ee20000300800 */
[----:B------:R-:W-:Y:S01]  /*4d640*/  ISETP.LT.AND P1, PT, R2, UR41, !P6 ;  /* 0x0000002902007c0c */ /* 0x000fe2000f721270 */
[----:B------:R-:W-:Y:S01]  /*4d650*/  VIADD R5, R0, 0x78 ;  /* 0x0000007800057836 */ /* 0x000fe20000000000 */
[----:B------:R-:W1:Y:S01]  /*4d660*/  LDCU UR40, c[0x0][0x39c] ;  /* 0x00007380ff2877ac */ /* 0x000e620008000800 */
[----:B------:R-:W0:Y:S04]  /*4d670*/  LDCU UR41, c[0x0][0x39c] ;  /* 0x00007380ff2977ac */ /* 0x000e280008000800 */
[----:B------:R-:W-:-:S04]  /*4d680*/  @P0 LOP3.LUT R7, R7, 0x4, RZ, 0xfc, !PT ;  /* 0x0000000407070812 */ /* 0x000fc800078efcff */
        /* <DEDUP_REMOVED lines=8> */
[C---:B0-----:R-:W-:Y:S01]  /*4d710*/  VIADD R7, R0.reuse, 0x77 ;  /* 0x0000007700077836 */ /* 0x041fe20000000000 */
[----:B-1----:R-:W-:Y:S01]  /*4d720*/  ISETP.LT.AND P2, PT, R5, UR40, !P6 ;  /* 0x0000002805007c0c */ /* 0x002fe2000f741270 */
[C---:B------:R-:W-:Y:S01]  /*4d730*/  VIADD R2, R0.reuse, 0x75 ;  /* 0x0000007500027836 */ /* 0x040fe20000000000 */
[----:B------:R-:W0:Y:S01]  /*4d740*/  LDCU UR40, c[0x0][0x39c] ;  /* 0x00007380ff2877ac */ /* 0x000e220008000800 */
[----:B------:R-:W-:-:S03]  /*4d750*/  VIADD R5, R0, 0x74 ;  /* 0x0000007400057836 */ /* 0x000fc60000000000 */
[----:B------:R-:W-:Y:S01]  /*4d760*/  ISETP.LT.AND P1, PT, R2, UR41, !P6 ;  /* 0x0000002902007c0c */ /* 0x000fe2000f721270 */
[----:B------:R-:W1:Y:S01]  /*4d770*/  LDCU UR41, c[0x0][0x39c] ;  /* 0x00007380ff2977ac */ /* 0x000e620008000800 */
[----:B------:R-:W-:Y:S01]  /*4d780*/  VIADD R2, R0, 0x71 ;  /* 0x0000007100027836 */ /* 0x000fe20000000000 */
[----:B----4-:R-:W-:-:S04]  /*4d790*/  LOP3.LUT R16, R16, 0x7fffffff, RZ, 0xc0, !PT ;  /* 0x7fffffff10107812 */ /* 0x010fc800078ec0ff */
[----:B------:R-:W-:Y:S02]  /*4d7a0*/  @P0 LOP3.LUT R16, R16, 0x80000000, RZ, 0xfc, !PT ;  /* 0x8000000010100812 */ /* 0x000fe400078efcff */
[----:B------:R-:W-:Y:S01]  /*4d7b0*/  ISETP.LT.AND P0, PT, R7, UR77, !P6 ;  /* 0x0000004d07007c0c */ /* 0x000fe2000f701270 */
[----:B------:R-:W4:Y:S01]  /*4d7c0*/  LDCU UR77, c[0x0][0x39c] ;  /* 0x00007380ff4d77ac */ /* 0x000f220008000800 */
        /* <DEDUP_REMOVED lines=13> */
[----:B------:R-:W-:Y:S01]  /*4d8a0*/  LOP3.LUT R16, R16, 0xfbffffff, RZ, 0xc0, !PT ;  /* 0xfbffffff10107812 */ /* 0x000fe200078ec0ff */
[----:B------:R-:W4:Y:S03]  /*4d8b0*/  LDCU UR77, c[0x0][0x39c] ;  /* 0x00007380ff4d77ac */ /* 0x000f260008000800 */
[----:B0-----:R-:W-:Y:S02]  /*4d8c0*/  ISETP.LT.AND P2, PT, R5, UR40, !P6 ;  /* 0x0000002805007c0c */ /* 0x001fe4000f741270 */
[----:B-1----:R-:W-:-:S05]  /*4d8d0*/  ISETP.LT.AND P1, PT, R2, UR41, !P6 ;  /* 0x0000002902007c0c */ /* 0x002fca000f721270 */
[----:B------:R-:W-:Y:S01]  /*4d8e0*/  @P0 LOP3.LUT R16, R16, 0x4000000, RZ, 0xfc, !PT ;  /* 0x0400000010100812 */ /* 0x000fe200078efcff */
[----:B------:R-:W-:Y:S01]  /*4d8f0*/  VIADD R5, R0, 0x70 ;  /* 0x0000007000057836 */ /* 0x000fe20000000000 */
        /* <DEDUP_REMOVED lines=21> */
[----:B------:R-:W-:Y:S01]  /*4da50*/  VIADD R7, R0, 0x6b ;  /* 0x0000006b00077836 */ /* 0x000fe20000000000 */
[----:B------:R-:W4:Y:S02]  /*4da60*/  LDCU UR41, c[0x0][0x39c] ;  /* 0x00007380ff2977ac */ /* 0x000f240008000800 */
        /* <DEDUP_REMOVED lines=14> */
[----:B----4-:R-:W-:Y:S01]  /*4db50*/  ISETP.LT.AND P1, PT, R2, UR41, !P6 ;  /* 0x0000002902007c0c */ /* 0x010fe2000f721270 */
        /* <DEDUP_REMOVED lines=67> */
[----:B--2---:R-:W-:Y:S01]  /*4df90*/  ISETP.LT.AND P0, PT, R5, UR4, !P6 ;  /* 0x0000000405007c0c */ /* 0x004fe2000f701270 */
[----:B------:R-:W2:Y:S01]  /*4dfa0*/  LDCU UR4, c[0x0][0x39c] ;  /* 0x00007380ff0477ac */ /* 0x000ea20008000800 */
[----:B------:R-:W-:-:S04]  /*4dfb0*/  LOP3.LUT R16, R16, 0xffffffef, RZ, 0xc0, !PT ;  /* 0xffffffef10107812 */ /* 0x000fc800078ec0ff */
[----:B------:R-:W-:-:S04]  /*4dfc0*/  @P1 LOP3.LUT R16, R16, 0x10, RZ, 0xfc, !PT ;  /* 0x0000001010101812 */ /* 0x000fc800078efcff */
[----:B------:R-:W-:-:S04]  /*4dfd0*/  LOP3.LUT R16, R16, 0xfffffff7, RZ, 0xc0, !PT ;  /* 0xfffffff710107812 */ /* 0x000fc800078ec0ff */
[----:B------:R-:W-:Y:S02]  /*4dfe0*/  @P0 LOP3.LUT R16, R16, 0x8, RZ, 0xfc, !PT ;  /* 0x0000000810100812 */ /* 0x000fe400078efcff */
[----:B0-----:R-:W-:Y:S01]  /*4dff0*/  ISETP.LT.AND P0, PT, R7, UR77, !P6 ;  /* 0x0000004d07007c0c */ /* 0x001fe2000f701270 */
[----:B------:R-:W-:Y:S01]  /*4e000*/  VIADD R5, R0, 0x5a ;  /* 0x0000005a00057836 */ /* 0x000fe20000000000 */
[----:B------:R-:W-:Y:S01]  /*4e010*/  LOP3.LUT R16, R16, 0xfffffffb, RZ, 0xc0, !PT ;  /* 0xfffffffb10107812 */ /* 0x000fe200078ec0ff */
[----:B------:R-:W0:Y:S03]  /*4e020*/  LDCU UR77, c[0x0][0x39c] ;  /* 0x00007380ff4d77ac */ /* 0x000e260008000800 */
[----:B-1----:R-:W-:Y:S01]  /*4e030*/  ISETP.LT.AND P2, PT, R5, UR40, !P6 ;  /* 0x0000002805007c0c */ /* 0x002fe2000f741270 */
[----:B------:R-:W-:Y:S01]  /*4e040*/  VIADD R5, R0, 0x58 ;  /* 0x0000005800057836 */ /* 0x000fe20000000000 */
[----:B------:R-:W1:Y:S05]  /*4e050*/  LDCU UR40, c[0x0][0x39c] ;  /* 0x00007380ff2877ac */ /* 0x000e6a0008000800 */
[----:B------:R-:W-:-:S02]  /*4e060*/  @P0 LOP3.LUT R16, R16, 0x4, RZ, 0xfc, !PT ;  /* 0x0000000410100812 */ /* 0x000fc400078efcff */
[----:B--2---:R-:W-:Y:S01]  /*4e070*/  ISETP.LT.AND P0, PT, R5, UR4, !P6 ;  /* 0x0000000405007c0c */ /* 0x004fe2000f701270 */
[C---:B------:R-:W-:Y:S01]  /*4e080*/  VIADD R2, R0.reuse, 0x59 ;  /* 0x0000005900027836 */ /* 0x040fe20000000000 */
[----:B------:R-:W-:Y:S01]  /*4e090*/  LOP3.LUT R17, R17, 0x7fffffff, RZ, 0xc0, !PT ;  /* 0x7fffffff11117812 */ /* 0x000fe200078ec0ff */
[----:B------:R-:W-:Y:S01]  /*4e0a0*/  VIADD R7, R0, 0x57 ;  /* 0x0000005700077836 */ /* 0x000fe20000000000 */
[----:B------:R-:W-:Y:S01]  /*4e0b0*/  LOP3.LUT R16, R16, 0xfffffffd, RZ, 0xc0, !PT ;  /* 0xfffffffd10107812 */ /* 0x000fe200078ec0ff */
[----:B------:R-:W-:Y:S01]  /*4e0c0*/  VIADD R5, R0, 0x56 ;  /* 0x0000005600057836 */ /* 0x000fe20000000000 */
[----:B----4-:R-:W-:Y:S01]  /*4e0d0*/  ISETP.LT.AND P1, PT, R2, UR41, !P6 ;  /* 0x0000002902007c0c */ /* 0x010fe2000f721270 */
[----:B------:R-:W2:Y:S01]  /*4e0e0*/  LDCU UR41, c[0x0][0x39c] ;  /* 0x00007380ff2977ac */ /* 0x000ea20008000800 */
[----:B------:R-:W4:Y:S05]  /*4e0f0*/  LDCU UR4, c[0x0][0x39c] ;  /* 0x00007380ff0477ac */ /* 0x000f2a0008000800 */
[----:B------:R-:W-:-:S02]  /*4e100*/  @P0 LOP3.LUT R17, R17, 0x80000000, RZ, 0xfc, !PT ;  /* 0x8000000011110812 */ /* 0x000fc400078efcff */
[----:B0-----:R-:W-:Y:S02]  /*4e110*/  ISETP.LT.AND P0, PT, R7, UR77, !P6 ;  /* 0x0000004d07007c0c */ /* 0x001fe4000f701270 */
[----:B------:R-:W-:Y:S01]  /*4e120*/  @P2 LOP3.LUT R16, R16, 0x2, RZ, 0xfc, !PT ;  /* 0x0000000210102812 */ /* 0x000fe200078efcff */
[----:B------:R-:W-:Y:S01]  /*4e130*/  VIADD R2, R0, 0x55 ;  /* 0x0000005500027836 */ /* 0x000fe20000000000 */
[----:B-1----:R-:W-:Y:S01]  /*4e140*/  ISETP.LT.AND P2, PT, R5, UR40, !P6 ;  /* 0x0000002805007c0c */ /* 0x002fe2000f741270 */
[----:B------:R-:W0:Y:S01]  /*4e150*/  LDCU UR77, c[0x0][0x39c] ;  /* 0x00007380ff4d77ac */ /* 0x000e220008000800 */
[----:B------:R-:W-:Y:S02]  /*4e160*/  LOP3.LUT R17, R17, 0xbfffffff, RZ, 0xc0, !PT ;  /* 0xbfffffff11117812 */ /* 0x000fe400078ec0ff */
[----:B------:R-:W-:Y:S01]  /*4e170*/  LOP3.LUT R16, R16, 0xfffffffe, RZ, 0xc0, !PT ;  /* 0xfffffffe10107812 */ /* 0x000fe200078ec0ff */
[----:B------:R-:W-:Y:S01]  /*4e180*/  VIADD R5, R0, 0x54 ;  /* 0x0000005400057836 */ /* 0x000fe20000000000 */
[----:B------:R-:W1:Y:S03]  /*4e190*/  LDCU UR40, c[0x0][0x39c] ;  /* 0x00007380ff2877ac */ /* 0x000e660008000800 */
[----:B------:R-:W-:-:S02]  /*4e1a0*/  @P0 LOP3.LUT R17, R17, 0x40000000, RZ, 0xfc, !PT ;  /* 0x4000000011110812 */ /* 0x000fc400078efcff */
[----:B------:R-:W-:Y:S02]  /*4e1b0*/  @P1 LOP3.LUT R16, R16, 0x1, RZ, 0xfc, !PT ;  /* 0x0000000110101812 */ /* 0x000fe400078efcff */
[----:B--2---:R-:W-:Y:S01]  /*4e1c0*/  ISETP.LT.AND P1, PT, R2, UR41, !P6 ;  /* 0x0000002902007c0c */ /* 0x004fe2000f721270 */
[----:B------:R-:W-:Y:S01]  /*4e1d0*/  VIADD R7, R0, 0x53 ;  /* 0x0000005300077836 */ /* 0x000fe20000000000 */
[----:B------:R-:W-:Y:S01]  /*4e1e0*/  LOP3.LUT R17, R17, 0xdfffffff, RZ, 0xc0, !PT ;  /* 0xdfffffff11117812 */ /* 0x000fe200078ec0ff */
[----:B------:R-:W2:Y:S03]  /*4e1f0*/  LDCU UR41, c[0x0][0x39c] ;  /* 0x00007380ff2977ac */ /* 0x000ea60008000800 */
[----:B------:R-:W-:Y:S02]  /*4e200*/  @P2 LOP3.LUT R17, R17, 0x20000000, RZ, 0xfc, !PT ;  /* 0x2000000011112812 */ /* 0x000fe400078efcff */
[----:B----4-:R-:W-:-:S02]  /*4e210*/  ISETP.LT.AND P0, PT, R5, UR4, !P6 ;  /* 0x0000000405007c0c */ /* 0x010fc4000f701270 */
[----:B------:R-:W-:Y:S01]  /*4e220*/  LOP3.LUT R17, R17, 0xefffffff, RZ, 0xc0, !PT ;  /* 0xefffffff11117812 */ /* 0x000fe200078ec0ff */
[----:B------:R-:W-:Y:S01]  /*4e230*/  VIADD R5, R0, 0x52 ;  /* 0x0000005200057836 */ /* 0x000fe20000000000 */
[----:B------:R-:W4:Y:S02]  /*4e240*/  LDCU UR4, c[0x0][0x39c] ;  /* 0x00007380ff0477ac */ /* 0x000f240008000800 */
        /* <DEDUP_REMOVED lines=9> */
[C---:B------:R-:W-:Y:S01]  /*4e2e0*/  VIADD R5, R0.reuse, 0x50 ;  /* 0x0000005000057836 */ /* 0x040fe20000000000 */
[----:B------:R-:W1:Y:S05]  /*4e2f0*/  LDCU UR40, c[0x0][0x39c] ;  /* 0x00007380ff2877ac */ /* 0x000e6a0008000800 */
[----:B------:R-:W-:Y:S01]  /*4e300*/  @P0 LOP3.LUT R17, R17, 0x4000000, RZ, 0xfc, !PT ;  /* 0x0400000011110812 */ /* 0x000fe200078efcff */
[----:B------:R-:W-:Y:S01]  /*4e310*/  VIADD R7, R0, 0x4f ;  /* 0x0000004f00077836 */ /* 0x000fe20000000000 */
[----:B------:R-:W2:Y:S02]  /*4e320*/  LDCU UR41, c[0x0][0x39c] ;  /* 0x00007380ff2977ac */ /* 0x000ea40008000800 */
[----:B------:R-:W-:-:S04]  /*4e330*/  LOP3.LUT R17, R17, 0xfdffffff, RZ, 0xc0, !PT ;  /* 0xfdffffff11117812 */ /* 0x000fc800078ec0ff */
[----:B------:R-:W-:Y:S02]  /*4e340*/  @P2 LOP3.LUT R17, R17, 0x2000000, RZ, 0xfc, !PT ;  /* 0x0200000011112812 */ /* 0x000fe400078efcff */
[----:B----4-:R-:W-:Y:S02]  /*4e350*/  ISETP.LT.AND P0, PT, R5, UR4, !P6 ;  /* 0x0000000405007c0c */ /* 0x010fe4000f701270 */
        /* <DEDUP_REMOVED lines=99> */
[----:B----4-:R-:W-:Y:S01]  /*4e990*/  ISETP.LT.AND P0, PT, R5, UR4, !P6 ;  /* 0x0000000405007c0c */ /* 0x010fe2000f701270 */
[----:B------:R-:W4:Y:S01]  /*4e9a0*/  LDCU UR4, c[0x0][0x39c] ;  /* 0x00007380ff0477ac */ /* 0x000f220008000800 */
[----:B------:R-:W-:-:S04]  /*4e9b0*/  LOP3.LUT R17, R17, 0xffffffef, RZ, 0xc0, !PT ;  /* 0xffffffef11117812 */ /* 0x000fc800078ec0ff */
[----:B------:R-:W-:-:S04]  /*4e9c0*/  @P1 LOP3.LUT R17, R17, 0x10, RZ, 0xfc, !PT ;  /* 0x0000001011111812 */ /* 0x000fc800078efcff */
[----:B------:R-:W-:-:S04]  /*4e9d0*/  LOP3.LUT R17, R17, 0xfffffff7, RZ, 0xc0, !PT ;  /* 0xfffffff711117812 */ /* 0x000fc800078ec0ff */
[----:B------:R-:W-:Y:S02]  /*4e9e0*/  @P0 LOP3.LUT R17, R17, 0x8, RZ, 0xfc, !PT ;  /* 0x0000000811110812 */ /* 0x000fe400078efcff */
[----:B0-----:R-:W-:Y:S01]  /*4e9f0*/  ISETP.LT.AND P0, PT, R7, UR77, !P6 ;  /* 0x0000004d07007c0c */ /* 0x001fe2000f701270 */
[C---:B------:R-:W-:Y:S01]  /*4ea00*/  VIADD R5, R0.reuse, 0x3a ;  /* 0x0000003a00057836 */ /* 0x040fe20000000000 */
[----:B------:R-:W-:Y:S01]  /*4ea10*/  LOP3.LUT R17, R17, 0xfffffffb, RZ, 0xc0, !PT ;  /* 0xfffffffb11117812 */ /* 0x000fe200078ec0ff */
[----:B------:R-:W0:Y:S03]  /*4ea20*/  LDCU UR77, c[0x0][0x39c] ;  /* 0x00007380ff4d77ac */ /* 0x000e260008000800 */
[----:B-1----:R-:W-:Y:S01]  /*4ea30*/  ISETP.LT.AND P2, PT, R5, UR40, !P6 ;  /* 0x0000002805007c0c */ /* 0x002fe2000f741270 */
[----:B------:R-:W-:Y:S01]  /*4ea40*/  VIADD R5, R0, 0x38 ;  /* 0x0000003800057836 */ /* 0x000fe20000000000 */
[----:B------:R-:W1:Y:S05]  /*4ea50*/  LDCU UR40, c[0x0][0x39c] ;  /* 0x00007380ff2877ac */ /* 0x000e6a0008000800 */
[----:B------:R-:W-:-:S02]  /*4ea60*/  @P0 LOP3.LUT R17, R17, 0x4, RZ, 0xfc, !PT ;  /* 0x0000000411110812 */ /* 0x000fc400078efcff */
[----:B----4-:R-:W-:Y:S01]  /*4ea70*/  ISETP.LT.AND P0, PT, R5, UR4, !P6 ;  /* 0x0000000405007c0c */ /* 0x010fe2000f701270 */
[----:B------:R-:W-:Y:S01]  /*4ea80*/  VIADD R2, R0, 0x39 ;  /* 0x0000003900027836 */ /* 0x000fe20000000000 */
[----:B---3--:R-:W-:Y:S01]  /*4ea90*/  LOP3.LUT R18, R18, 0x7fffffff, RZ, 0xc0, !PT ;  /* 0x7fffffff12127812 */ /* 0x008fe200078ec0ff */
[C---:B------:R-:W-:Y:S01]  /*4eaa0*/  VIADD R7, R0.reuse, 0x37 ;  /* 0x0000003700077836 */ /* 0x040fe20000000000 */
[----:B------:R-:W-:Y:S01]  /*4eab0*/  LOP3.LUT R17, R17, 0xfffffffd, RZ, 0xc0, !PT ;  /* 0xfffffffd11117812 */ /* 0x000fe200078ec0ff */
[----:B------:R-:W-:Y:S01]  /*4eac0*/  VIADD R5, R0, 0x36 ;  /* 0x0000003600057836 */ /* 0x000fe20000000000 */
[----:B--2---:R-:W-:Y:S01]  /*4ead0*/  ISETP.LT.AND P1, PT, R2, UR41, !P6 ;  /* 0x0000002902007c0c */ /* 0x004fe2000f721270 */
[----:B------:R-:W2:Y:S01]  /*4eae0*/  LDCU UR41, c[0x0][0x39c] ;  /* 0x00007380ff2977ac */ /* 0x000ea20008000800 */
[----:B------:R-:W3:Y:S05]  /*4eaf0*/  LDCU UR4, c[0x0][0x39c] ;  /* 0x00007380ff0477ac */ /* 0x000eea0008000800 */
        /* <DEDUP_REMOVED lines=17> */
[----:B---3--:R-:W-:-:S02]  /*4ec10*/  ISETP.LT.AND P0, PT, R5, UR4, !P6 ;  /* 0x0000000405007c0c */ /* 0x008fc4000f701270 */
        /* <DEDUP_REMOVED lines=119> */
[----:B---3--:R-:W-:Y:S01]  /*4f390*/  ISETP.LT.AND P0, PT, R5, UR4, !P6 ;  /* 0x0000000405007c0c */ /* 0x008fe2000f701270 */
[----:B------:R-:W3:Y:S01]  /*4f3a0*/  LDCU UR4, c[0x0][0x39c] ;  /* 0x00007380ff0477ac */ /* 0x000ee20008000800 */
        /* <DEDUP_REMOVED lines=12> */
[----:B---3--:R-:W-:Y:S01]  /*4f470*/  ISETP.LT.AND P0, PT, R5, UR4, !P6 ;  /* 0x0000000405007c0c */ /* 0x008fe2000f701270 */
[----:B------:R-:W-:Y:S01]  /*4f480*/  VIADD R2, R0, 0x19 ;  /* 0x0000001900027836 */ /* 0x000fe20000000000 */
[----:B------:R-:W-:Y:S01]  /*4f490*/  LOP3.LUT R6, R6, 0x7fffffff, RZ, 0xc0, !PT ;  /* 0x7fffffff06067812 */ /* 0x000fe200078ec0ff */
[----:B------:R-:W-:Y:S01]  /*4f4a0*/  VIADD R7, R0, 0x17 ;  /* 0x0000001700077836 */ /* 0x000fe20000000000 */
        /* <DEDUP_REMOVED lines=18> */
[----:B------:R-:W2:Y:S01]  /*4f5d0*/  LDCU UR41, c[0x0][0x39c] ;  /* 0x00007380ff2977ac */ /* 0x000ea20008000800 */
        /* <DEDUP_REMOVED lines=39> */
[C---:B------:R-:W-:Y:S02]  /*4f850*/  VIADD R8, R0.reuse, 0x9 ;  /* 0x0000000900087836 */ /* 0x040fe40000000000 */
[C---:B------:R-:W-:Y:S02]  /*4f860*/  VIADD R9, R0.reuse, 0x8 ;  /* 0x0000000800097836 */ /* 0x040fe40000000000 */
[----:B------:R-:W-:Y:S01]  /*4f870*/  VIADD R10, R0, 0x7 ;  /* 0x00000007000a7836 */ /* 0x000fe20000000000 */
[----:B----4-:R-:W-:Y:S01]  /*4f880*/  ISETP.LT.AND P0, PT, R5, UR77, !P6 ;  /* 0x0000004d05007c0c */ /* 0x010fe2000f701270 */
[----:B------:R-:W3:Y:S01]  /*4f890*/  LDCU UR77, c[0x0][0x39c] ;  /* 0x00007380ff4d77ac */ /* 0x000ee20008000800 */
[----:B------:R-:W4:Y:S04]  /*4f8a0*/  LDL.LU R5, [R1+0x16b0] ;  /* 0x0016b00001057983 */ /* 0x000f280000300800 */
[----:B------:R-:W4:Y:S07]  /*4f8b0*/  LDL.LU R7, [R1+0x2a4] ;  /* 0x0002a40001077983 */ /* 0x000f2e0000300800 */
[----:B------:R-:W-:-:S04]  /*4f8c0*/  @P0 LOP3.LUT R6, R6, 0x400000, RZ, 0xfc, !PT ;  /* 0x0040000006060812 */ /* 0x000fc800078efcff */
[----:B------:R-:W-:-:S04]  /*4f8d0*/  LOP3.LUT R6, R6, 0xffdfffff, RZ, 0xc0, !PT ;  /* 0xffdfffff06067812 */ /* 0x000fc800078ec0ff */
[----:B------:R-:W-:Y:S02]  /*4f8e0*/  @P2 LOP3.LUT R6, R6, 0x200000, RZ, 0xfc, !PT ;  /* 0x0020000006062812 */ /* 0x000fe400078efcff */
[----:B--2---:R-:W-:Y:S01]  /*4f8f0*/  ISETP.LT.AND P0, PT, R2, UR4, !P6 ;  /* 0x0000000402007c0c */ /* 0x004fe2000f701270 */
[----:B------:R-:W2:Y:S01]  /*4f900*/  LDCU UR4, c[0x0][0x39c] ;  /* 0x00007380ff0477ac */ /* 0x000ea20008000800 */
[----:B------:R-:W-:Y:S01]  /*4f910*/  LOP3.LUT R6, R6, 0xffefffff, RZ, 0xc0, !PT ;  /* 0xffefffff06067812 */ /* 0x000fe200078ec0ff */
[----:B------:R-:W4:Y:S03]  /*4f920*/  LDL.LU R2, [R1+0x2a8] ;  /* 0x0002a80001027983 */ /* 0x000f260000300800 */
[----:B------:R-:W-:-:S04]  /*4f930*/  @P1 LOP3.LUT R6, R6, 0x100000, RZ, 0xfc, !PT ;  /* 0x0010000006061812 */ /* 0x000fc800078efcff */
[----:B------:R-:W-:-:S04]  /*4f940*/  LOP3.LUT R6, R6, 0xfff7ffff, RZ, 0xc0, !PT ;  /* 0xfff7ffff06067812 */ /* 0x000fc800078ec0ff */
[----:B------:R-:W-:Y:S02]  /*4f950*/  @P0 LOP3.LUT R6, R6, 0x80000, RZ, 0xfc, !PT ;  /* 0x0008000006060812 */ /* 0x000fe400078efcff */
[----:B---3--:R-:W-:Y:S01]  /*4f960*/  ISETP.LT.AND P0, PT, R29, UR77, !P6 ;  /* 0x0000004d1d007c0c */ /* 0x008fe2000f701270 */
[----:B------:R-:W3:Y:S01]  /*4f970*/  LDCU UR77, c[0x0][0x39c] ;  /* 0x00007380ff4d77ac */ /* 0x000ee20008000800 */
[----:B0-----:R-:W-:Y:S01]  /*4f980*/  ISETP.LT.AND P2, PT, R28, UR40, !P6 ;  /* 0x000000281c007c0c */ /* 0x001fe2000f741270 */
[----:B------:R-:W4:Y:S01]  /*4f990*/  LDL.LU R29, [R1+0x2a0] ;  /* 0x0002a000011d7983 */ /* 0x000f220000300800 */
[----:B------:R-:W-:Y:S01]  /*4f9a0*/  LOP3.LUT R6, R6, 0xfffbffff, RZ, 0xc0, !PT ;  /* 0xfffbffff06067812 */ /* 0x000fe200078ec0ff */
[----:B------:R-:W0:Y:S01]  /*4f9b0*/  LDCU UR40, c[0x0][0x39c] ;  /* 0x00007380ff2877ac */ /* 0x000e220008000800 */
[----:B-1----:R-:W-:Y:S01]  /*4f9c0*/  ISETP.LT.AND P1, PT, R8, UR41, !P6 ;  /* 0x0000002908007c0c */ /* 0x002fe2000f721270 */
[----:B------:R-:W4:Y:S01]  /*4f9d0*/  LDL.LU R28, [R1+0x298] ;  /* 0x00029800011c7983 */ /* 0x000f220000300800 */
[----:B------:R-:W1:Y:S03]  /*4f9e0*/  LDCU UR41, c[0x0][0x39c] ;  /* 0x00007380ff2977ac */ /* 0x000e660008000800 */
[----:B------:R-:W4:Y:S02]  /*4f9f0*/  LDL.LU R8, [R1+0x294] ;  /* 0x0002940001087983 */ /* 0x000f240000300800 */
[----:B------:R-:W-:-:S04]  /*4fa00*/  @P0 LOP3.LUT R6, R6, 0x40000, RZ, 0xfc, !PT ;  /* 0x0004000006060812 */ /* 0x000fc800078efcff */
[----:B------:R-:W-:-:S04]  /*4fa10*/  LOP3.LUT R6, R6, 0xfffdffff, RZ, 0xc0, !PT ;  /* 0xfffdffff06067812 */ /* 0x000fc800078ec0ff */
[----:B------:R-:W-:Y:S02]  /*4fa20*/  @P2 LOP3.LUT R6, R6, 0x20000, RZ, 0xfc, !PT ;  /* 0x0002000006062812 */ /* 0x000fe400078efcff */
[----:B--2---:R-:W-:Y:S01]  /*4fa30*/  ISETP.LT.AND P0, PT, R9, UR4, !P6 ;  /* 0x0000000409007c0c */ /* 0x004fe2000f701270 */
[----:B------:R-:W-:Y:S01]  /*4fa40*/  VIADD R11, R0, 0x6 ;  /* 0x00000006000b7836 */ /* 0x000fe20000000000 */
[----:B------:R-:W-:Y:S01]  /*4fa50*/  LOP3.LUT R6, R6, 0xfffeffff, RZ, 0xc0, !PT ;  /* 0xfffeffff06067812 */ /* 0x000fe200078ec0ff */
[----:B------:R-:W2:Y:S01]  /*4fa60*/  LDL.LU R9, [R1+0x290] ;  /* 0x0002900001097983 */ /* 0x000ea20000300800 */
[----:B------:R-:W1:Y:S02]  /*4fa70*/  LDCU UR4, c[0x0][0x39c] ;  /* 0x00007380ff0477ac */ /* 0x000e640008000800 */
[----:B------:R-:W-:-:S04]  /*4fa80*/  @P1 LOP3.LUT R6, R6, 0x10000, RZ, 0xfc, !PT ;  /* 0x0001000006061812 */ /* 0x000fc800078efcff */
[----:B------:R-:W-:-:S04]  /*4fa90*/  LOP3.LUT R6, R6, 0xffff7fff, RZ, 0xc0, !PT ;  /* 0xffff7fff06067812 */ /* 0x000fc800078ec0ff */
[----:B------:R-:W-:Y:S02]  /*4faa0*/  @P0 LOP3.LUT R6, R6, 0x8000, RZ, 0xfc, !PT ;  /* 0x0000800006060812 */ /* 0x000fe400078efcff */
[----:B---3--:R-:W-:Y:S01]  /*4fab0*/  ISETP.LT.AND P0, PT, R10, UR77, !P6 ;  /* 0x0000004d0a007c0c */ /* 0x008fe2000f701270 */
[C---:B------:R-:W-:Y:S01]  /*4fac0*/  VIADD R12, R0.reuse, 0x5 ;  /* 0x00000005000c7836 */ /* 0x040fe20000000000 */
[----:B------:R-:W3:Y:S01]  /*4fad0*/  LDL.LU R10, [R1+0x28c] ;  /* 0x00028c00010a7983 */ /* 0x000ee20000300800 */
[----:B0-----:R-:W-:Y:S01]  /*4fae0*/  ISETP.LT.AND P2, PT, R11, UR40, !P6 ;  /* 0x000000280b007c0c */ /* 0x001fe2000f741270 */
[----:B------:R-:W-:Y:S01]  /*4faf0*/  VIADD R13, R0, 0x4 ;  /* 0x00000004000d7836 */ /* 0x000fe20000000000 */
[----:B------:R-:W-:Y:S01]  /*4fb00*/  LOP3.LUT R6, R6, 0xffffbfff, RZ, 0xc0, !PT ;  /* 0xffffbfff06067812 */ /* 0x000fe200078ec0ff */
[----:B------:R-:W0:Y:S01]  /*4fb10*/  LDCU UR77, c[0x0][0x39c] ;  /* 0x00007380ff4d77ac */ /* 0x000e220008000800 */
[----:B-1----:R-:W-:Y:S01]  /*4fb20*/  ISETP.LT.AND P1, PT, R12, UR41, !P6 ;  /* 0x000000290c007c0c */ /* 0x002fe2000f721270 */
[----:B------:R-:W3:Y:S01]  /*4fb30*/  LDL.LU R11, [R1+0x29c] ;  /* 0x00029c00010b7983 */ /* 0x000ee20000300800 */
[----:B------:R-:W1:Y:S04]  /*4fb40*/  LDCU UR40, c[0x0][0x39c] ;  /* 0x00007380ff2877ac */ /* 0x000e680008000800 */
[----:B------:R-:W-:Y:S01]  /*4fb50*/  @P0 LOP3.LUT R6, R6, 0x4000, RZ, 0xfc, !PT ;  /* 0x0000400006060812 */ /* 0x000fe200078efcff */
[C---:B------:R-:W-:Y:S01]  /*4fb60*/  VIADD R14, R0.reuse, 0x3 ;  /* 0x00000003000e7836 */ /* 0x040fe20000000000 */
[----:B------:R-:W-:Y:S01]  /*4fb70*/  ISETP.LT.AND P0, PT, R13, UR4, !P6 ;  /* 0x000000040d007c0c */ /* 0x000fe2000f701270 */
[----:B------:R-:W0:Y:S01]  /*4fb80*/  LDCU UR4, c[0x0][0x39c] ;  /* 0x00007380ff0477ac */ /* 0x000e220008000800 */
[C---:B------:R-:W-:Y:S01]  /*4fb90*/  VIADD R15, R0.reuse, 0x2 ;  /* 0x00000002000f7836 */ /* 0x040fe20000000000 */
[----:B------:R-:W0:Y:S01]  /*4fba0*/  LDCU UR41, c[0x0][0x39c] ;  /* 0x00007380ff2977ac */ /* 0x000e220008000800 */
[C---:B------:R-:W-:Y:S01]  /*4fbb0*/  VIADD R27, R0.reuse, 0x1 ;  /* 0x00000001001b7836 */ /* 0x040fe20000000000 */
[----:B0-----:R-:W-:Y:S01]  /*4fbc0*/  ISETP.LT.AND P4, PT, R0, UR41, !P6 ;  /* 0x0000002900007c0c */ /* 0x001fe2000f781270 */
[----:B------:R-:W0:Y:S01]  /*4fbd0*/  LDCU UR41, c[0x0][0x39c] ;  /* 0x00007380ff2977ac */ /* 0x000e220008000800 */
[----:B------:R-:W-:-:S02]  /*4fbe0*/  LOP3.LUT R6, R6, 0xffffdfff, RZ, 0xc0, !PT ;  /* 0xffffdfff06067812 */ /* 0x000fc400078ec0ff */
[----:B----4-:R-:W-:-:S04]  /*4fbf0*/  LOP3.LUT R5, R5, 0xffffffdf, RZ, 0xc0, !PT ;  /* 0xffffffdf05057812 */ /* 0x010fc800078ec0ff */
[----:B------:R-:W-:-:S04]  /*4fc00*/  @P2 LOP3.LUT R5, R5, 0x20, RZ, 0xfc, !PT ;  /* 0x0000002005052812 */ /* 0x000fc800078efcff */
[----:B------:R-:W-:-:S04]  /*4fc10*/  LOP3.LUT R5, R5, 0xffffffef, RZ, 0xc0, !PT ;  /* 0xffffffef05057812 */ /* 0x000fc800078ec0ff */
[----:B------:R-:W-:-:S04]  /*4fc20*/  @P1 LOP3.LUT R5, R5, 0x10, RZ, 0xfc, !PT ;  /* 0x0000001005051812 */ /* 0x000fc800078efcff */
[----:B------:R-:W-:-:S04]  /*4fc30*/  LOP3.LUT R5, R5, 0xfffffff7, RZ, 0xc0, !PT ;  /* 0xfffffff705057812 */ /* 0x000fc800078ec0ff */
[----:B------:R-:W-:Y:S02]  /*4fc40*/  @P0 LOP3.LUT R5, R5, 0x8, RZ, 0xfc, !PT ;  /* 0x0000000805050812 */ /* 0x000fe400078efcff */
[----:B------:R-:W-:Y:S01]  /*4fc50*/  ISETP.LT.AND P0, PT, R14, UR77, !P6 ;  /* 0x0000004d0e007c0c */ /* 0x000fe2000f701270 */
[----:B------:R-:W3:Y:S01]  /*4fc60*/  LDCU UR77, c[0x0][0x39c] ;  /* 0x00007380ff4d77ac */ /* 0x000ee20008000800 */
[----:B-1----:R-:W-:Y:S02]  /*4fc70*/  ISETP.LT.AND P1, PT, R15, UR40, !P6 ;  /* 0x000000280f007c0c */ /* 0x002fe4000f721270 */
[----:B------:R-:W-:Y:S01]  /*4fc80*/  LOP3.LUT R5, R5, 0xfffffffb, RZ, 0xc0, !PT ;  /* 0xfffffffb05057812 */ /* 0x000fe200078ec0ff */
[----:B------:R-:W2:Y:S08]  /*4fc90*/  LDCU UR40, c[0x0][0x39c] ;  /* 0x00007380ff2877ac */ /* 0x000eb00008000800 */
[----:B------:R-:W-:-:S02]  /*4fca0*/  @P0 LOP3.LUT R5, R5, 0x4, RZ, 0xfc, !PT ;  /* 0x0000000405050812 */ /* 0x000fc400078efcff */
[----:B------:R-:W-:Y:S01]  /*4fcb0*/  ISETP.LT.AND P0, PT, R27, UR4, !P6 ;  /* 0x000000041b007c0c */ /* 0x000fe2000f701270 */
[----:B------:R-:W1:Y:S01]  /*4fcc0*/  LDCU UR4, c[0x0][0x39c] ;  /* 0x00007380ff0477ac */ /* 0x000e620008000800 */
[----:B------:R-:W-:-:S04]  /*4fcd0*/  LOP3.LUT R5, R5, 0xfffffffd, RZ, 0xc0, !PT ;  /* 0xfffffffd05057812 */ /* 0x000fc800078ec0ff */
[----:B------:R-:W-:-:S04]  /*4fce0*/  @P1 LOP3.LUT R5, R5, 0x2, RZ, 0xfc, !PT ;  /* 0x0000000205051812 */ /* 0x000fc800078efcff */
[----:B------:R-:W-:-:S04]  /*4fcf0*/  LOP3.LUT R5, R5, 0xfffffffe, RZ, 0xc0, !PT ;  /* 0xfffffffe05057812 */ /* 0x000fc800078ec0ff */
[----:B------:R-:W-:Y:S02]  /*4fd00*/  @P0 LOP3.LUT R5, R5, 0x1, RZ, 0xfc, !PT ;  /* 0x0000000105050812 */ /* 0x000fe400078efcff */
[----:B0-----:R-:W-:Y:S01]  /*4fd10*/  ISETP.LT.AND P1, PT, R8, UR41, !P6 ;  /* 0x0000002908007c0c */ /* 0x001fe2000f721270 */
[----:B------:R-:W0:Y:S01]  /*4fd20*/  LDCU UR41, c[0x0][0x39c] ;  /* 0x00007380ff2977ac */ /* 0x000e220008000800 */
[----:B--2---:R-:W-:Y:S01]  /*4fd30*/  ISETP.LT.AND P2, PT, R9, UR40, !P6 ;  /* 0x0000002809007c0c */ /* 0x004fe2000f741270 */
[----:B------:R-:W2:Y:S01]  /*4fd40*/  LDCU UR40, c[0x0][0x39c] ;  /* 0x00007380ff2877ac */ /* 0x000ea20008000800 */
[----:B---3--:R-:W-:Y:S01]  /*4fd50*/  ISETP.LT.AND P0, PT, R10, UR77, !P6 ;  /* 0x0000004d0a007c0c */ /* 0x008fe2000f701270 */
[----:B------:R-:W3:Y:S01]  /*4fd60*/  LDCU UR77, c[0x0][0x39c] ;  /* 0x00007380ff4d77ac */ /* 0x000ee20008000800 */
[----:B------:R-:W4:Y:S04]  /*4fd70*/  LDL.LU R10, [R1+0x2ac] ;  /* 0x0002ac00010a7983 */ /* 0x000f280000300800 */
[----:B------:R-:W4:Y:S04]  /*4fd80*/  LDL.LU R9, [R1+0x2b0] ;  /* 0x0002b00001097983 */ /* 0x000f280000300800 */
[----:B------:R-:W4:Y:S03]  /*4fd90*/  LDL.LU R8, [R1+0x2b4] ;  /* 0x0002b40001087983 */ /* 0x000f260000300800 */
[----:B------:R-:W-:-:S02]  /*4fda0*/  @P0 LOP3.LUT R6, R6, 0x2000, RZ, 0xfc, !PT ;  /* 0x0000200006060812 */ /* 0x000fc400078efcff */
[----:B-1----:R-:W-:Y:S01]  /*4fdb0*/  ISETP.LT.AND P0, PT, R28, UR4, !P6 ;  /* 0x000000041c007c0c */ /* 0x002fe2000f701270 */
[----:B------:R-:W1:Y:S01]  /*4fdc0*/  LDCU UR4, c[0x0][0x39c] ;  /* 0x00007380ff0477ac */ /* 0x000e620008000800 */
[----:B------:R-:W4:Y:S01]  /*4fdd0*/  LDL.LU R28, [R1+0x2b8] ;  /* 0x0002b800011c7983 */ /* 0x000f220000300800 */
[----:B------:R-:W-:-:S04]  /*4fde0*/  LOP3.LUT R6, R6, 0xffffefff, RZ, 0xc0, !PT ;  /* 0xffffefff06067812 */ /* 0x000fc800078ec0ff */
[----:B------:R-:W-:-:S04]  /*4fdf0*/  @P2 LOP3.LUT R6, R6, 0x1000, RZ, 0xfc, !PT ;  /* 0x0000100006062812 */ /* 0x000fc800078efcff */
[----:B------:R-:W-:-:S04]  /*4fe00*/  LOP3.LUT R6, R6, 0xfffff7ff, RZ, 0xc0, !PT ;  /* 0xfffff7ff06067812 */ /* 0x000fc800078ec0ff */
[----:B------:R-:W-:-:S04]  /*4fe10*/  @P1 LOP3.LUT R6, R6, 0x800, RZ, 0xfc, !PT ;  /* 0x0000080006061812 */ /* 0x000fc800078efcff */
[----:B------:R-:W-:-:S04]  /*4fe20*/  LOP3.LUT R6, R6, 0xfffffbff, RZ, 0xc0, !PT ;  /* 0xfffffbff06067812 */ /* 0x000fc800078ec0ff */
[----:B------:R-:W-:Y:S02]  /*4fe30*/  @P0 LOP3.LUT R6, R6, 0x400, RZ, 0xfc, !PT ;  /* 0x0000040006060812 */ /* 0x000fe400078efcff */
[----:B---3--:R-:W-:Y:S01]  /*4fe40*/  ISETP.LT.AND P0, PT, R11, UR77, !P6 ;  /* 0x0000004d0b007c0c */ /* 0x008fe2000f701270 */
[----:B------:R-:W4:Y:S01]  /*4fe50*/  LDCU UR77, c[0x0][0x39c] ;  /* 0x00007380ff4d77ac */ /* 0x000f220008000800 */
[----:B--2---:R-:W-:Y:S02]  /*4fe60*/  ISETP.LT.AND P2, PT, R29, UR40, !P6 ;  /* 0x000000281d007c0c */ /* 0x004fe4000f741270 */
[----:B------:R-:W-:Y:S01]  /*4fe70*/  LOP3.LUT R6, R6, 0xfffffdff, RZ, 0xc0, !PT ;  /* 0xfffffdff06067812 */ /* 0x000fe200078ec0ff */
[----:B------:R-:W2:Y:S01]  /*4fe80*/  LDCU UR40, c[0x0][0x39c] ;  /* 0x00007380ff2877ac */ /* 0x000ea20008000800 */
[----:B0-----:R-:W-:Y:S01]  /*4fe90*/  ISETP.LT.AND P1, PT, R7, UR41, !P6 ;  /* 0x0000002907007c0c */ /* 0x001fe2000f721270 */
[----:B------:R-:W3:Y:S01]  /*4fea0*/  LDL.LU R29, [R1+0x2bc] ;  /* 0x0002bc00011d7983 */ /* 0x000ee20000300800 */
[----:B------:R-:W0:Y:S03]  /*4feb0*/  LDCU UR41, c[0x0][0x39c] ;  /* 0x00007380ff2977ac */ /* 0x000e260008000800 */
[----:B------:R-:W3:Y:S02]  /*4fec0*/  LDL.LU R7, [R1+0x2c0] ;  /* 0x0002c00001077983 */ /* 0x000ee40000300800 */
[----:B------:R-:W-:-:S04]  /*4fed0*/  @P0 LOP3.LUT R6, R6, 0x200, RZ, 0xfc, !PT ;  /* 0x0000020006060812 */ /* 0x000fc800078efcff */
[----:B------:R-:W-:-:S04]  /*4fee0*/  LOP3.LUT R6, R6, 0xfffffeff, RZ, 0xc0, !PT ;  /* 0xfffffeff06067812 */ /* 0x000fc800078ec0ff */
[----:B------:R-:W-:Y:S02]  /*4fef0*/  @P2 LOP3.LUT R6, R6, 0x100, RZ, 0xfc, !PT ;  /* 0x0000010006062812 */ /* 0x000fe400078efcff */
[----:B-1----:R-:W-:Y:S01]  /*4ff00*/  ISETP.LT.AND P0, PT, R2, UR4, !P6 ;  /* 0x0000000402007c0c */ /* 0x002fe2000f701270 */
[----:B------:R-:W1:Y:S01]  /*4ff10*/  LDCU UR4, c[0x0][0x39c] ;  /* 0x00007380ff0477ac */ /* 0x000e620008000800 */
[----:B------:R-:W-:Y:S01]  /*4ff20*/  LOP3.LUT R6, R6, 0xffffff7f, RZ, 0xc0, !PT ;  /* 0xffffff7f06067812 */ /* 0x000fe200078ec0ff */
[----:B------:R-:W-:Y:S01]  /*4ff30*/  VIADD R26, R0, 0xc0 ;  /* 0x000000c0001a7836 */ /* 0x000fe20000000000 */
[----:B------:R-:W3:Y:S02]  /*4ff40*/  LDL.LU R2, [R1+0x2c8] ;  /* 0x0002c80001027983 */ /* 0x000ee40000300800 */
[----:B------:R-:W-:-:S04]  /*4ff50*/  @P1 LOP3.LUT R6, R6, 0x80, RZ, 0xfc, !PT ;  /* 0x0000008006061812 */ /* 0x000fc800078efcff */
[----:B------:R-:W-:-:S04]  /*4ff60*/  LOP3.LUT R6, R6, 0xffffffbf, RZ, 0xc0, !PT ;  /* 0xffffffbf06067812 */ /* 0x000fc800078ec0ff */
[----:B------:R-:W-:-:S04]  /*4ff70*/  @P0 LOP3.LUT R6, R6, 0x40, RZ, 0xfc, !PT ;  /* 0x0000004006060812 */ /* 0x000fc800078efcff */
[----:B------:R-:W-:Y:S02]  /*4ff80*/  LOP3.LUT R6, R6, 0xffffffdf, RZ, 0xc0, !PT ;  /* 0xffffffdf06067812 */ /* 0x000fe400078ec0ff */
[----:B----4-:R-:W-:Y:S01]  /*4ff90*/  ISETP.LT.AND P0, PT, R10, UR77, !P6 ;  /* 0x0000004d0a007c0c */ /* 0x010fe2000f701270 */
[----:B------:R-:W3:Y:S01]  /*4ffa0*/  LDCU UR77, c[0x0][0x39c] ;  /* 0x00007380ff4d77ac */ /* 0x000ee20008000800 */
[----:B------:R-:W4:Y:S01]  /*4ffb0*/  LDL.LU R10, [R1+0x2cc] ;  /* 0x0002cc00010a7983 */ /* 0x000f220000300800 */
[----:B--2---:R-:W-:Y:S01]  /*4ffc0*/  ISETP.LT.AND P2, PT, R9, UR40, !P6 ;  /* 0x0000002809007c0c */ /* 0x004fe2000f741270 */
[----:B------:R-:W2:Y:S02]  /*4ffd0*/  LDCU UR40, c[0x0][0x39c] ;  /* 0x00007380ff2877ac */ /* 0x000ea40008000800 */
[----:B------:R-:W4:Y:S01]  /*4ffe0*/  LDL.LU R9, [R1+0x2d0] ;  /* 0x0002d00001097983 */ /* 0x000f220000300800 */
[----:B0-----:R-:W-:Y:S01]  /*4fff0*/  ISETP.LT.AND P1, PT, R8, UR41, !P6 ;  /* 0x0000002908007c0c */ /* 0x001fe2000f721270 */
[----:B------:R-:W0:Y:S02]  /*50000*/  LDCU UR41, c[0x0][0x39c] ;  /* 0x00007380ff2977ac */ /* 0x000e240008000800 */
[----:B------:R-:W4:Y:S03]  /*50010*/  LDL.LU R8, [R1+0x2d4] ;  /* 0x0002d40001087983 */ /* 0x000f260000300800 */
[----:B------:R-:W-:-:S04]  /*50020*/  @P0 LOP3.LUT R6, R6, 0x20, RZ, 0xfc, !PT ;  /* 0x0000002006060812 */ /* 0x000fc800078efcff */
[----:B------:R-:W-:-:S04]  /*50030*/  LOP3.LUT R6, R6, 0xffffffef, RZ, 0xc0, !PT ;  /* 0xffffffef06067812 */ /* 0x000fc800078ec0ff */
[----:B------:R-:W-:-:S04]  /*50040*/  @P2 LOP3.LUT R6, R6, 0x10, RZ, 0xfc, !PT ;  /* 0x0000001006062812 */ /* 0x000fc800078efcff */
[----:B------:R-:W-:Y:S02]  /*50050*/  LOP3.LUT R6, R6, 0xfffffff7, RZ, 0xc0, !PT ;  /* 0xfffffff706067812 */ /* 0x000fe400078ec0ff */
[----:B-1----:R-:W-:Y:S01]  /*50060*/  ISETP.LT.AND P0, PT, R28, UR4, !P6 ;  /* 0x000000041c007c0c */ /* 0x002fe2000f701270 */
[----:B------:R-:W1:Y:S01]  /*50070*/  LDCU UR4, c[0x0][0x39c] ;  /* 0x00007380ff0477ac */ /* 0x000e620008000800 */
[----:B------:R-:W-:Y:S01]  /*50080*/  @P1 LOP3.LUT R6, R6, 0x8, RZ, 0xfc, !PT ;  /* 0x0000000806061812 */ /* 0x000fe200078efcff */
[----:B------:R-:W4:Y:S01]  /*50090*/  LDL.LU R28, [R1+0x2d8] ;  /* 0x0002d800011c7983 */ /* 0x000f220000300800 */
[----:B0-----:R-:W-:Y:S01]  /*500a0*/  ISETP.LT.AND P1, PT, R26, UR41, !P6 ;  /* 0x000000291a007c0c */ /* 0x001fe2000f721270 */
[----:B------:R-:W0:Y:S02]  /*500b0*/  LDCU UR41, c[0x0][0x39c] ;  /* 0x00007380ff2977ac */ /* 0x000e240008000800 */
[----:B------:R-:W4:Y:S01]  /*500c0*/  LDL.LU R26, [R1+0x16ac] ;  /* 0x0016ac00011a7983 */ /* 0x000f220000300800 */
[----:B------:R-:W-:-:S03]  /*500d0*/  LOP3.LUT R6, R6, 0xfffffffb, RZ, 0xc0, !PT ;  /* 0xfffffffb06067812 */ /* 0x000fc600078ec0ff */
[----:B------:R-:W4:Y:S02]  /*500e0*/  LDL.LU R11, [R1+0x2dc] ;  /* 0x0002dc00010b7983 */ /* 0x000f240000300800 */
[----:B------:R-:W-:Y:S02]  /*500f0*/  @P0 LOP3.LUT R6, R6, 0x4, RZ, 0xfc, !PT ;  /* 0x0000000406060812 */ /* 0x000fe400078efcff */
[----:B---3--:R-:W-:Y:S01]  /*50100*/  ISETP.LT.AND P0, PT, R29, UR77, !P6 ;  /* 0x0000004d1d007c0c */ /* 0x008fe2000f701270 */
[----:B------:R-:W3:Y:S01]  /*50110*/  LDCU UR77, c[0x0][0x39c] ;  /* 0x00007380ff4d77ac */ /* 0x000ee20008000800 */
[----:B------:R-:W3:Y:S01]  /*50120*/  LDL.LU R29, [R1+0x2e0] ;  /* 0x0002e000011d7983 */ /* 0x000ee20000300800 */
[----:B--2---:R-:W-:Y:S01]  /*50130*/  ISETP.LT.AND P2, PT, R7, UR40, !P6 ;  /* 0x0000002807007c0c */ /* 0x004fe2000f741270 */
[----:B------:R-:W4:Y:S02]  /*50140*/  LDCU UR40, c[0x0][0x39c] ;  /* 0x00007380ff2877ac */ /* 0x000f240008000800 */
[----:B------:R-:W2:Y:S01]  /*50150*/  LDL.LU R7, [R1+0x2e4] ;  /* 0x0002e40001077983 */ /* 0x000ea20000300800 */
[----:B------:R-:W-:-:S06]  /*50160*/  LOP3.LUT R6, R6, 0xfffffffd, RZ, 0xc0, !PT ;  /* 0xfffffffd06067812 */ /* 0x000fcc00078ec0ff */
[----:B------:R-:W-:Y:S02]  /*50170*/  @P0 LOP3.LUT R6, R6, 0x2, RZ, 0xfc, !PT ;  /* 0x0000000206060812 */ /* 0x000fe400078efcff */
[----:B-1----:R-:W-:Y:S01]  /*50180*/  ISETP.LT.AND P0, PT, R2, UR4, !P6 ;  /* 0x0000000402007c0c */ /* 0x002fe2000f701270 */
[----:B------:R-:W1:Y:S01]  /*50190*/  LDCU UR4, c[0x0][0x39c] ;  /* 0x00007380ff0477ac */ /* 0x000e620008000800 */
[----:B------:R-:W2:Y:S01]  /*501a0*/  LDL.LU R2, [R1+0x2e8] ;  /* 0x0002e80001027983 */ /* 0x000ea20000300800 */
[----:B------:R-:W-:-:S04]  /*501b0*/  LOP3.LUT R6, R6, 0xfffffffe, RZ, 0xc0, !PT ;  /* 0xfffffffe06067812 */ /* 0x000fc800078ec0ff */
[----:B------:R-:W-:-:S05]  /*501c0*/  @P2 LOP3.LUT R6, R6, 0x1, RZ, 0xfc, !PT ;  /* 0x0000000106062812 */ /* 0x000fca00078efcff */
[----:B------:R-:W-:Y:S01]  /*501d0*/  STL [R1+0x1618], R6 ;  /* 0x0016180601007387 */ /* 0x000fe20000100800 */
[----:B----4-:R-:W-:Y:S01]  /*501e0*/  ISETP.LT.AND P2, PT, R9, UR40, !P6 ;  /* 0x0000002809007c0c */ /* 0x010fe2000f741270 */
[----:B------:R-:W4:Y:S01]  /*501f0*/  LDCU UR40, c[0x0][0x39c] ;  /* 0x00007380ff2877ac */ /* 0x000f220008000800 */
[----:B------:R-:W-:-:S04]  /*50200*/  LOP3.LUT R26, R26, 0x7fffffff, RZ, 0xc0, !PT ;  /* 0x7fffffff1a1a7812 */ /* 0x000fc800078ec0ff */
[----:B------:R-:W-:-:S04]  /*50210*/  @P1 LOP3.LUT R26, R26, 0x80000000, RZ, 0xfc, !PT ;  /* 0x800000001a1a1812 */ /* 0x000fc800078efcff */
[----:B------:R-:W-:-:S04]  /*50220*/  LOP3.LUT R26, R26, 0xbfffffff, RZ, 0xc0, !PT ;  /* 0xbfffffff1a1a7812 */ /* 0x000fc800078ec0ff */
[----:B------:R-:W-:Y:S02]  /*50230*/  @P0 LOP3.LUT R26, R26, 0x40000000, RZ, 0xfc, !PT ;  /* 0x400000001a1a0812 */ /* 0x000fe400078efcff */
[----:B---3--:R-:W-:Y:S01]  /*50240*/  ISETP.LT.AND P0, PT, R10, UR77, !P6 ;  /* 0x0000004d0a007c0c */ /* 0x008fe2000f701270 */
[----:B------:R-:W3:Y:S01]  /*50250*/  LDCU UR77, c[0x0][0x39c] ;  /* 0x00007380ff4d77ac */ /* 0x000ee20008000800 */
[----:B------:R-:W2:Y:S01]  /*50260*/  LDL.LU R10, [R1+0x2ec] ;  /* 0x0002ec00010a7983 */ /* 0x000ea20000300800 */
[----:B0-----:R-:W-:Y:S02]  /*50270*/  ISETP.LT.AND P1, PT, R8, UR41, !P6 ;  /* 0x0000002908007c0c */ /* 0x001fe4000f721270 */
[----:B------:R-:W-:Y:S01]  /*50280*/  LOP3.LUT R26, R26, 0xdfffffff, RZ, 0xc0, !PT ;  /* 0xdfffffff1a1a7812 */ /* 0x000fe200078ec0ff */
[----:B------:R-:W2:Y:S01]  /*50290*/  LDL.LU R9, [R1+0x2f0] ;  /* 0x0002f00001097983 */ /* 0x000ea20000300800 */
[----:B------:R-:W2:Y:S03]  /*502a0*/  LDCU UR41, c[0x0][0x39c] ;  /* 0x00007380ff2977ac */ /* 0x000ea60008000800 */
[----:B------:R-:W2:Y:S03]  /*502b0*/  LDL.LU R8, [R1+0x2f4] ;  /* 0x0002f40001087983 */ /* 0x000ea60000300800 */
[----:B------:R-:W-:-:S02]  /*502c0*/  @P0 LOP3.LUT R26, R26, 0x20000000, RZ, 0xfc, !PT ;  /* 0x200000001a1a0812 */ /* 0x000fc400078efcff */
[----:B-1----:R-:W-:Y:S01]  /*502d0*/  ISETP.LT.AND P0, PT, R28, UR4, !P6 ;  /* 0x000000041c007c0c */ /* 0x002fe2000f701270 */
[----:B------:R-:W0:Y:S01]  /*502e0*/  LDCU UR4, c[0x0][0x39c] ;  /* 0x00007380ff0477ac */ /* 0x000e220008000800 */
[----:B------:R-:W2:Y:S01]  /*502f0*/  LDL.LU R28, [R1+0x2f8] ;  /* 0x0002f800011c7983 */ /* 0x000ea20000300800 */
[----:B------:R-:W-:-:S04]  /*50300*/  LOP3.LUT R26, R26, 0xefffffff, RZ, 0xc0, !PT ;  /* 0xefffffff1a1a7812 */ /* 0x000fc800078ec0ff */
[----:B------:R-:W-:-:S04]  /*50310*/  @P2 LOP3.LUT R26, R26, 0x10000000, RZ, 0xfc, !PT ;  /* 0x100000001a1a2812 */ /* 0x000fc800078efcff */
[----:B------:R-:W-:-:S04]  /*50320*/  LOP3.LUT R26, R26, 0xf7ffffff, RZ, 0xc0, !PT ;  /* 0xf7ffffff1a1a7812 */ /* 0x000fc800078ec0ff */
[----:B------:R-:W-:-:S04]  /*50330*/  @P1 LOP3.LUT R26, R26, 0x8000000, RZ, 0xfc, !PT ;  /* 0x080000001a1a1812 */ /* 0x000fc800078efcff */
[----:B------:R-:W-:Y:S02]  /*50340*/  LOP3.LUT R26, R26, 0xfbffffff, RZ, 0xc0, !PT ;  /* 0xfbffffff1a1a7812 */ /* 0x000fe400078ec0ff */
[----:B----4-:R-:W-:Y:S01]  /*50350*/  ISETP.LT.AND P2, PT, R29, UR40, !P6 ;  /* 0x000000281d007c0c */ /* 0x010fe2000f741270 */
[----:B------:R-:W1:Y:S01]  /*50360*/  LDCU UR40, c[0x0][0x39c] ;  /* 0x00007380ff2877ac */ /* 0x000e620008000800 */
[----:B------:R-:W-:Y:S02]  /*50370*/  @P0 LOP3.LUT R26, R26, 0x4000000, RZ, 0xfc, !PT ;  /* 0x040000001a1a0812 */ /* 0x000fe400078efcff */
[----:B---3--:R-:W-:Y:S01]  /*50380*/  ISETP.LT.AND P0, PT, R11, UR77, !P6 ;  /* 0x0000004d0b007c0c */ /* 0x008fe2000f701270 */
[----:B------:R-:W3:Y:S01]  /*50390*/  LDCU UR77, c[0x0][0x39c] ;  /* 0x00007380ff4d77ac */ /* 0x000ee20008000800 */
[----:B------:R-:W4:Y:S04]  /*503a0*/  LDL.LU R11, [R1+0x2fc] ;  /* 0x0002fc00010b7983 */ /* 0x000f280000300800 */
[----:B------:R-:W4:Y:S01]  /*503b0*/  LDL.LU R29, [R1+0x300] ;  /* 0x00030000011d7983 */ /* 0x000f220000300800 */
[----:B------:R-:W-:-:S02]  /*503c0*/  LOP3.LUT R26, R26, 0xfdffffff, RZ, 0xc0, !PT ;  /* 0xfdffffff1a1a7812 */ /* 0x000fc400078ec0ff */
[----:B--2---:R-:W-:Y:S01]  /*503d0*/  ISETP.LT.AND P1, PT, R7, UR41, !P6 ;  /* 0x0000002907007c0c */ /* 0x004fe2000f721270 */
[----:B------:R-:W2:Y:S01]  /*503e0*/  LDCU UR41, c[0x0][0x39c] ;  /* 0x00007380ff2977ac */ /* 0x000ea20008000800 */
[----:B------:R-:W4:Y:S02]  /*503f0*/  LDL.LU R7, [R1+0x304] ;  /* 0x0003040001077983 */ /* 0x000f240000300800 */
[----:B------:R-:W-:-:S04]  /*50400*/  @P0 LOP3.LUT R26, R26, 0x2000000, RZ, 0xfc, !PT ;  /* 0x020000001a1a0812 */ /* 0x000fc800078efcff */
[----:B------:R-:W-:-:S04]  /*50410*/  LOP3.LUT R26, R26, 0xfeffffff, RZ, 0xc0, !PT ;  /* 0xfeffffff1a1a7812 */ /* 0x000fc800078ec0ff */
[----:B------:R-:W-:Y:S02]  /*50420*/  @P2 LOP3.LUT R26, R26, 0x1000000, RZ, 0xfc, !PT ;  /* 0x010000001a1a2812 */ /* 0x000fe400078efcff */
[----:B0-----:R-:W-:Y:S01]  /*50430*/  ISETP.LT.AND P0, PT, R2, UR4, !P6 ;  /* 0x0000000402007c0c */ /* 0x001fe2000f701270 */
[----:B------:R-:W0:Y:S01]  /*50440*/  LDCU UR4, c[0x0][0x39c] ;  /* 0x00007380ff0477ac */ /* 0x000e220008000800 */
[----:B------:R-:W4:Y:S01]  /*50450*/  LDL.LU R2, [R1+0x308] ;  /* 0x0003080001027983 */ /* 0x000f220000300800 */
[----:B------:R-:W-:-:S04]  /*50460*/  LOP3.LUT R26, R26, 0xff7fffff, RZ, 0xc0, !PT ;  /* 0xff7fffff1a1a7812 */ /* 0x000fc800078ec0ff */
[----:B------:R-:W-:-:S04]  /*50470*/  @P1 LOP3.LUT R26, R26, 0x800000, RZ, 0xfc, !PT ;  /* 0x008000001a1a1812 */ /* 0x000fc800078efcff */
[----:B------:R-:W-:-:S04]  /*50480*/  LOP3.LUT R26, R26, 0xffbfffff, RZ, 0xc0, !PT ;  /* 0xffbfffff1a1a7812 */ /* 0x000fc800078ec0ff */
[----:B------:R-:W-:-:S04]  /*50490*/  @P0 LOP3.LUT R26, R26, 0x400000, RZ, 0xfc, !PT ;  /* 0x004000001a1a0812 */ /* 0x000fc800078efcff */
[----:B------:R-:W-:Y:S02]  /*504a0*/  LOP3.LUT R26, R26, 0xffdfffff, RZ, 0xc0, !PT ;  /* 0xffdfffff1a1a7812 */ /* 0x000fe400078ec0ff */
[----:B---3--:R-:W-:Y:S01]  /*504b0*/  ISETP.LT.AND P0, PT, R10, UR77, !P6 ;  /* 0x0000004d0a007c0c */ /* 0x008fe2000f701270 */
[----:B------:R-:W4:Y:S01]  /*504c0*/  LDCU UR77, c[0x0][0x39c] ;  /* 0x00007380ff4d77ac */ /* 0x000f220008000800 */
[----:B------:R-:W3:Y:S01]  /*504d0*/  LDL.LU R10, [R1+0x30c] ;  /* 0x00030c00010a7983 */ /* 0x000ee20000300800 */
[----:B-1----:R-:W-:Y:S01]  /*504e0*/  ISETP.LT.AND P2, PT, R9, UR40, !P6 ;  /* 0x0000002809007c0c */ /* 0x002fe2000f741270 */
[----:B------:R-:W1:Y:S02]  /*504f0*/  LDCU UR40, c[0x0][0x39c] ;  /* 0x00007380ff2877ac */ /* 0x000e640008000800 */
[----:B------:R-:W3:Y:S01]  /*50500*/  LDL.LU R9, [R1+0x310] ;  /* 0x0003100001097983 */ /* 0x000ee20000300800 */
[----:B--2---:R-:W-:Y:S01]  /*50510*/  ISETP.LT.AND P1, PT, R8, UR41, !P6 ;  /* 0x0000002908007c0c */ /* 0x004fe2000f721270 */
[----:B------:R-:W2:Y:S02]  /*50520*/  LDCU UR41, c[0x0][0x39c] ;  /* 0x00007380ff2977ac */ /* 0x000ea40008000800 */
[----:B------:R-:W3:Y:S03]  /*50530*/  LDL.LU R8, [R1+0x314] ;  /* 0x0003140001087983 */ /* 0x000ee60000300800 */
[----:B------:R-:W-:-:S02]  /*50540*/  @P0 LOP3.LUT R26, R26, 0x200000, RZ, 0xfc, !PT ;  /* 0x002000001a1a0812 */ /* 0x000fc400078efcff */
[----:B0-----:R-:W-:Y:S01]  /*50550*/  ISETP.LT.AND P0, PT, R28, UR4, !P6 ;  /* 0x000000041c007c0c */ /* 0x001fe2000f701270 */
[----:B------:R-:W0:Y:S01]  /*50560*/  LDCU UR4, c[0x0][0x39c] ;  /* 0x00007380ff0477ac */ /* 0x000e220008000800 */
[----:B------:R-:W3:Y:S01]  /*50570*/  LDL.LU R28, [R1+0x318] ;  /* 0x00031800011c7983 */ /* 0x000ee20000300800 */
[----:B------:R-:W-:-:S04]  /*50580*/  LOP3.LUT R26, R26, 0xffefffff, RZ, 0xc0, !PT ;  /* 0xffefffff1a1a7812 */ /* 0x000fc800078ec0ff */
[----:B------:R-:W-:-:S04]  /*50590*/  @P2 LOP3.LUT R26, R26, 0x100000, RZ, 0xfc, !PT ;  /* 0x001000001a1a2812 */ /* 0x000fc800078efcff */
[----:B------:R-:W-:-:S04]  /*505a0*/  LOP3.LUT R26, R26, 0xfff7ffff, RZ, 0xc0, !PT ;  /* 0xfff7ffff1a1a7812 */ /* 0x000fc800078ec0ff */
[----:B------:R-:W-:-:S04]  /*505b0*/  @P1 LOP3.LUT R26, R26, 0x80000, RZ, 0xfc, !PT ;  /* 0x000800001a1a1812 */ /* 0x000fc800078efcff */
[----:B------:R-:W-:-:S04]  /*505c0*/  LOP3.LUT R26, R26, 0xfffbffff, RZ, 0xc0, !PT ;  /* 0xfffbffff1a1a7812 */ /* 0x000fc800078ec0ff */
[----:B------:R-:W-:Y:S02]  /*505d0*/  @P0 LOP3.LUT R26, R26, 0x40000, RZ, 0xfc, !PT ;  /* 0x000400001a1a0812 */ /* 0x000fe400078efcff */
[----:B----4-:R-:W-:Y:S01]  /*505e0*/  ISETP.LT.AND P0, PT, R11, UR77, !P6 ;  /* 0x0000004d0b007c0c */ /* 0x010fe2000f701270 */
[----:B------:R-:W3:Y:S01]  /*505f0*/  LDCU UR77, c[0x0][0x39c] ;  /* 0x00007380ff4d77ac */ /* 0x000ee20008000800 */
[----:B------:R-:W4:Y:S01]  /*50600*/  LDL.LU R11, [R1+0x31c] ;  /* 0x00031c00010b7983 */ /* 0x000f220000300800 */
[----:B-1----:R-:W-:Y:S01]  /*50610*/  ISETP.LT.AND P2, PT, R29, UR40, !P6 ;  /* 0x000000281d007c0c */ /* 0x002fe2000f741270 */
[----:B------:R-:W1:Y:S02]  /*50620*/  LDCU UR40, c[0x0][0x39c] ;  /* 0x00007380ff2877ac */ /* 0x000e640008000800 */
[----:B------:R-:W4:Y:S01]  /*50630*/  LDL.LU R29, [R1+0x320] ;  /* 0x00032000011d7983 */ /* 0x000f220000300800 */
[----:B------:R-:W-:Y:S02]  /*50640*/  LOP3.LUT R26, R26, 0xfffdffff, RZ, 0xc0, !PT ;  /* 0xfffdffff1a1a7812 */ /* 0x000fe400078ec0ff */
        /* <DEDUP_REMOVED lines=15> */
[----:B------:R-:W3:Y:S01]  /*50740*/  LDCU UR77, c[0x0][0x39c] ;  /* 0x00007380ff4d77ac */ /* 0x000ee20008000800 */
[----:B------:R-:W4:Y:S01]  /*50750*/  LDL.LU R10, [R1+0x32c] ;  /* 0x00032c00010a7983 */ /* 0x000f220000300800 */
[----:B-1----:R-:W-:Y:S01]  /*50760*/  ISETP.LT.AND P2, PT, R9, UR40, !P6 ;  /* 0x0000002809007c0c */ /* 0x002fe2000f741270 */
[----:B------:R-:W4:Y:S02]  /*50770*/  LDCU UR40, c[0x0][0x39c] ;  /* 0x00007380ff2877ac */ /* 0x000f240008000800 */
[----:B------:R-:W4:Y:S01]  /*50780*/  LDL.LU R9, [R1+0x330] ;  /* 0x0003300001097983 */ /* 0x000f220000300800 */
[----:B--2---:R-:W-:Y:S01]  /*50790*/  ISETP.LT.AND P1, PT, R8, UR41, !P6 ;  /* 0x0000002908007c0c */ /* 0x004fe2000f721270 */
[----:B------:R-:W1:Y:S02]  /*507a0*/  LDCU UR41, c[0x0][0x39c] ;  /* 0x00007380ff2977ac */ /* 0x000e640008000800 */
[----:B------:R-:W2:Y:S03]  /*507b0*/  LDL.LU R8, [R1+0x334] ;  /* 0x0003340001087983 */ /* 0x000ea60000300800 */
[----:B------:R-:W-:-:S02]  /*507c0*/  @P0 LOP3.LUT R26, R26, 0x2000, RZ, 0xfc, !PT ;  /* 0x000020001a1a0812 */ /* 0x000fc400078efcff */
[----:B0-----:R-:W-:Y:S01]  /*507d0*/  ISETP.LT.AND P0, PT, R28, UR4, !P6 ;  /* 0x000000041c007c0c */ /* 0x001fe2000f701270 */
        /* <DEDUP_REMOVED lines=8> */
[----:B------:R-:W4:Y:S01]  /*50860*/  LDCU UR40, c[0x0][0x39c] ;  /* 0x00007380ff2877ac */ /* 0x000f220008000800 */
[----:B------:R-:W2:Y:S01]  /*50870*/  LDL.LU R29, [R1+0x33c] ;  /* 0x00033c00011d7983 */ /* 0x000ea20000300800 */
[----:B------:R-:W-:Y:S02]  /*50880*/  @P0 LOP3.LUT R26, R26, 0x400, RZ, 0xfc, !PT ;  /* 0x000004001a1a0812 */ /* 0x000fe400078efcff */
[----:B---3--:R-:W-:Y:S01]  /*50890*/  ISETP.LT.AND P0, PT, R11, UR77, !P6 ;  /* 0x0000004d0b007c0c */ /* 0x008fe2000f701270 */
[----:B------:R-:W3:Y:S01]  /*508a0*/  LDCU UR77, c[0x0][0x39c] ;  /* 0x00007380ff4d77ac */ /* 0x000ee20008000800 */
[----:B------:R-:W-:Y:S02]  /*508b0*/  LOP3.LUT R26, R26, 0xfffffdff, RZ, 0xc0, !PT ;  /* 0xfffffdff1a1a7812 */ /* 0x000fe400078ec0ff */
[----:B-1----:R-:W-:Y:S01]  /*508c0*/  ISETP.LT.AND P1, PT, R7, UR41, !P6 ;  /* 0x0000002907007c0c */ /* 0x002fe2000f721270 */
[----:B------:R-:W2:Y:S01]  /*508d0*/  LDCU UR41, c[0x0][0x39c] ;  /* 0x00007380ff2977ac */ /* 0x000ea20008000800 */
[----:B------:R-:W2:Y:S07]  /*508e0*/  LDL.LU R7, [R1+0x340] ;  /* 0x0003400001077983 */ /* 0x000eae0000300800 */
[----:B------:R-:W-:-:S04]  /*508f0*/  @P0 LOP3.LUT R26, R26, 0x200, RZ, 0xfc, !PT ;  /* 0x000002001a1a0812 */ /* 0x000fc800078efcff */
[----:B------:R-:W-:-:S04]  /*50900*/  LOP3.LUT R26, R26, 0xfffffeff, RZ, 0xc0, !PT ;  /* 0xfffffeff1a1a7812 */ /* 0x000fc800078ec0ff */
[----:B------:R-:W-:Y:S02]  /*50910*/  @P2 LOP3.LUT R26, R26, 0x100, RZ, 0xfc, !PT ;  /* 0x000001001a1a2812 */ /* 0x000fe400078efcff */
[----:B0-----:R-:W-:Y:S01]  /*50920*/  ISETP.LT.AND P0, PT, R2, UR4, !P6 ;  /* 0x0000000402007c0c */ /* 0x001fe2000f701270 */
[----:B------:R-:W0:Y:S01]  /*50930*/  LDCU UR4, c[0x0][0x39c] ;  /* 0x00007380ff0477ac */ /* 0x000e220008000800 */
[----:B------:R-:W-:Y:S01]  /*50940*/  LOP3.LUT R26, R26, 0xffffff7f, RZ, 0xc0, !PT ;  /* 0xffffff7f1a1a7812 */ /* 0x000fe200078ec0ff */
[----:B------:R-:W-:Y:S01]  /*50950*/  VIADD R25, R0, 0xe0 ;  /* 0x000000e000197836 */ /* 0x000fe20000000000 */
[----:B------:R-:W2:Y:S02]  /*50960*/  LDL.LU R2, [R1+0x348] ;  /* 0x0003480001027983 */ /* 0x000ea40000300800 */
[----:B------:R-:W-:-:S04]  /*50970*/  @P1 LOP3.LUT R26, R26, 0x80, RZ, 0xfc, !PT ;  /* 0x000000801a1a1812 */ /* 0x000fc800078efcff */
[----:B------:R-:W-:-:S04]  /*50980*/  LOP3.LUT R26, R26, 0xffffffbf, RZ, 0xc0, !PT ;  /* 0xffffffbf1a1a7812 */ /* 0x000fc800078ec0ff */
[----:B------:R-:W-:-:S04]  /*50990*/  @P0 LOP3.LUT R26, R26, 0x40, RZ, 0xfc, !PT ;  /* 0x000000401a1a0812 */ /* 0x000fc800078efcff */
[----:B------:R-:W-:Y:S02]  /*509a0*/  LOP3.LUT R26, R26, 0xffffffdf, RZ, 0xc0, !PT ;  /* 0xffffffdf1a1a7812 */ /* 0x000fe400078ec0ff */
[----:B---3--:R-:W-:Y:S01]  /*509b0*/  ISETP.LT.AND P0, PT, R10, UR77, !P6 ;  /* 0x0000004d0a007c0c */ /* 0x008fe2000f701270 */
[----:B------:R-:W1:Y:S01]  /*509c0*/  LDCU UR77, c[0x0][0x39c] ;  /* 0x00007380ff4d77ac */ /* 0x000e620008000800 */
[----:B------:R-:W3:Y:S01]  /*509d0*/  LDL.LU R10, [R1+0x34c] ;  /* 0x00034c00010a7983 */ /* 0x000ee20000300800 */
[----:B----4-:R-:W-:Y:S01]  /*509e0*/  ISETP.LT.AND P2, PT, R9, UR40, !P6 ;  /* 0x0000002809007c0c */ /* 0x010fe2000f741270 */
[----:B------:R-:W4:Y:S02]  /*509f0*/  LDCU UR40, c[0x0][0x39c] ;  /* 0x00007380ff2877ac */ /* 0x000f240008000800 */
[----:B------:R-:W3:Y:S01]  /*50a00*/  LDL.LU R9, [R1+0x350] ;  /* 0x0003500001097983 */ /* 0x000ee20000300800 */
[----:B--2---:R-:W-:Y:S01]  /*50a10*/  ISETP.LT.AND P1, PT, R8, UR41, !P6 ;  /* 0x0000002908007c0c */ /* 0x004fe2000f721270 */
[----:B------:R-:W2:Y:S02]  /*50a20*/  LDCU UR41, c[0x0][0x39c] ;  /* 0x00007380ff2977ac */ /* 0x000ea40008000800 */
[----:B------:R-:W3:Y:S03]  /*50a30*/  LDL.LU R8, [R1+0x354] ;  /* 0x0003540001087983 */ /* 0x000ee60000300800 */
[----:B------:R-:W-:-:S04]  /*50a40*/  @P0 LOP3.LUT R26, R26, 0x20, RZ, 0xfc, !PT ;  /* 0x000000201a1a0812 */ /* 0x000fc800078efcff */
[----:B------:R-:W-:-:S04]  /*50a50*/  LOP3.LUT R26, R26, 0xffffffef, RZ, 0xc0, !PT ;  /* 0xffffffef1a1a7812 */ /* 0x000fc800078ec0ff */
[----:B------:R-:W-:-:S04]  /*50a60*/  @P2 LOP3.LUT R26, R26, 0x10, RZ, 0xfc, !PT ;  /* 0x000000101a1a2812 */ /* 0x000fc800078efcff */
[----:B------:R-:W-:Y:S02]  /*50a70*/  LOP3.LUT R26, R26, 0xfffffff7, RZ, 0xc0, !PT ;  /* 0xfffffff71a1a7812 */ /* 0x000fe400078ec0ff */
[----:B0-----:R-:W-:Y:S01]  /*50a80*/  ISETP.LT.AND P0, PT, R28, UR4, !P6 ;  /* 0x000000041c007c0c */ /* 0x001fe2000f701270 */
[----:B------:R-:W0:Y:S01]  /*50a90*/  LDCU UR4, c[0x0][0x39c] ;  /* 0x00007380ff0477ac */ /* 0x000e220008000800 */
[----:B------:R-:W-:Y:S01]  /*50aa0*/  @P1 LOP3.LUT R26, R26, 0x8, RZ, 0xfc, !PT ;  /* 0x000000081a1a1812 */ /* 0x000fe200078efcff */
[----:B------:R-:W3:Y:S01]  /*50ab0*/  LDL.LU R28, [R1+0x358] ;  /* 0x00035800011c7983 */ /* 0x000ee20000300800 */
[----:B--2---:R-:W-:Y:S01]  /*50ac0*/  ISETP.LT.AND P1, PT, R25, UR41, !P6 ;  /* 0x0000002919007c0c */ /* 0x004fe2000f721270 */
[----:B------:R-:W2:Y:S02]  /*50ad0*/  LDCU UR41, c[0x0][0x39c] ;  /* 0x00007380ff2977ac */ /* 0x000ea40008000800 */
[----:B------:R-:W2:Y:S01]  /*50ae0*/  LDL.LU R25, [R1+0x16a8] ;  /* 0x0016a80001197983 */ /* 0x000ea20000300800 */
[----:B------:R-:W-:-:S03]  /*50af0*/  LOP3.LUT R26, R26, 0xfffffffb, RZ, 0xc0, !PT ;  /* 0xfffffffb1a1a7812 */ /* 0x000fc600078ec0ff */
[----:B------:R-:W2:Y:S02]  /*50b00*/  LDL.LU R11, [R1+0x35c] ;  /* 0x00035c00010b7983 */ /* 0x000ea40000300800 */
[----:B------:R-:W-:Y:S02]  /*50b10*/  @P0 LOP3.LUT R26, R26, 0x4, RZ, 0xfc, !PT ;  /* 0x000000041a1a0812 */ /* 0x000fe400078efcff */
[----:B-1----:R-:W-:Y:S01]  /*50b20*/  ISETP.LT.AND P0, PT, R29, UR77, !P6 ;  /* 0x0000004d1d007c0c */ /* 0x002fe2000f701270 */
[----:B------:R-:W1:Y:S01]  /*50b30*/  LDCU UR77, c[0x0][0x39c] ;  /* 0x00007380ff4d77ac */ /* 0x000e620008000800 */
[----:B------:R-:W2:Y:S01]  /*50b40*/  LDL.LU R29, [R1+0x360] ;  /* 0x00036000011d7983 */ /* 0x000ea20000300800 */
[----:B------:R-:W-:Y:S02]  /*50b50*/  LOP3.LUT R26, R26, 0xfffffffd, RZ, 0xc0, !PT ;  /* 0xfffffffd1a1a7812 */ /* 0x000fe400078ec0ff */
[----:B----4-:R-:W-:Y:S01]  /*50b60*/  ISETP.LT.AND P2, PT, R7, UR40, !P6 ;  /* 0x0000002807007c0c */ /* 0x010fe2000f741270 */
[----:B------:R-:W3:Y:S01]  /*50b70*/  LDCU UR40, c[0x0][0x39c] ;  /* 0x00007380ff2877ac */ /* 0x000ee20008000800 */
[----:B------:R-:W4:Y:S06]  /*50b80*/  LDL.LU R7, [R1+0x364] ;  /* 0x0003640001077983 */ /* 0x000f2c0000300800 */
[----:B------:R-:W-:-:S02]  /*50b90*/  @P0 LOP3.LUT R26, R26, 0x2, RZ, 0xfc, !PT ;  /* 0x000000021a1a0812 */ /* 0x000fc400078efcff */
[----:B0-----:R-:W-:Y:S01]  /*50ba0*/  ISETP.LT.AND P0, PT, R2, UR4, !P6 ;  /* 0x0000000402007c0c */ /* 0x001fe2000f701270 */
[----:B------:R-:W0:Y:S01]  /*50bb0*/  LDCU UR4, c[0x0][0x39c] ;  /* 0x00007380ff0477ac */ /* 0x000e220008000800 */
[----:B------:R-:W4:Y:S01]  /*50bc0*/  LDL.LU R2, [R1+0x368] ;  /* 0x0003680001027983 */ /* 0x000f220000300800 */
[----:B------:R-:W-:-:S04]  /*50bd0*/  LOP3.LUT R26, R26, 0xfffffffe, RZ, 0xc0, !PT ;  /* 0xfffffffe1a1a7812 */ /* 0x000fc800078ec0ff */
[----:B------:R-:W-:Y:S02]  /*50be0*/  @P2 LOP3.LUT R26, R26, 0x1, RZ, 0xfc, !PT ;  /* 0x000000011a1a2812 */ /* 0x000fe400078efcff */
[----:B---3--:R-:W-:Y:S01]  /*50bf0*/  ISETP.LT.AND P2, PT, R9, UR40, !P6 ;  /* 0x0000002809007c0c */ /* 0x008fe2000f741270 */
[----:B------:R-:W3:Y:S01]  /*50c00*/  LDCU UR40, c[0x0][0x39c] ;  /* 0x00007380ff2877ac */ /* 0x000ee20008000800 */
[----:B--2---:R-:W-:-:S04]  /*50c10*/  LOP3.LUT R25, R25, 0x7fffffff, RZ, 0xc0, !PT ;  /* 0x7fffffff19197812 */ /* 0x004fc800078ec0ff */
[----:B------:R-:W-:-:S04]  /*50c20*/  @P1 LOP3.LUT R25, R25, 0x80000000, RZ, 0xfc, !PT ;  /* 0x8000000019191812 */ /* 0x000fc800078efcff */
[----:B------:R-:W-:-:S04]  /*50c30*/  LOP3.LUT R25, R25, 0xbfffffff, RZ, 0xc0, !PT ;  /* 0xbfffffff19197812 */ /* 0x000fc800078ec0ff */
[----:B------:R-:W-:Y:S02]  /*50c40*/  @P0 LOP3.LUT R25, R25, 0x40000000, RZ, 0xfc, !PT ;  /* 0x4000000019190812 */ /* 0x000fe400078efcff */
[----:B-1----:R-:W-:Y:S01]  /*50c50*/  ISETP.LT.AND P0, PT, R10, UR77, !P6 ;  /* 0x0000004d0a007c0c */ /* 0x002fe2000f701270 */
[----:B------:R-:W1:Y:S01]  /*50c60*/  LDCU UR77, c[0x0][0x39c] ;  /* 0x00007380ff4d77ac */ /* 0x000e620008000800 */
[----:B------:R-:W2:Y:S01]  /*50c70*/  LDL.LU R10, [R1+0x36c] ;  /* 0x00036c00010a7983 */ /* 0x000ea20000300800 */
[----:B------:R-:W-:Y:S02]  /*50c80*/  ISETP.LT.AND P1, PT, R8, UR41, !P6 ;  /* 0x0000002908007c0c */ /* 0x000fe4000f721270 */
[----:B------:R-:W-:Y:S01]  /*50c90*/  LOP3.LUT R25, R25, 0xdfffffff, RZ, 0xc0, !PT ;  /* 0xdfffffff19197812 */ /* 0x000fe200078ec0ff */
[----:B------:R-:W2:Y:S01]  /*50ca0*/  LDL.LU R9, [R1+0x370] ;  /* 0x0003700001097983 */ /* 0x000ea20000300800 */
[----:B------:R-:W4:Y:S03]  /*50cb0*/  LDCU UR41, c[0x0][0x39c] ;  /* 0x00007380ff2977ac */ /* 0x000f260008000800 */
        /* <DEDUP_REMOVED lines=10> */
[----:B---3--:R-:W-:Y:S01]  /*50d60*/  ISETP.LT.AND P2, PT, R29, UR40, !P6 ;  /* 0x000000281d007c0c */ /* 0x008fe2000f741270 */
[----:B------:R-:W3:Y:S01]  /*50d70*/  LDCU UR40, c[0x0][0x39c] ;  /* 0x00007380ff2877ac */ /* 0x000ee20008000800 */
[----:B------:R-:W-:Y:S02]  /*50d80*/  @P0 LOP3.LUT R25, R25, 0x4000000, RZ, 0xfc, !PT ;  /* 0x0400000019190812 */ /* 0x000fe400078efcff */
[----:B-1----:R-:W-:Y:S01]  /*50d90*/  ISETP.LT.AND P0, PT, R11, UR77, !P6 ;  /* 0x0000004d0b007c0c */ /* 0x002fe2000f701270 */
[----:B------:R-:W2:Y:S01]  /*50da0*/  LDCU UR77, c[0x0][0x39c] ;  /* 0x00007380ff4d77ac */ /* 0x000ea20008000800 */
[----:B------:R-:W2:Y:S04]  /*50db0*/  LDL.LU R11, [R1+0x37c] ;  /* 0x00037c00010b7983 */ /* 0x000ea80000300800 */
[----:B------:R-:W2:Y:S01]  /*50dc0*/  LDL.LU R29, [R1+0x380] ;  /* 0x00038000011d7983 */ /* 0x000ea20000300800 */
[----:B------:R-:W-:-:S02]  /*50dd0*/  LOP3.LUT R25, R25, 0xfdffffff, RZ, 0xc0, !PT ;  /* 0xfdffffff19197812 */ /* 0x000fc400078ec0ff */
[----:B----4-:R-:W-:Y:S01]  /*50de0*/  ISETP.LT.AND P1, PT, R7, UR41, !P6 ;  /* 0x0000002907007c0c */ /* 0x010fe2000f721270 */
[----:B------:R-:W1:Y:S01]  /*50df0*/  LDCU UR41, c[0x0][0x39c] ;  /* 0x00007380ff2977ac */ /* 0x000e620008000800 */
        /* <DEDUP_REMOVED lines=12> */
[----:B--2---:R-:W-:Y:S01]  /*50ec0*/  ISETP.LT.AND P0, PT, R10, UR77, !P6 ;  /* 0x0000004d0a007c0c */ /* 0x004fe2000f701270 */
[----:B------:R-:W2:Y:S01]  /*50ed0*/  LDCU UR77, c[0x0][0x39c] ;  /* 0x00007380ff4d77ac */ /* 0x000ea20008000800 */
[----:B------:R-:W4:Y:S01]  /*50ee0*/  LDL.LU R10, [R1+0x38c] ;  /* 0x00038c00010a7983 */ /* 0x000f220000300800 */
[----:B---3--:R-:W-:Y:S01]  /*50ef0*/  ISETP.LT.AND P2, PT, R9, UR40, !P6 ;  /* 0x0000002809007c0c */ /* 0x008fe2000f741270 */
[----:B------:R-:W3:Y:S02]  /*50f00*/  LDCU UR40, c[0x0][0x39c] ;  /* 0x00007380ff2877ac */ /* 0x000ee40008000800 */
[----:B------:R-:W4:Y:S01]  /*50f10*/  LDL.LU R9, [R1+0x390] ;  /* 0x0003900001097983 */ /* 0x000f220000300800 */
[----:B-1----:R-:W-:Y:S01]  /*50f20*/  ISETP.LT.AND P1, PT, R8, UR41, !P6 ;  /* 0x0000002908007c0c */ /* 0x002fe2000f721270 */
[----:B------:R-:W4:Y:S02]  /*50f30*/  LDCU UR41, c[0x0][0x39c] ;  /* 0x00007380ff2977ac */ /* 0x000f240008000800 */
[----:B------:R-:W4:Y:S03]  /*50f40*/  LDL.LU R8, [R1+0x394] ;  /* 0x0003940001087983 */ /* 0x000f260000300800 */
[----:B------:R-:W-:-:S02]  /*50f50*/  @P0 LOP3.LUT R25, R25, 0x200000, RZ, 0xfc, !PT ;  /* 0x0020000019190812 */ /* 0x000fc400078efcff */
[----:B0-----:R-:W-:Y:S01]  /*50f60*/  ISETP.LT.AND P0, PT, R28, UR4, !P6 ;  /* 0x000000041c007c0c */ /* 0x001fe2000f701270 */
[----:B------:R-:W0:Y:S01]  /*50f70*/  LDCU UR4, c[0x0][0x39c] ;  /* 0x00007380ff0477ac */ /* 0x000e220008000800 */
[----:B------:R-:W4:Y:S01]  /*50f80*/  LDL.LU R28, [R1+0x398] ;  /* 0x00039800011c7983 */ /* 0x000f220000300800 */
[----:B------:R-:W-:-:S04]  /*50f90*/  LOP3.LUT R25, R25, 0xffefffff, RZ, 0xc0, !PT ;  /* 0xffefffff19197812 */ /* 0x000fc800078ec0ff */
[----:B------:R-:W-:-:S04]  /*50fa0*/  @P2 LOP3.LUT R25, R25, 0x100000, RZ, 0xfc, !PT ;  /* 0x0010000019192812 */ /* 0x000fc800078efcff */
[----:B------:R-:W-:-:S04]  /*50fb0*/  LOP3.LUT R25, R25, 0xfff7ffff, RZ, 0xc0, !PT ;  /* 0xfff7ffff19197812 */ /* 0x000fc800078ec0ff */
[----:B------:R-:W-:-:S04]  /*50fc0*/  @P1 LOP3.LUT R25, R25, 0x80000, RZ, 0xfc, !PT ;  /* 0x0008000019191812 */ /* 0x000fc800078efcff */
[----:B------:R-:W-:-:S04]  /*50fd0*/  LOP3.LUT R25, R25, 0xfffbffff, RZ, 0xc0, !PT ;  /* 0xfffbffff19197812 */ /* 0x000fc800078ec0ff */
[----:B------:R-:W-:Y:S02]  /*50fe0*/  @P0 LOP3.LUT R25, R25, 0x40000, RZ, 0xfc, !PT ;  /* 0x0004000019190812 */ /* 0x000fe400078efcff */
[----:B--2---:R-:W-:Y:S01]  /*50ff0*/  ISETP.LT.AND P0, PT, R11, UR77, !P6 ;  /* 0x0000004d0b007c0c */ /* 0x004fe2000f701270 */
[----:B------:R-:W1:Y:S01]  /*51000*/  LDCU UR77, c[0x0][0x39c] ;  /* 0x00007380ff4d77ac */ /* 0x000e620008000800 */
[----:B------:R-:W2:Y:S01]  /*51010*/  LDL.LU R11, [R1+0x39c] ;  /* 0x00039c00010b7983 */ /* 0x000ea20000300800 */
[----:B---3--:R-:W-:Y:S01]  /*51020*/  ISETP.LT.AND P2, PT, R29, UR40, !P6 ;  /* 0x000000281d007c0c */ /* 0x008fe2000f741270 */
[----:B------:R-:W3:Y:S02]  /*51030*/  LDCU UR40, c[0x0][0x39c] ;  /* 0x00007380ff2877ac */ /* 0x000ee40008000800 */
[----:B------:R-:W2:Y:S01]  /*51040*/  LDL.LU R29, [R1+0x3a0] ;  /* 0x0003a000011d7983 */ /* 0x000ea20000300800 */
[----:B------:R-:W-:Y:S02]  /*51050*/  LOP3.LUT R25, R25, 0xfffdffff, RZ, 0xc0, !PT ;  /* 0xfffdffff19197812 */ /* 0x000fe400078ec0ff */
[----:B----4-:R-:W-:Y:S01]  /*51060*/  ISETP.LT.AND P1, PT, R7, UR41, !P6 ;  /* 0x0000002907007c0c */ /* 0x010fe2000f721270 */
[----:B------:R-:W4:Y:S01]  /*51070*/  LDCU UR41, c[0x0][0x39c] ;  /* 0x00007380ff2977ac */ /* 0x000f220008000800 */
[----:B------:R-:W2:Y:S02]  /*51080*/  LDL.LU R7, [R1+0x3a4] ;  /* 0x0003a40001077983 */ /* 0x000ea40000300800 */
[----:B------:R-:W-:-:S04]  /*51090*/  @P0 LOP3.LUT R25, R25, 0x20000, RZ, 0xfc, !PT ;  /* 0x0002000019190812 */ /* 0x000fc800078efcff */
[----:B------:R-:W-:-:S04]  /*510a0*/  LOP3.LUT R25, R25, 0xfffeffff, RZ, 0xc0, !PT ;  /* 0xfffeffff19197812 */ /* 0x000fc800078ec0ff */
[----:B------:R-:W-:Y:S02]  /*510b0*/  @P2 LOP3.LUT R25, R25, 0x10000, RZ, 0xfc, !PT ;  /* 0x0001000019192812 */ /* 0x000fe400078efcff */
        /* <DEDUP_REMOVED lines=8> */
[----:B-1----:R-:W-:Y:S01]  /*51140*/  ISETP.LT.AND P0, PT, R10, UR77, !P6 ;  /* 0x0000004d0a007c0c */ /* 0x002fe2000f701270 */
[----:B------:R-:W1:Y:S01]  /*51150*/  LDCU UR77, c[0x0][0x39c] ;  /* 0x00007380ff4d77ac */ /* 0x000e620008000800 */
[----:B------:R-:W2:Y:S01]  /*51160*/  LDL.LU R10, [R1+0x3ac] ;  /* 0x0003ac00010a7983 */ /* 0x000ea20000300800 */
[----:B---3--:R-:W-:Y:S01]  /*51170*/  ISETP.LT.AND P2, PT, R9, UR40, !P6 ;  /* 0x0000002809007c0c */ /* 0x008fe2000f741270 */
[----:B------:R-:W2:Y:S02]  /*51180*/  LDCU UR40, c[0x0][0x39c] ;  /* 0x00007380ff2877ac */ /* 0x000ea40008000800 */
[----:B------:R-:W3:Y:S01]  /*51190*/  LDL.LU R9, [R1+0x3b0] ;  /* 0x0003b00001097983 */ /* 0x000ee20000300800 */
[----:B----4-:R-:W-:Y:S01]  /*511a0*/  ISETP.LT.AND P1, PT, R8, UR41, !P6 ;  /* 0x0000002908007c0c */ /* 0x010fe2000f721270 */
[----:B------:R-:W4:Y:S02]  /*511b0*/  LDCU UR41, c[0x0][0x39c] ;  /* 0x00007380ff2977ac */ /* 0x000f240008000800 */
[----:B------:R-:W3:Y:S03]  /*511c0*/  LDL.LU R8, [R1+0x3b4] ;  /* 0x0003b40001087983 */ /* 0x000ee60000300800 */
[----:B------:R-:W-:-:S02]  /*511d0*/  @P0 LOP3.LUT R25, R25, 0x2000, RZ, 0xfc, !PT ;  /* 0x0000200019190812 */ /* 0x000fc400078efcff */
[----:B0-----:R-:W-:Y:S01]  /*511e0*/  ISETP.LT.AND P0, PT, R28, UR4, !P6 ;  /* 0x000000041c007c0c */ /* 0x001fe2000f701270 */
[----:B------:R-:W0:Y:S01]  /*511f0*/  LDCU UR4, c[0x0][0x39c] ;  /* 0x00007380ff0477ac */ /* 0x000e220008000800 */
[----:B------:R-:W3:Y:S01]  /*51200*/  LDL.LU R28, [R1+0x3b8] ;  /* 0x0003b800011c7983 */ /* 0x000ee20000300800 */
[----:B------:R-:W-:-:S04]  /*51210*/  LOP3.LUT R25, R25, 0xffffefff, RZ, 0xc0, !PT ;  /* 0xffffefff19197812 */ /* 0x000fc800078ec0ff */
[----:B------:R-:W-:Y:S02]  /*51220*/  @P2 LOP3.LUT R25, R25, 0x1000, RZ, 0xfc, !PT ;  /* 0x0000100019192812 */ /* 0x000fe400078efcff */
[----:B--2---:R-:W-:Y:S01]  /*51230*/  ISETP.LT.AND P2, PT, R29, UR40, !P6 ;  /* 0x000000281d007c0c */ /* 0x004fe2000f741270 */
[----:B------:R-:W3:Y:S01]  /*51240*/  LDCU UR40, c[0x0][0x39c] ;  /* 0x00007380ff2877ac */ /* 0x000ee20008000800 */
[----:B------:R-:W2:Y:S01]  /*51250*/  LDL.LU R29, [R1+0x3bc] ;  /* 0x0003bc00011d7983 */ /* 0x000ea20000300800 */
[----:B------:R-:W-:-:S04]  /*51260*/  LOP3.LUT R25, R25, 0xfffff7ff, RZ, 0xc0, !PT ;  /* 0xfffff7ff19197812 */ /* 0x000fc800078ec0ff */
[----:B------:R-:W-:-:S04]  /*51270*/  @P1 LOP3.LUT R25, R25, 0x800, RZ, 0xfc, !PT ;  /* 0x0000080019191812 */ /* 0x000fc800078efcff */
[----:B------:R-:W-:-:S04]  /*51280*/  LOP3.LUT R25, R25, 0xfffffbff, RZ, 0xc0, !PT ;  /* 0xfffffbff19197812 */ /* 0x000fc800078ec0ff */
[----:B------:R-:W-:Y:S02]  /*51290*/  @P0 LOP3.LUT R25, R25, 0x400, RZ, 0xfc, !PT ;  /* 0x0000040019190812 */ /* 0x000fe400078efcff */
[----:B-1----:R-:W-:Y:S01]  /*512a0*/  ISETP.LT.AND P0, PT, R11, UR77, !P6 ;  /* 0x0000004d0b007c0c */ /* 0x002fe2000f701270 */
[----:B------:R-:W1:Y:S01]  /*512b0*/  LDCU UR77, c[0x0][0x39c] ;  /* 0x00007380ff4d77ac */ /* 0x000e620008000800 */
[----:B------:R-:W-:Y:S02]  /*512c0*/  LOP3.LUT R25, R25, 0xfffffdff, RZ, 0xc0, !PT ;  /* 0xfffffdff19197812 */ /* 0x000fe400078ec0ff */
[----:B----4-:R-:W-:Y:S01]  /*512d0*/  ISETP.LT.AND P1, PT, R7, UR41, !P6 ;  /* 0x0000002907007c0c */ /* 0x010fe2000f721270 */
[----:B------:R-:W4:Y:S01]  /*512e0*/  LDCU UR41, c[0x0][0x39c] ;  /* 0x00007380ff2977ac */ /* 0x000f220008000800 */
        /* <DEDUP_REMOVED lines=13> */
[----:B-1----:R-:W-:Y:S01]  /*513c0*/  ISETP.LT.AND P0, PT, R10, UR77, !P6 ;  /* 0x0000004d0a007c0c */ /* 0x002fe2000f701270 */
[----:B------:R-:W2:Y:S01]  /*513d0*/  LDCU UR77, c[0x0][0x39c] ;  /* 0x00007380ff4d77ac */ /* 0x000ea20008000800 */
[----:B------:R-:W2:Y:S01]  /*513e0*/  LDL.LU R10, [R1+0x3cc] ;  /* 0x0003cc00010a7983 */ /* 0x000ea20000300800 */
[----:B---3--:R-:W-:Y:S01]  /*513f0*/  ISETP.LT.AND P2, PT, R9, UR40, !P6 ;  /* 0x0000002809007c0c */ /* 0x008fe2000f741270 */
[----:B------:R-:W1:Y:S02]  /*51400*/  LDCU UR40, c[0x0][0x39c] ;  /* 0x00007380ff2877ac */ /* 0x000e640008000800 */
[----:B------:R-:W3:Y:S01]  /*51410*/  LDL.LU R9, [R1+0x3d0] ;  /* 0x0003d00001097983 */ /* 0x000ee20000300800 */
[----:B----4-:R-:W-:Y:S01]  /*51420*/  ISETP.LT.AND P1, PT, R8, UR41, !P6 ;  /* 0x0000002908007c0c */ /* 0x010fe2000f721270 */
[----:B------:R-:W4:Y:S02]  /*51430*/  LDCU UR41, c[0x0][0x39c] ;  /* 0x00007380ff2977ac */ /* 0x000f240008000800 */
        /* <DEDUP_REMOVED lines=9> */
[----:B----4-:R-:W-:Y:S01]  /*514d0*/  ISETP.LT.AND P1, PT, R24, UR41, !P6 ;  /* 0x0000002918007c0c */ /* 0x010fe2000f721270 */
[----:B------:R-:W4:Y:S02]  /*514e0*/  LDCU UR41, c[0x0][0x39c] ;  /* 0x00007380ff2977ac */ /* 0x000f240008000800 */
[----:B------:R-:W4:Y:S01]  /*514f0*/  LDL.LU R24, [R1+0x16a4] ;  /* 0x0016a40001187983 */ /* 0x000f220000300800 */
[----:B------:R-:W-:-:S03]  /*51500*/  LOP3.LUT R25, R25, 0xfffffffb, RZ, 0xc0, !PT ;  /* 0xfffffffb19197812 */ /* 0x000fc600078ec0ff */
[----:B------:R-:W4:Y:S02]  /*51510*/  LDL.LU R11, [R1+0x3dc] ;  /* 0x0003dc00010b7983 */ /* 0x000f240000300800 */
[----:B------:R-:W-:Y:S02]  /*51520*/  @P0 LOP3.LUT R25, R25, 0x4, RZ, 0xfc, !PT ;  /* 0x0000000419190812 */ /* 0x000fe400078efcff */
[----:B--2---:R-:W-:Y:S01]  /*51530*/  ISETP.LT.AND P0, PT, R29, UR77, !P6 ;  /* 0x0000004d1d007c0c */ /* 0x004fe2000f701270 */
[----:B------:R-:W2:Y:S01]  /*51540*/  LDCU UR77, c[0x0][0x39c] ;  /* 0x00007380ff4d77ac */ /* 0x000ea20008000800 */
[----:B------:R-:W2:Y:S01]  /*51550*/  LDL.LU R29, [R1+0x3e0] ;  /* 0x0003e000011d7983 */ /* 0x000ea20000300800 */
[----:B------:R-:W-:-:S10]  /*51560*/  LOP3.LUT R25, R25, 0xfffffffd, RZ, 0xc0, !PT ;  /* 0xfffffffd19197812 */ /* 0x000fd400078ec0ff */
[----:B------:R-:W-:Y:S02]  /*51570*/  @P0 LOP3.LUT R25, R25, 0x2, RZ, 0xfc, !PT ;  /* 0x0000000219190812 */ /* 0x000fe400078efcff */
[----:B-1----:R-:W-:Y:S01]  /*51580*/  ISETP.LT.AND P2, PT, R7, UR40, !P6 ;  /* 0x0000002807007c0c */ /* 0x002fe2000f741270 */
[----:B------:R-:W3:Y:S01]  /*51590*/  LDCU UR40, c[0x0][0x39c] ;  /* 0x00007380ff2877ac */ /* 0x000ee20008000800 */
[----:B------:R-:W2:Y:S01]  /*515a0*/  LDL.LU R7, [R1+0x3e4] ;  /* 0x0003e40001077983 */ /* 0x000ea20000300800 */
[----:B------:R-:W-:Y:S02]  /*515b0*/  LOP3.LUT R25, R25, 0xfffffffe, RZ, 0xc0, !PT ;  /* 0xfffffffe19197812 */ /* 0x000fe400078ec0ff */
[----:B0-----:R-:W-:Y:S01]  /*515c0*/  ISETP.LT.AND P0, PT, R2, UR4, !P6 ;  /* 0x0000000402007c0c */ /* 0x001fe2000f701270 */
[----:B------:R-:W0:Y:S01]  /*515d0*/  LDCU UR4, c[0x0][0x39c] ;  /* 0x00007380ff0477ac */ /* 0x000e220008000800 */
[----:B------:R-:W2:Y:S06]  /*515e0*/  LDL.LU R2, [R1+0x3e8] ;  /* 0x0003e80001027983 */ /* 0x000eac0000300800 */
[----:B------:R-:W-:-:S02]  /*515f0*/  @P2 LOP3.LUT R25, R25, 0x1, RZ, 0xfc, !PT ;  /* 0x0000000119192812 */ /* 0x000fc400078efcff */
[----:B---3--:R-:W-:Y:S01]  /*51600*/  ISETP.LT.AND P2, PT, R9, UR40, !P6 ;  /* 0x0000002809007c0c */ /* 0x008fe2000f741270 */
[----:B------:R-:W1:Y:S01]  /*51610*/  LDCU UR40, c[0x0][0x39c] ;  /* 0x00007380ff2877ac */ /* 0x000e620008000800 */
[----:B----4-:R-:W-:-:S04]  /*51620*/  LOP3.LUT R24, R24, 0x7fffffff, RZ, 0xc0, !PT ;  /* 0x7fffffff18187812 */ /* 0x010fc800078ec0ff */
[----:B------:R-:W-:-:S04]  /*51630*/  @P1 LOP3.LUT R24, R24, 0x80000000, RZ, 0xfc, !PT ;  /* 0x8000000018181812 */ /* 0x000fc800078efcff */
[----:B------:R-:W-:-:S04]  /*51640*/  LOP3.LUT R24, R24, 0xbfffffff, RZ, 0xc0, !PT ;  /* 0xbfffffff18187812 */ /* 0x000fc800078ec0ff */
[----:B------:R-:W-:Y:S02]  /*51650*/  @P0 LOP3.LUT R24, R24, 0x40000000, RZ, 0xfc, !PT ;  /* 0x4000000018180812 */ /* 0x000fe400078efcff */
[----:B--2---:R-:W-:Y:S01]  /*51660*/  ISETP.LT.AND P0, PT, R10, UR77, !P6 ;  /* 0x0000004d0a007c0c */ /* 0x004fe2000f701270 */
[----:B------:R-:W2:Y:S01]  /*51670*/  LDCU UR77, c[0x0][0x39c] ;  /* 0x00007380ff4d77ac */ /* 0x000ea20008000800 */
[----:B------:R-:W3:Y:S01]  /*51680*/  LDL.LU R10, [R1+0x3ec] ;  /* 0x0003ec00010a7983 */ /* 0x000ee20000300800 */
[----:B------:R-:W-:Y:S02]  /*51690*/  ISETP.LT.AND P1, PT, R8, UR41, !P6 ;  /* 0x0000002908007c0c */ /* 0x000fe4000f721270 */
[----:B------:R-:W-:Y:S01]  /*516a0*/  LOP3.LUT R24, R24, 0xdfffffff, RZ, 0xc0, !PT ;  /* 0xdfffffff18187812 */ /* 0x000fe200078ec0ff */
[----:B------:R-:W4:Y:S01]  /*516b0*/  LDL.LU R9, [R1+0x3f0] ;  /* 0x0003f00001097983 */ /* 0x000f220000300800 */
[----:B------:R-:W1:Y:S03]  /*516c0*/  LDCU UR41, c[0x0][0x39c] ;  /* 0x00007380ff2977ac */ /* 0x000e660008000800 */
        /* <DEDUP_REMOVED lines=10> */
[----:B-1----:R-:W-:Y:S01]  /*51770*/  ISETP.LT.AND P2, PT, R29, UR40, !P6 ;  /* 0x000000281d007c0c */ /* 0x002fe2000f741270 */
[----:B------:R-:W4:Y:S01]  /*51780*/  LDCU UR40, c[0x0][0x39c] ;  /* 0x00007380ff2877ac */ /* 0x000f220008000800 */
[----:B------:R-:W-:Y:S02]  /*51790*/  @P0 LOP3.LUT R24, R24, 0x4000000, RZ, 0xfc, !PT ;  /* 0x0400000018180812 */ /* 0x000fe400078efcff */
[----:B--2---:R-:W-:Y:S01]  /*517a0*/  ISETP.LT.AND P0, PT, R11, UR77, !P6 ;  /* 0x0000004d0b007c0c */ /* 0x004fe2000f701270 */
[----:B------:R-:W3:Y:S01]  /*517b0*/  LDCU UR77, c[0x0][0x39c] ;  /* 0x00007380ff4d77ac */ /* 0x000ee20008000800 */
[----:B------:R-:W2:Y:S04]  /*517c0*/  LDL.LU R11, [R1+0x3fc] ;  /* 0x0003fc00010b7983 */ /* 0x000ea80000300800 */
[----:B------:R-:W2:Y:S01]  /*517d0*/  LDL.LU R29, [R1+0x400] ;  /* 0x00040000011d7983 */ /* 0x000ea20000300800 */
[----:B------:R-:W-:-:S02]  /*517e0*/  LOP3.LUT R24, R24, 0xfdffffff, RZ, 0xc0, !PT ;  /* 0xfdffffff18187812 */ /* 0x000fc400078ec0ff */
[----:B------:R-:W-:Y:S01]  /*517f0*/  ISETP.LT.AND P1, PT, R7, UR41, !P6 ;  /* 0x0000002907007c0c */ /* 0x000fe2000f721270 */
[----:B------:R-:W1:Y:S01]  /*51800*/  LDCU UR41, c[0x0][0x39c] ;  /* 0x00007380ff2977ac */ /* 0x000e620008000800 */
        /* <DEDUP_REMOVED lines=13> */
[----:B------:R-:W2:Y:S01]  /*518e0*/  LDCU UR77, c[0x0][0x39c] ;  /* 0x00007380ff4d77ac */ /* 0x000ea20008000800 */
[----:B------:R-:W3:Y:S01]  /*518f0*/  LDL.LU R10, [R1+0x40c] ;  /* 0x00040c00010a7983 */ /* 0x000ee20000300800 */
[----:B----4-:R-:W-:Y:S01]  /*51900*/  ISETP.LT.AND P2, PT, R9, UR40, !P6 ;  /* 0x0000002809007c0c */ /* 0x010fe2000f741270 */
[----:B------:R-:W4:Y:S02]  /*51910*/  LDCU UR40, c[0x0][0x39c] ;  /* 0x00007380ff2877ac */ /* 0x000f240008000800 */
[----:B------:R-:W3:Y:S01]  /*51920*/  LDL.LU R9, [R1+0x410] ;  /* 0x0004100001097983 */ /* 0x000ee20000300800 */
[----:B-1----:R-:W-:Y:S01]  /*51930*/  ISETP.LT.AND P1, PT, R8, UR41, !P6 ;  /* 0x0000002908007c0c */ /* 0x002fe2000f721270 */
[----:B------:R-:W1:Y:S02]  /*51940*/  LDCU UR41, c[0x0][0x39c] ;  /* 0x00007380ff2977ac */ /* 0x000e640008000800 */
        /* <DEDUP_REMOVED lines=11> */
[----:B--2---:R-:W-:Y:S01]  /*51a00*/  ISETP.LT.AND P0, PT, R11, UR77, !P6 ;  /* 0x0000004d0b007c0c */ /* 0x004fe2000f701270 */
[----:B------:R-:W3:Y:S01]  /*51a10*/  LDCU UR77, c[0x0][0x39c] ;  /* 0x00007380ff4d77ac */ /* 0x000ee20008000800 */
[----:B------:R-:W2:Y:S01]  /*51a20*/  LDL.LU R11, [R1+0x41c] ;  /* 0x00041c00010b7983 */ /* 0x000ea20000300800 */
[----:B----4-:R-:W-:Y:S01]  /*51a30*/  ISETP.LT.AND P2, PT, R29, UR40, !P6 ;  /* 0x000000281d007c0c */ /* 0x010fe2000f741270 */
[----:B------:R-:W4:Y:S02]  /*51a40*/  LDCU UR40, c[0x0][0x39c] ;  /* 0x00007380ff2877ac */ /* 0x000f240008000800 */
[----:B------:R-:W2:Y:S01]  /*51a50*/  LDL.LU R29, [R1+0x420] ;  /* 0x00042000011d7983 */ /* 0x000ea20000300800 */
[----:B------:R-:W-:Y:S02]  /*51a60*/  LOP3.LUT R24, R24, 0xfffdffff, RZ, 0xc0, !PT ;  /* 0xfffdffff18187812 */ /* 0x000fe400078ec0ff */
[----:B-1----:R-:W-:Y:S01]  /*51a70*/  ISETP.LT.AND P1, PT, R7, UR41, !P6 ;  /* 0x0000002907007c0c */ /* 0x002fe2000f721270 */
        /* <DEDUP_REMOVED lines=15> */
[----:B------:R-:W2:Y:S01]  /*51b70*/  LDL.LU R10, [R1+0x42c] ;  /* 0x00042c00010a7983 */ /* 0x000ea20000300800 */
[----:B----4-:R-:W-:Y:S01]  /*51b80*/  ISETP.LT.AND P2, PT, R9, UR40, !P6 ;  /* 0x0000002809007c0c */ /* 0x010fe2000f741270 */
[----:B------:R-:W2:Y:S02]  /*51b90*/  LDCU UR40, c[0x0][0x39c] ;  /* 0x00007380ff2877ac */ /* 0x000ea40008000800 */
[----:B------:R-:W4:Y:S01]  /*51ba0*/  LDL.LU R9, [R1+0x430] ;  /* 0x0004300001097983 */ /* 0x000f220000300800 */
[----:B-1----:R-:W-:Y:S01]  /*51bb0*/  ISETP.LT.AND P1, PT, R8, UR41, !P6 ;  /* 0x0000002908007c0c */ /* 0x002fe2000f721270 */
[----:B------:R-:W1:Y:S02]  /*51bc0*/  LDCU UR41, c[0x0][0x39c] ;  /* 0x00007380ff2977ac */ /* 0x000e640008000800 */
[----:B------:R-:W4:Y:S03]  /*51bd0*/  LDL.LU R8, [R1+0x434] ;  /* 0x0004340001087983 */ /* 0x000f260000300800 */
[----:B------:R-:W-:-:S02]  /*51be0*/  @P0 LOP3.LUT R24, R24, 0x2000, RZ, 0xfc, !PT ;  /* 0x0000200018180812 */ /* 0x000fc400078efcff */
[----:B0-----:R-:W-:Y:S01]  /*51bf0*/  ISETP.LT.AND P0, PT, R28, UR4, !P6 ;  /* 0x000000041c007c0c */ /* 0x001fe2000f701270 */
[----:B------:R-:W0:Y:S01]  /*51c00*/  LDCU UR4, c[0x0][0x39c] ;  /* 0x00007380ff0477ac */ /* 0x000e220008000800 */
[----:B------:R-:W4:Y:S01]  /*51c10*/  LDL.LU R28, [R1+0x438] ;  /* 0x00043800011c7983 */ /* 0x000f220000300800 */
[----:B------:R-:W-:-:S04]  /*51c20*/  LOP3.LUT R24, R24, 0xffffefff, RZ, 0xc0, !PT ;  /* 0xffffefff18187812 */ /* 0x000fc800078ec0ff */
[----:B------:R-:W-:Y:S02]  /*51c30*/  @P2 LOP3.LUT R24, R24, 0x1000, RZ, 0xfc, !PT ;  /* 0x0000100018182812 */ /* 0x000fe400078efcff */
[----:B--2---:R-:W-:Y:S01]  /*51c40*/  ISETP.LT.AND P2, PT, R29, UR40, !P6 ;  /* 0x000000281d007c0c */ /* 0x004fe2000f741270 */
[----:B------:R-:W4:Y:S01]  /*51c50*/  LDCU UR40, c[0x0][0x39c] ;  /* 0x00007380ff2877ac */ /* 0x000f220008000800 */
[----:B------:R-:W2:Y:S01]  /*51c60*/  LDL.LU R29, [R1+0x43c] ;  /* 0x00043c00011d7983 */ /* 0x000ea20000300800 */
[----:B------:R-:W-:-:S04]  /*51c70*/  LOP3.LUT R24, R24, 0xfffff7ff, RZ, 0xc0, !PT ;  /* 0xfffff7ff18187812 */ /* 0x000fc800078ec0ff */
[----:B------:R-:W-:-:S04]  /*51c80*/  @P1 LOP3.LUT R24, R24, 0x800, RZ, 0xfc, !PT ;  /* 0x0000080018181812 */ /* 0x000fc800078efcff */
[----:B------:R-:W-:-:S04]  /*51c90*/  LOP3.LUT R24, R24, 0xfffffbff, RZ, 0xc0, !PT ;  /* 0xfffffbff18187812 */ /* 0x000fc800078ec0ff */
[----:B------:R-:W-:Y:S02]  /*51ca0*/  @P0 LOP3.LUT R24, R24, 0x400, RZ, 0xfc, !PT ;  /* 0x0000040018180812 */ /* 0x000fe400078efcff */
[----:B---3--:R-:W-:Y:S01]  /*51cb0*/  ISETP.LT.AND P0, PT, R11, UR77, !P6 ;  /* 0x0000004d0b007c0c */ /* 0x008fe2000f701270 */
[----:B------:R-:W3:Y:S01]  /*51cc0*/  LDCU UR77, c[0x0][0x39c] ;  /* 0x00007380ff4d77ac */ /* 0x000ee20008000800 */
[----:B------:R-:W-:Y:S02]  /*51cd0*/  LOP3.LUT R24, R24, 0xfffffdff, RZ, 0xc0, !PT ;  /* 0xfffffdff18187812 */ /* 0x000fe400078ec0ff */
[----:B-1----:R-:W-:Y:S01]  /*51ce0*/  ISETP.LT.AND P1, PT, R7, UR41, !P6 ;  /* 0x0000002907007c0c */ /* 0x002fe2000f721270 */
[----:B------:R-:W1:Y:S01]  /*51cf0*/  LDCU UR41, c[0x0][0x39c] ;  /* 0x00007380ff2977ac */ /* 0x000e620008000800 */
[----:B------:R-:W2:Y:S07]  /*51d00*/  LDL.LU R7, [R1+0x440] ;  /* 0x0004400001077983 */ /* 0x000eae0000300800 */
[----:B------:R-:W-:-:S04]  /*51d10*/  @P0 LOP3.LUT R24, R24, 0x200, RZ, 0xfc, !PT ;  /* 0x0000020018180812 */ /* 0x000fc800078efcff */
[----:B------:R-:W-:-:S04]  /*51d20*/  LOP3.LUT R24, R24, 0xfffffeff, RZ, 0xc0, !PT ;  /* 0xfffffeff18187812 */ /* 0x000fc800078ec0ff */
[----:B------:R-:W-:Y:S02]  /*51d30*/  @P2 LOP3.LUT R24, R24, 0x100, RZ, 0xfc, !PT ;  /* 0x0000010018182812 */ /* 0x000fe400078efcff */
[----:B0-----:R-:W-:Y:S01]  /*51d40*/  ISETP.LT.AND P0, PT, R2, UR4, !P6 ;  /* 0x0000000402007c0c */ /* 0x001fe2000f701270 */
[----:B------:R-:W0:Y:S01]  /*51d50*/  LDCU UR4, c[0x0][0x39c] ;  /* 0x00007380ff0477ac */ /* 0x000e220008000800 */
[----:B------:R-:W-:Y:S01]  /*51d60*/  LOP3.LUT R24, R24, 0xffffff7f, RZ, 0xc0, !PT ;  /* 0xffffff7f18187812 */ /* 0x000fe200078ec0ff */
[----:B------:R-:W2:Y:S03]  /*51d70*/  LDL.LU R2, [R1+0x448] ;  /* 0x0004480001027983 */ /* 0x000ea60000300800 */
[----:B------:R-:W-:-:S04]  /*51d80*/  @P1 LOP3.LUT R24, R24, 0x80, RZ, 0xfc, !PT ;  /* 0x0000008018181812 */ /* 0x000fc800078efcff */
[----:B------:R-:W-:-:S04]  /*51d90*/  LOP3.LUT R24, R24, 0xffffffbf, RZ, 0xc0, !PT ;  /* 0xffffffbf18187812 */ /* 0x000fc800078ec0ff */
[----:B------:R-:W-:-:S04]  /*51da0*/  @P0 LOP3.LUT R24, R24, 0x40, RZ, 0xfc, !PT ;  /* 0x0000004018180812 */ /* 0x000fc800078efcff */
[----:B------:R-:W-:Y:S01]  /*51db0*/  LOP3.LUT R24, R24, 0xffffffdf, RZ, 0xc0, !PT ;  /* 0xffffffdf18187812 */ /* 0x000fe200078ec0ff */
[----:B------:R-:W-:Y:S01]  /*51dc0*/  VIADD R23, R0, 0x120 ;  /* 0x0000012000177836 */ /* 0x000fe20000000000 */
        /* <DEDUP_REMOVED lines=17> */
[----:B-1----:R-:W-:Y:S01]  /*51ee0*/  ISETP.LT.AND P1, PT, R23, UR41, !P6 ;  /* 0x0000002917007c0c */ /* 0x002fe2000f721270 */
[----:B------:R-:W1:Y:S02]  /*51ef0*/  LDCU UR41, c[0x0][0x39c] ;  /* 0x00007380ff2977ac */ /* 0x000e640008000800 */
[----:B------:R-:W3:Y:S01]  /*51f00*/  LDL.LU R23, [R1+0x16a0] ;  /* 0x0016a00001177983 */ /* 0x000ee20000300800 */
[----:B------:R-:W-:-:S03]  /*51f10*/  LOP3.LUT R24, R24, 0xfffffffb, RZ, 0xc0, !PT ;  /* 0xfffffffb18187812 */ /* 0x000fc600078ec0ff */
[----:B------:R-:W3:Y:S02]  /*51f20*/  LDL.LU R11, [R1+0x45c] ;  /* 0x00045c00010b7983 */ /* 0x000ee40000300800 */
[----:B------:R-:W-:Y:S02]  /*51f30*/  @P0 LOP3.LUT R24, R24, 0x4, RZ, 0xfc, !PT ;  /* 0x0000000418180812 */ /* 0x000fe400078efcff */
[----:B--2---:R-:W-:Y:S01]  /*51f40*/  ISETP.LT.AND P0, PT, R29, UR77, !P6 ;  /* 0x0000004d1d007c0c */ /* 0x004fe2000f701270 */
[----:B------:R-:W2:Y:S01]  /*51f50*/  LDCU UR77, c[0x0][0x39c] ;  /* 0x00007380ff4d77ac */ /* 0x000ea20008000800 */
        /* <DEDUP_REMOVED lines=17> */
[----:B--2---:R-:W-:Y:S01]  /*52070*/  ISETP.LT.AND P0, PT, R10, UR77, !P6 ;  /* 0x0000004d0a007c0c */ /* 0x004fe2000f701270 */
[----:B------:R-:W2:Y:S01]  /*52080*/  LDCU UR77, c[0x0][0x39c] ;  /* 0x00007380ff4d77ac */ /* 0x000ea20008000800 */
[----:B------:R-:W4:Y:S01]  /*52090*/  LDL.LU R10, [R1+0x46c] ;  /* 0x00046c00010a7983 */ /* 0x000f220000300800 */
[----:B-1----:R-:W-:Y:S02]  /*520a0*/  ISETP.LT.AND P1, PT, R8, UR41, !P6 ;  /* 0x0000002908007c0c */ /* 0x002fe4000f721270 */
[----:B------:R-:W-:Y:S01]  /*520b0*/  LOP3.LUT R23, R23, 0xdfffffff, RZ, 0xc0, !PT ;  /* 0xdfffffff17177812 */ /* 0x000fe200078ec0ff */
[----:B------:R-:W4:Y:S01]  /*520c0*/  LDL.LU R9, [R1+0x470] ;  /* 0x0004700001097983 */ /* 0x000f220000300800 */
[----:B------:R-:W4:Y:S03]  /*520d0*/  LDCU UR41, c[0x0][0x39c] ;  /* 0x00007380ff2977ac */ /* 0x000f260008000800 */
        /* <DEDUP_REMOVED lines=11> */
[----:B------:R-:W1:Y:S01]  /*52190*/  LDCU UR40, c[0x0][0x39c] ;  /* 0x00007380ff2877ac */ /* 0x000e620008000800 */
[----:B------:R-:W-:Y:S02]  /*521a0*/  @P0 LOP3.LUT R23, R23, 0x4000000, RZ, 0xfc, !PT ;  /* 0x0400000017170812 */ /* 0x000fe400078efcff */
[----:B--2---:R-:W-:Y:S01]  /*521b0*/  ISETP.LT.AND P0, PT, R11, UR77, !P6 ;  /* 0x0000004d0b007c0c */ /* 0x004fe2000f701270 */
[----:B------:R-:W2:Y:S01]  /*521c0*/  LDCU UR77, c[0x0][0x39c] ;  /* 0x00007380ff4d77ac */ /* 0x000ea20008000800 */
[----:B------:R-:W3:Y:S04]  /*521d0*/  LDL.LU R11, [R1+0x47c] ;  /* 0x00047c00010b7983 */ /* 0x000ee80000300800 */
[----:B------:R-:W3:Y:S01]  /*521e0*/  LDL.LU R29, [R1+0x480] ;  /* 0x00048000011d7983 */ /* 0x000ee20000300800 */
[----:B----4-:R-:W-:Y:S01]  /*521f0*/  ISETP.LT.AND P1, PT, R7, UR41, !P6 ;  /* 0x0000002907007c0c */ /* 0x010fe2000f721270 */
[----:B------:R-:W4:Y:S02]  /*52200*/  LDCU UR41, c[0x0][0x39c] ;  /* 0x00007380ff2977ac */ /* 0x000f240008000800 */
[----:B------:R-:W3:Y:S01]  /*52210*/  LDL.LU R7, [R1+0x484] ;  /* 0x0004840001077983 */ /* 0x000ee20000300800 */
[----:B------:R-:W-:-:S04]  /*52220*/  LOP3.LUT R23, R23, 0xfdffffff, RZ, 0xc0, !PT ;  /* 0xfdffffff17177812 */ /* 0x000fc800078ec0ff */
[----:B------:R-:W-:Y:S02]  /*52230*/  @P0 LOP3.LUT R23, R23, 0x2000000, RZ, 0xfc, !PT ;  /* 0x0200000017170812 */ /* 0x000fe400078efcff */
        /* <DEDUP_REMOVED lines=8> */
[----:B------:R-:W-:-:S04]  /*522c0*/  @P0 LOP3.LUT R23, R23, 0x400000, RZ, 0xfc, !PT ;  /* 0x0040000017170812 */ /* 0x000fc800078efcff */
[----:B------:R-:W-:Y:S02]  /*522d0*/  LOP3.LUT R23, R23, 0xffdfffff, RZ, 0xc0, !PT ;  /* 0xffdfffff17177812 */ /* 0x000fe400078ec0ff */
[----:B--2---:R-:W-:Y:S01]  /*522e0*/  ISETP.LT.AND P0, PT, R10, UR77, !P6 ;  /* 0x0000004d0a007c0c */ /* 0x004fe2000f701270 */
[----:B------:R-:W3:Y:S01]  /*522f0*/  LDCU UR77, c[0x0][0x39c] ;  /* 0x00007380ff4d77ac */ /* 0x000ee20008000800 */
[----:B------:R-:W2:Y:S01]  /*52300*/  LDL.LU R10, [R1+0x48c] ;  /* 0x00048c00010a7983 */ /* 0x000ea20000300800 */
[----:B-1----:R-:W-:Y:S01]  /*52310*/  ISETP.LT.AND P2, PT, R9, UR40, !P6 ;  /* 0x0000002809007c0c */ /* 0x002fe2000f741270 */
[----:B------:R-:W1:Y:S02]  /*52320*/  LDCU UR40, c[0x0][0x39c] ;  /* 0x00007380ff2877ac */ /* 0x000e640008000800 */
[----:B------:R-:W2:Y:S01]  /*52330*/  LDL.LU R9, [R1+0x490] ;  /* 0x0004900001097983 */ /* 0x000ea20000300800 */
[----:B----4-:R-:W-:Y:S01]  /*52340*/  ISETP.LT.AND P1, PT, R8, UR41, !P6 ;  /* 0x0000002908007c0c */ /* 0x010fe2000f721270 */
[----:B------:R-:W4:Y:S02]  /*52350*/  LDCU UR41, c[0x0][0x39c] ;  /* 0x00007380ff2977ac */ /* 0x000f240008000800 */
        /* <DEDUP_REMOVED lines=9> */
[----:B------:R-:W-:-:S04]  /*523f0*/  LOP3.LUT R23, R23, 0xfffbffff, RZ, 0xc0, !PT ;  /* 0xfffbffff17177812 */ /* 0x000fc800078ec0ff */
[----:B------:R-:W-:Y:S02]  /*52400*/  @P0 LOP3.LUT R23, R23, 0x40000, RZ, 0xfc, !PT ;  /* 0x0004000017170812 */ /* 0x000fe400078efcff */
[----:B---3--:R-:W-:Y:S01]  /*52410*/  ISETP.LT.AND P0, PT, R11, UR77, !P6 ;  /* 0x0000004d0b007c0c */ /* 0x008fe2000f701270 */
[----:B------:R-:W2:Y:S01]  /*52420*/  LDCU UR77, c[0x0][0x39c] ;  /* 0x00007380ff4d77ac */ /* 0x000ea20008000800 */
[----:B------:R-:W3:Y:S01]  /*52430*/  LDL.LU R11, [R1+0x49c] ;  /* 0x00049c00010b7983 */ /* 0x000ee20000300800 */
[----:B-1----:R-:W-:Y:S01]  /*52440*/  ISETP.LT.AND P2, PT, R29, UR40, !P6 ;  /* 0x000000281d007c0c */ /* 0x002fe2000f741270 */
[----:B------:R-:W1:Y:S02]  /*52450*/  LDCU UR40, c[0x0][0x39c] ;  /* 0x00007380ff2877ac */ /* 0x000e640008000800 */
        /* <DEDUP_REMOVED lines=17> */
[----:B------:R-:W2:Y:S01]  /*52570*/  LDCU UR77, c[0x0][0x39c] ;  /* 0x00007380ff4d77ac */ /* 0x000ea20008000800 */
[----:B------:R-:W2:Y:S01]  /*52580*/  LDL.LU R10, [R1+0x4ac] ;  /* 0x0004ac00010a7983 */ /* 0x000ea20000300800 */
[----:B-1----:R-:W-:Y:S01]  /*52590*/  ISETP.LT.AND P2, PT, R9, UR40, !P6 ;  /* 0x0000002809007c0c */ /* 0x002fe2000f741270 */
[----:B------:R-:W3:Y:S02]  /*525a0*/  LDCU UR40, c[0x0][0x39c] ;  /* 0x00007380ff2877ac */ /* 0x000ee40008000800 */
[----:B------:R-:W2:Y:S01]  /*525b0*/  LDL.LU R9, [R1+0x4b0] ;  /* 0x0004b00001097983 */ /* 0x000ea20000300800 */
[----:B----4-:R-:W-:Y:S01]  /*525c0*/  ISETP.LT.AND P1, PT, R8, UR41, !P6 ;  /* 0x0000002908007c0c */ /* 0x010fe2000f721270 */
        /* <DEDUP_REMOVED lines=10> */
[----:B------:R-:W4:Y:S01]  /*52670*/  LDL.LU R29, [R1+0x4bc] ;  /* 0x0004bc00011d7983 */ /* 0x000f220000300800 */
[----:B------:R-:W-:-:S04]  /*52680*/  LOP3.LUT R23, R23, 0xfffff7ff, RZ, 0xc0, !PT ;  /* 0xfffff7ff17177812 */ /* 0x000fc800078ec0ff */
[----:B------:R-:W-:Y:S02]  /*52690*/  @P1 LOP3.LUT R23, R23, 0x800, RZ, 0xfc, !PT ;  /* 0x0000080017171812 */ /* 0x000fe400078efcff */
[----:B-1----:R-:W-:Y:S01]  /*526a0*/  ISETP.LT.AND P1, PT, R7, UR41, !P6 ;  /* 0x0000002907007c0c */ /* 0x002fe2000f721270 */
[----:B------:R-:W4:Y:S01]  /*526b0*/  LDCU UR41, c[0x0][0x39c] ;  /* 0x00007380ff2977ac */ /* 0x000f220008000800 */
[----:B------:R-:W4:Y:S01]  /*526c0*/  LDL.LU R7, [R1+0x4c0] ;  /* 0x0004c00001077983 */ /* 0x000f220000300800 */
[----:B------:R-:W-:-:S04]  /*526d0*/  LOP3.LUT R23, R23, 0xfffffbff, RZ, 0xc0, !PT ;  /* 0xfffffbff17177812 */ /* 0x000fc800078ec0ff */
[----:B------:R-:W-:Y:S02]  /*526e0*/  @P0 LOP3.LUT R23, R23, 0x400, RZ, 0xfc, !PT ;  /* 0x0000040017170812 */ /* 0x000fe400078efcff */
[----:B--2---:R-:W-:Y:S01]  /*526f0*/  ISETP.LT.AND P0, PT, R11, UR77, !P6 ;  /* 0x0000004d0b007c0c */ /* 0x004fe2000f701270 */
[----:B------:R-:W1:Y:S01]  /*52700*/  LDCU UR77, c[0x0][0x39c] ;  /* 0x00007380ff4d77ac */ /* 0x000e620008000800 */
[----:B------:R-:W-:-:S11]  /*52710*/  LOP3.LUT R23, R23, 0xfffffdff, RZ, 0xc0, !PT ;  /* 0xfffffdff17177812 */ /* 0x000fd600078ec0ff */
        /* <DEDUP_REMOVED lines=9> */
[----:B------:R-:W-:-:S04]  /*527b0*/  @P0 LOP3.LUT R23, R23, 0x40, RZ, 0xfc, !PT ;  /* 0x0000004017170812 */ /* 0x000fc800078efcff */
[----:B------:R-:W-:Y:S01]  /*527c0*/  LOP3.LUT R23, R23, 0xffffffdf, RZ, 0xc0, !PT ;  /* 0xffffffdf17177812 */ /* 0x000fe200078ec0ff */
[----:B------:R-:W-:Y:S01]  /*527d0*/  VIADD R22, R0, 0x140 ;  /* 0x0000014000167836 */ /* 0x000fe20000000000 */
[----:B-1----:R-:W-:Y:S01]  /*527e0*/  ISETP.LT.AND P0, PT, R10, UR77, !P6 ;  /* 0x0000004d0a007c0c */ /* 0x002fe2000f701270 */
[----:B------:R-:W1:Y:S01]  /*527f0*/  LDCU UR77, c[0x0][0x39c] ;  /* 0x00007380ff4d77ac */ /* 0x000e620008000800 */
[----:B------:R-:W2:Y:S01]  /*52800*/  LDL.LU R10, [R1+0x4cc] ;  /* 0x0004cc00010a7983 */ /* 0x000ea20000300800 */
[----:B---3--:R-:W-:Y:S01]  /*52810*/  ISETP.LT.AND P2, PT, R9, UR40, !P6 ;  /* 0x0000002809007c0c */ /* 0x008fe2000f741270 */
[----:B------:R-:W3:Y:S02]  /*52820*/  LDCU UR40, c[0x0][0x39c] ;  /* 0x00007380ff2877ac */ /* 0x000ee40008000800 */
[----:B------:R-:W2:Y:S01]  /*52830*/  LDL.LU R9, [R1+0x4d0] ;  /* 0x0004d00001097983 */ /* 0x000ea20000300800 */
[----:B----4-:R-:W-:Y:S01]  /*52840*/  ISETP.LT.AND P1, PT, R8, UR41, !P6 ;  /* 0x0000002908007c0c */ /* 0x010fe2000f721270 */
[----:B------:R-:W4:Y:S02]  /*52850*/  LDCU UR41, c[0x0][0x39c] ;  /* 0x00007380ff2977ac */ /* 0x000f240008000800 */
[----:B------:R-:W2:Y:S03]  /*52860*/  LDL.LU R8, [R1+0x4d4] ;  /* 0x0004d40001087983 */ /* 0x000ea60000300800 */
[----:B------:R-:W-:-:S04]  /*52870*/  @P0 LOP3.LUT R23, R23, 0x20, RZ, 0xfc, !PT ;  /* 0x0000002017170812 */ /* 0x000fc800078efcff */
[----:B------:R-:W-:-:S04]  /*52880*/  LOP3.LUT R23, R23, 0xffffffef, RZ, 0xc0, !PT ;  /* 0xffffffef17177812 */ /* 0x000fc800078ec0ff */
[----:B------:R-:W-:-:S04]  /*52890*/  @P2 LOP3.LUT R23, R23, 0x10, RZ, 0xfc, !PT ;  /* 0x0000001017172812 */ /* 0x000fc800078efcff */
[----:B------:R-:W-:Y:S02]  /*528a0*/  LOP3.LUT R23, R23, 0xfffffff7, RZ, 0xc0, !PT ;  /* 0xfffffff717177812 */ /* 0x000fe400078ec0ff */
[----:B0-----:R-:W-:Y:S01]  /*528b0*/  ISETP.LT.AND P0, PT, R28, UR4, !P6 ;  /* 0x000000041c007c0c */ /* 0x001fe2000f701270 */
[----:B------:R-:W2:Y:S01]  /*528c0*/  LDCU UR4, c[0x0][0x39c] ;  /* 0x00007380ff0477ac */ /* 0x000ea20008000800 */
[----:B------:R-:W-:Y:S01]  /*528d0*/  @P1 LOP3.LUT R23, R23, 0x8, RZ, 0xfc, !PT ;  /* 0x0000000817171812 */ /* 0x000fe200078efcff */
[----:B------:R-:W2:Y:S01]  /*528e0*/  LDL.LU R28, [R1+0x4d8] ;  /* 0x0004d800011c7983 */ /* 0x000ea20000300800 */
[----:B----4-:R-:W-:Y:S01]  /*528f0*/  ISETP.LT.AND P1, PT, R22, UR41, !P6 ;  /* 0x0000002916007c0c */ /* 0x010fe2000f721270 */
[----:B------:R-:W0:Y:S02]  /*52900*/  LDCU UR41, c[0x0][0x39c] ;  /* 0x00007380ff2977ac */ /* 0x000e240008000800 */
[----:B------:R-:W4:Y:S01]  /*52910*/  LDL.LU R22, [R1+0x169c] ;  /* 0x00169c0001167983 */ /* 0x000f220000300800 */
[----:B------:R-:W-:-:S03]  /*52920*/  LOP3.LUT R23, R23, 0xfffffffb, RZ, 0xc0, !PT ;  /* 0xfffffffb17177812 */ /* 0x000fc600078ec0ff */
[----:B------:R-:W4:Y:S02]  /*52930*/  LDL.LU R11, [R1+0x4dc] ;  /* 0x0004dc00010b7983 */ /* 0x000f240000300800 */
[----:B------:R-:W-:Y:S02]  /*52940*/  @P0 LOP3.LUT R23, R23, 0x4, RZ, 0xfc, !PT ;  /* 0x0000000417170812 */ /* 0x000fe400078efcff */
[----:B-1----:R-:W-:Y:S01]  /*52950*/  ISETP.LT.AND P0, PT, R29, UR77, !P6 ;  /* 0x0000004d1d007c0c */ /* 0x002fe2000f701270 */
[----:B------:R-:W1:Y:S01]  /*52960*/  LDCU UR77, c[0x0][0x39c] ;  /* 0x00007380ff4d77ac */ /* 0x000e620008000800 */
[----:B------:R-:W4:Y:S01]  /*52970*/  LDL.LU R29, [R1+0x4e0] ;  /* 0x0004e000011d7983 */ /* 0x000f220000300800 */
[----:B---3--:R-:W-:Y:S01]  /*52980*/  ISETP.LT.AND P2, PT, R7, UR40, !P6 ;  /* 0x0000002807007c0c */ /* 0x008fe2000f741270 */
[----:B------:R-:W3:Y:S02]  /*52990*/  LDCU UR40, c[0x0][0x39c] ;  /* 0x00007380ff2877ac */ /* 0x000ee40008000800 */
[----:B------:R-:W4:Y:S01]  /*529a0*/  LDL.LU R7, [R1+0x4e4] ;  /* 0x0004e40001077983 */ /* 0x000f220000300800 */
[----:B------:R-:W-:-:S06]  /*529b0*/  LOP3.LUT R23, R23, 0xfffffffd, RZ, 0xc0, !PT ;  /* 0xfffffffd17177812 */ /* 0x000fcc00078ec0ff */
[----:B------:R-:W-:Y:S02]  /*529c0*/  @P0 LOP3.LUT R23, R23, 0x2, RZ, 0xfc, !PT ;  /* 0x0000000217170812 */ /* 0x000fe400078efcff */
[----:B--2---:R-:W-:Y:S01]  /*529d0*/  ISETP.LT.AND P0, PT, R2, UR4, !P6 ;  /* 0x0000000402007c0c */ /* 0x004fe2000f701270 */
[----:B------:R-:W2:Y:S01]  /*529e0*/  LDCU UR4, c[0x0][0x39c] ;  /* 0x00007380ff0477ac */ /* 0x000ea20008000800 */
[----:B------:R-:W2:Y:S01]  /*529f0*/  LDL.LU R2, [R1+0x4e8] ;  /* 0x0004e80001027983 */ /* 0x000ea20000300800 */
[----:B------:R-:W-:-:S04]  /*52a00*/  LOP3.LUT R23, R23, 0xfffffffe, RZ, 0xc0, !PT ;  /* 0xfffffffe17177812 */ /* 0x000fc800078ec0ff */
[----:B------:R-:W-:Y:S02]  /*52a10*/  @P2 LOP3.LUT R23, R23, 0x1, RZ, 0xfc, !PT ;  /* 0x0000000117172812 */ /* 0x000fe400078efcff */
[----:B---3--:R-:W-:Y:S01]  /*52a20*/  ISETP.LT.AND P2, PT, R9, UR40, !P6 ;  /* 0x0000002809007c0c */ /* 0x008fe2000f741270 */
[----:B------:R-:W3:Y:S01]  /*52a30*/  LDCU UR40, c[0x0][0x39c] ;  /* 0x00007380ff2877ac */ /* 0x000ee20008000800 */
[----:B----4-:R-:W-:-:S04]  /*52a40*/  LOP3.LUT R22, R22, 0x7fffffff, RZ, 0xc0, !PT ;  /* 0x7fffffff16167812 */ /* 0x010fc800078ec0ff */
[----:B------:R-:W-:-:S04]  /*52a50*/  @P1 LOP3.LUT R22, R22, 0x80000000, RZ, 0xfc, !PT ;  /* 0x8000000016161812 */ /* 0x000fc800078efcff */
[----:B------:R-:W-:-:S04]  /*52a60*/  LOP3.LUT R22, R22, 0xbfffffff, RZ, 0xc0, !PT ;  /* 0xbfffffff16167812 */ /* 0x000fc800078ec0ff */
[----:B------:R-:W-:Y:S02]  /*52a70*/  @P0 LOP3.LUT R22, R22, 0x40000000, RZ, 0xfc, !PT ;  /* 0x4000000016160812 */ /* 0x000fe400078efcff */
[----:B-1----:R-:W-:Y:S01]  /*52a80*/  ISETP.LT.AND P0, PT, R10, UR77, !P6 ;  /* 0x0000004d0a007c0c */ /* 0x002fe2000f701270 */
[----:B------:R-:W1:Y:S01]  /*52a90*/  LDCU UR77, c[0x0][0x39c] ;  /* 0x00007380ff4d77ac */ /* 0x000e620008000800 */
[----:B------:R-:W4:Y:S01]  /*52aa0*/  LDL.LU R10, [R1+0x4ec] ;  /* 0x0004ec00010a7983 */ /* 0x000f220000300800 */
[----:B0-----:R-:W-:Y:S02]  /*52ab0*/  ISETP.LT.AND P1, PT, R8, UR41, !P6 ;  /* 0x0000002908007c0c */ /* 0x001fe4000f721270 */
[----:B------:R-:W-:Y:S01]  /*52ac0*/  LOP3.LUT R22, R22, 0xdfffffff, RZ, 0xc0, !PT ;  /* 0xdfffffff16167812 */ /* 0x000fe200078ec0ff */
[----:B------:R-:W4:Y:S01]  /*52ad0*/  LDL.LU R9, [R1+0x4f0] ;  /* 0x0004f00001097983 */ /* 0x000f220000300800 */
[----:B------:R-:W0:Y:S03]  /*52ae0*/  LDCU UR41, c[0x0][0x39c] ;  /* 0x00007380ff2977ac */ /* 0x000e260008000800 */
[----:B------:R-:W4:Y:S03]  /*52af0*/  LDL.LU R8, [R1+0x4f4] ;  /* 0x0004f40001087983 */ /* 0x000f260000300800 */
[----:B------:R-:W-:-:S02]  /*52b00*/  @P0 LOP3.LUT R22, R22, 0x20000000, RZ, 0xfc, !PT ;  /* 0x2000000016160812 */ /* 0x000fc400078efcff */
[----:B--2---:R-:W-:Y:S01]  /*52b10*/  ISETP.LT.AND P0, PT, R28, UR4, !P6 ;  /* 0x000000041c007c0c */ /* 0x004fe2000f701270 */
[----:B------:R-:W2:Y:S01]  /*52b20*/  LDCU UR4, c[0x0][0x39c] ;  /* 0x00007380ff0477ac */ /* 0x000ea20008000800 */
        /* <DEDUP_REMOVED lines=10> */
[----:B------:R-:W4:Y:S01]  /*52bd0*/  LDCU UR77, c[0x0][0x39c] ;  /* 0x00007380ff4d77ac */ /* 0x000f220008000800 */
[----:B------:R-:W4:Y:S04]  /*52be0*/  LDL.LU R11, [R1+0x4fc] ;  /* 0x0004fc00010b7983 */ /* 0x000f280000300800 */
[----:B------:R-:W4:Y:S01]  /*52bf0*/  LDL.LU R29, [R1+0x500] ;  /* 0x00050000011d7983 */ /* 0x000f220000300800 */
[----:B0-----:R-:W-:Y:S01]  /*52c00*/  ISETP.LT.AND P1, PT, R7, UR41, !P6 ;  /* 0x0000002907007c0c */ /* 0x001fe2000f721270 */
[----:B------:R-:W0:Y:S02]  /*52c10*/  LDCU UR41, c[0x0][0x39c] ;  /* 0x00007380ff2977ac */ /* 0x000e240008000800 */
[----:B------:R-:W4:Y:S01]  /*52c20*/  LDL.LU R7, [R1+0x504] ;  /* 0x0005040001077983 */ /* 0x000f220000300800 */
[----:B------:R-:W-:-:S04]  /*52c30*/  LOP3.LUT R22, R22, 0xfdffffff, RZ, 0xc0, !PT ;  /* 0xfdffffff16167812 */ /* 0x000fc800078ec0ff */
[----:B------:R-:W-:Y:S02]  /*52c40*/  @P0 LOP3.LUT R22, R22, 0x2000000, RZ, 0xfc, !PT ;  /* 0x0200000016160812 */ /* 0x000fe400078efcff */
[----:B--2---:R-:W-:Y:S01]  /*52c50*/  ISETP.LT.AND P0, PT, R2, UR4, !P6 ;  /* 0x0000000402007c0c */ /* 0x004fe2000f701270 */
[----:B------:R-:W1:Y:S01]  /*52c60*/  LDCU UR4, c[0x0][0x39c] ;  /* 0x00007380ff0477ac */ /* 0x000e620008000800 */
[----:B------:R-:W2:Y:S01]  /*52c70*/  LDL.LU R2, [R1+0x508] ;  /* 0x0005080001027983 */ /* 0x000ea20000300800 */
[----:B------:R-:W-:-:S04]  /*52c80*/  LOP3.LUT R22, R22, 0xfeffffff, RZ, 0xc0, !PT ;  /* 0xfeffffff16167812 */ /* 0x000fc800078ec0ff */
[----:B------:R-:W-:-:S04]  /*52c90*/  @P2 LOP3.LUT R22, R22, 0x1000000, RZ, 0xfc, !PT ;  /* 0x0100000016162812 */ /* 0x000fc800078efcff */
        /* <DEDUP_REMOVED lines=8> */
[----:B---3--:R-:W-:Y:S01]  /*52d20*/  ISETP.LT.AND P2, PT, R9, UR40, !P6 ;  /* 0x0000002809007c0c */ /* 0x008fe2000f741270 */
[----:B------:R-:W3:Y:S02]  /*52d30*/  LDCU UR40, c[0x0][0x39c] ;  /* 0x00007380ff2877ac */ /* 0x000ee40008000800 */
[----:B------:R-:W2:Y:S01]  /*52d40*/  LDL.LU R9, [R1+0x510] ;  /* 0x0005100001097983 */ /* 0x000ea20000300800 */
[----:B0-----:R-:W-:Y:S01]  /*52d50*/  ISETP.LT.AND P1, PT, R8, UR41, !P6 ;  /* 0x0000002908007c0c */ /* 0x001fe2000f721270 */
[----:B------:R-:W0:Y:S02]  /*52d60*/  LDCU UR41, c[0x0][0x39c] ;  /* 0x00007380ff2977ac */ /* 0x000e240008000800 */
[----:B------:R-:W2:Y:S03]  /*52d70*/  LDL.LU R8, [R1+0x514] ;  /* 0x0005140001087983 */ /* 0x000ea60000300800 */
[----:B------:R-:W-:-:S02]  /*52d80*/  @P0 LOP3.LUT R22, R22, 0x200000, RZ, 0xfc, !PT ;  /* 0x0020000016160812 */ /* 0x000fc400078efcff */
[----:B-1----:R-:W-:Y:S01]  /*52d90*/  ISETP.LT.AND P0, PT, R28, UR4, !P6 ;  /* 0x000000041c007c0c */ /* 0x002fe2000f701270 */
[----:B------:R-:W2:Y:S01]  /*52da0*/  LDCU UR4, c[0x0][0x39c] ;  /* 0x00007380ff0477ac */ /* 0x000ea20008000800 */
[----:B------:R-:W2:Y:S01]  /*52db0*/  LDL.LU R28, [R1+0x518] ;  /* 0x00051800011c7983 */ /* 0x000ea20000300800 */
[----:B------:R-:W-:-:S04]  /*52dc0*/  LOP3.LUT R22, R22, 0xffefffff, RZ, 0xc0, !PT ;  /* 0xffefffff16167812 */ /* 0x000fc800078ec0ff */
[----:B------:R-:W-:-:S04]  /*52dd0*/  @P2 LOP3.LUT R22, R22, 0x100000, RZ, 0xfc, !PT ;  /* 0x0010000016162812 */ /* 0x000fc800078efcff */
[----:B------:R-:W-:-:S04]  /*52de0*/  LOP3.LUT R22, R22, 0xfff7ffff, RZ, 0xc0, !PT ;  /* 0xfff7ffff16167812 */ /* 0x000fc800078ec0ff */
[----:B------:R-:W-:-:S04]  /*52df0*/  @P1 LOP3.LUT R22, R22, 0x80000, RZ, 0xfc, !PT ;  /* 0x0008000016161812 */ /* 0x000fc800078efcff */
[----:B------:R-:W-:-:S04]  /*52e00*/  LOP3.LUT R22, R22, 0xfffbffff, RZ, 0xc0, !PT ;  /* 0xfffbffff16167812 */ /* 0x000fc800078ec0ff */
[----:B------:R-:W-:Y:S02]  /*52e10*/  @P0 LOP3.LUT R22, R22, 0x40000, RZ, 0xfc, !PT ;  /* 0x0004000016160812 */ /* 0x000fe400078efcff */
[----:B----4-:R-:W-:Y:S01]  /*52e20*/  ISETP.LT.AND P0, PT, R11, UR77, !P6 ;  /* 0x0000004d0b007c0c */ /* 0x010fe2000f701270 */
[----:B------:R-:W1:Y:S01]  /*52e30*/  LDCU UR77, c[0x0][0x39c] ;  /* 0x00007380ff4d77ac */ /* 0x000e620008000800 */
[----:B------:R-:W4:Y:S01]  /*52e40*/  LDL.LU R11, [R1+0x51c] ;  /* 0x00051c00010b7983 */ /* 0x000f220000300800 */
[----:B---3--:R-:W-:Y:S01]  /*52e50*/  ISETP.LT.AND P2, PT, R29, UR40, !P6 ;  /* 0x000000281d007c0c */ /* 0x008fe2000f741270 */
[----:B------:R-:W3:Y:S02]  /*52e60*/  LDCU UR40, c[0x0][0x39c] ;  /* 0x00007380ff2877ac */ /* 0x000ee40008000800 */
[----:B------:R-:W4:Y:S01]  /*52e70*/  LDL.LU R29, [R1+0x520] ;  /* 0x00052000011d7983 */ /* 0x000f220000300800 */
[----:B0-----:R-:W-:Y:S01]  /*52e80*/  ISETP.LT.AND P1, PT, R7, UR41, !P6 ;  /* 0x0000002907007c0c */ /* 0x001fe2000f721270 */
[----:B------:R-:W0:Y:S02]  /*52e90*/  LDCU UR41, c[0x0][0x39c] ;  /* 0x00007380ff2977ac */ /* 0x000e240008000800 */
[----:B------:R-:W4:Y:S01]  /*52ea0*/  LDL.LU R7, [R1+0x524] ;  /* 0x0005240001077983 */ /* 0x000f220000300800 */
[----:B------:R-:W-:-:S04]  /*52eb0*/  LOP3.LUT R22, R22, 0xfffdffff, RZ, 0xc0, !PT ;  /* 0xfffdffff16167812 */ /* 0x000fc800078ec0ff */
[----:B------:R-:W-:Y:S02]  /*52ec0*/  @P0 LOP3.LUT R22, R22, 0x20000, RZ, 0xfc, !PT ;  /* 0x0002000016160812 */ /* 0x000fe400078efcff */
[----:B--2---:R-:W-:Y:S01]  /*52ed0*/  ISETP.LT.AND P0, PT, R2, UR4, !P6 ;  /* 0x0000000402007c0c */ /* 0x004fe2000f701270 */
[----:B------:R-:W2:Y:S01]  /*52ee0*/  LDCU UR4, c[0x0][0x39c] ;  /* 0x00007380ff0477ac */ /* 0x000ea20008000800 */
[----:B------:R-:W4:Y:S01]  /*52ef0*/  LDL.LU R2, [R1+0x528] ;  /* 0x0005280001027983 */ /* 0x000f220000300800 */
[----:B------:R-:W-:-:S04]  /*52f00*/  LOP3.LUT R22, R22, 0xfffeffff, RZ, 0xc0, !PT ;  /* 0xfffeffff16167812 */ /* 0x000fc800078ec0ff */
[----:B------:R-:W-:-:S04]  /*52f10*/  @P2 LOP3.LUT R22, R22, 0x10000, RZ, 0xfc, !PT ;  /* 0x0001000016162812 */ /* 0x000fc800078efcff */
[----:B------:R-:W-:-:S04]  /*52f20*/  LOP3.LUT R22, R22, 0xffff7fff, RZ, 0xc0, !PT ;  /* 0xffff7fff16167812 */ /* 0x000fc800078ec0ff */
[----:B------:R-:W-:-:S04]  /*52f30*/  @P1 LOP3.LUT R22, R22, 0x8000, RZ, 0xfc, !PT ;  /* 0x0000800016161812 */ /* 0x000fc800078efcff */
[----:B------:R-:W-:-:S04]  /*52f40*/  LOP3.LUT R22, R22, 0xffffbfff, RZ, 0xc0, !PT ;  /* 0xffffbfff16167812 */ /* 0x000fc800078ec0ff */
[----:B------:R-:W-:-:S04]  /*52f50*/  @P0 LOP3.LUT R22, R22, 0x4000, RZ, 0xfc, !PT ;  /* 0x0000400016160812 */ /* 0x000fc800078efcff */
[----:B------:R-:W-:Y:S02]  /*52f60*/  LOP3.LUT R22, R22, 0xffffdfff, RZ, 0xc0, !PT ;  /* 0xffffdfff16167812 */ /* 0x000fe400078ec0ff */
[----:B-1----:R-:W-:Y:S01]  /*52f70*/  ISETP.LT.AND P0, PT, R10, UR77, !P6 ;  /* 0x0000004d0a007c0c */ /* 0x002fe2000f701270 */
[----:B------:R-:W1:Y:S01]  /*52f80*/  LDCU UR77, c[0x0][0x39c] ;  /* 0x00007380ff4d77ac */ /* 0x000e620008000800 */
[----:B------:R-:W4:Y:S01]  /*52f90*/  LDL.LU R10, [R1+0x52c] ;  /* 0x00052c00010a7983 */ /* 0x000f220000300800 */
[----:B---3--:R-:W-:Y:S01]  /*52fa0*/  ISETP.LT.AND P2, PT, R9, UR40, !P6 ;  /* 0x0000002809007c0c */ /* 0x008fe2000f741270 */
[----:B------:R-:W4:Y:S02]  /*52fb0*/  LDCU UR40, c[0x0][0x39c] ;  /* 0x00007380ff2877ac */ /* 0x000f240008000800 */
[----:B------:R-:W3:Y:S01]  /*52fc0*/  LDL.LU R9, [R1+0x530] ;  /* 0x0005300001097983 */ /* 0x000ee20000300800 */
[----:B0-----:R-:W-:Y:S01]  /*52fd0*/  ISETP.LT.AND P1, PT, R8, UR41, !P6 ;  /* 0x0000002908007c0c */ /* 0x001fe2000f721270 */
[----:B------:R-:W0:Y:S02]  /*52fe0*/  LDCU UR41, c[0x0][0x39c] ;  /* 0x00007380ff2977ac */ /* 0x000e240008000800 */
[----:B------:R-:W3:Y:S03]  /*52ff0*/  LDL.LU R8, [R1+0x534] ;  /* 0x0005340001087983 */ /* 0x000ee60000300800 */
[----:B------:R-:W-:-:S02]  /*53000*/  @P0 LOP3.LUT R22, R22, 0x2000, RZ, 0xfc, !PT ;  /* 0x0000200016160812 */ /* 0x000fc400078efcff */
[----:B--2---:R-:W-:Y:S01]  /*53010*/  ISETP.LT.AND P0, PT, R28, UR4, !P6 ;  /* 0x000000041c007c0c */ /* 0x004fe2000f701270 */
[----:B------:R-:W2:Y:S01]  /*53020*/  LDCU UR4, c[0x0][0x39c] ;  /* 0x00007380ff0477ac */ /* 0x000ea20008000800 */
[----:B------:R-:W3:Y:S01]  /*53030*/  LDL.LU R28, [R1+0x538] ;  /* 0x00053800011c7983 */ /* 0x000ee20000300800 */
[----:B------:R-:W-:-:S04]  /*53040*/  LOP3.LUT R22, R22, 0xffffefff, RZ, 0xc0, !PT ;  /* 0xffffefff16167812 */ /* 0x000fc800078ec0ff */
[----:B------:R-:W-:Y:S02]  /*53050*/  @P2 LOP3.LUT R22, R22, 0x1000, RZ, 0xfc, !PT ;  /* 0x0000100016162812 */ /* 0x000fe400078efcff */
[----:B----4-:R-:W-:Y:S01]  /*53060*/  ISETP.LT.AND P2, PT, R29, UR40, !P6 ;  /* 0x000000281d007c0c */ /* 0x010fe2000f741270 */
[----:B------:R-:W3:Y:S01]  /*53070*/  LDCU UR40, c[0x0][0x39c] ;  /* 0x00007380ff2877ac */ /* 0x000ee20008000800 */
[----:B------:R-:W4:Y:S01]  /*53080*/  LDL.LU R29, [R1+0x53c] ;  /* 0x00053c00011d7983 */ /* 0x000f220000300800 */
[----:B------:R-:W-:-:S04]  /*53090*/  LOP3.LUT R22, R22, 0xfffff7ff, RZ, 0xc0, !PT ;  /* 0xfffff7ff16167812 */ /* 0x000fc800078ec0ff */
[----:B------:R-:W-:Y:S02]  /*530a0*/  @P1 LOP3.LUT R22, R22, 0x800, RZ, 0xfc, !PT ;  /* 0x0000080016161812 */ /* 0x000fe400078efcff */
[----:B0-----:R-:W-:Y:S01]  /*530b0*/  ISETP.LT.AND P1, PT, R7, UR41, !P6 ;  /* 0x0000002907007c0c */ /* 0x001fe2000f721270 */
[----:B------:R-:W0:Y:S01]  /*530c0*/  LDCU UR41, c[0x0][0x39c] ;  /* 0x00007380ff2977ac */ /* 0x000e220008000800 */
[----:B------:R-:W4:Y:S01]  /*530d0*/  LDL.LU R7, [R1+0x540] ;  /* 0x0005400001077983 */ /* 0x000f220000300800 */
[----:B------:R-:W-:-:S04]  /*530e0*/  LOP3.LUT R22, R22, 0xfffffbff, RZ, 0xc0, !PT ;  /* 0xfffffbff16167812 */ /* 0x000fc800078ec0ff */
[----:B------:R-:W-:Y:S02]  /*530f0*/  @P0 LOP3.LUT R22, R22, 0x400, RZ, 0xfc, !PT ;  /* 0x0000040016160812 */ /* 0x000fe400078efcff */
[----:B-1----:R-:W-:Y:S01]  /*53100*/  ISETP.LT.AND P0, PT, R11, UR77, !P6 ;  /* 0x0000004d0b007c0c */ /* 0x002fe2000f701270 */
[----:B------:R-:W1:Y:S01]  /*53110*/  LDCU UR77, c[0x0][0x39c] ;  /* 0x00007380ff4d77ac */ /* 0x000e620008000800 */
[----:B------:R-:W-:-:S11]  /*53120*/  LOP3.LUT R22, R22, 0xfffffdff, RZ, 0xc0, !PT ;  /* 0xfffffdff16167812 */ /* 0x000fd600078ec0ff */
[----:B------:R-:W-:Y:S02]  /*53130*/  @P0 LOP3.LUT R22, R22, 0x200, RZ, 0xfc, !PT ;  /* 0x0000020016160812 */ /* 0x000fe400078efcff */
[----:B--2---:R-:W-:Y:S01]  /*53140*/  ISETP.LT.AND P0, PT, R2, UR4, !P6 ;  /* 0x0000000402007c0c */ /* 0x004fe2000f701270 */
[----:B------:R-:W2:Y:S01]  /*53150*/  LDCU UR4, c[0x0][0x39c] ;  /* 0x00007380ff0477ac */ /* 0x000ea20008000800 */
[----:B------:R-:W4:Y:S01]  /*53160*/  LDL.LU R2, [R1+0x548] ;  /* 0x0005480001027983 */ /* 0x000f220000300800 */
[----:B------:R-:W-:Y:S01]  /*53170*/  LOP3.LUT R22, R22, 0xfffffeff, RZ, 0xc0, !PT ;  /* 0xfffffeff16167812 */ /* 0x000fe200078ec0ff */
[----:B------:R-:W-:Y:S02]  /*53180*/  VIADD R21, R0, 0x160 ;  /* 0x0000016000157836 */ /* 0x000fe40000000000 */
[----:B------:R-:W4:Y:S01]  /*53190*/  LDL.LU R11, [R1+0x54c] ;  /* 0x00054c00010b7983 */ /* 0x000f220000300800 */
[----:B------:R-:W-:-:S04]  /*531a0*/  @P2 LOP3.LUT R22, R22, 0x100, RZ, 0xfc, !PT ;  /* 0x0000010016162812 */ /* 0x000fc800078efcff */
[----:B------:R-:W-:-:S04]  /*531b0*/  LOP3.LUT R22, R22, 0xffffff7f, RZ, 0xc0, !PT ;  /* 0xffffff7f16167812 */ /* 0x000fc800078ec0ff */
[----:B------:R-:W-:-:S04]  /*531c0*/  @P1 LOP3.LUT R22, R22, 0x80, RZ, 0xfc, !PT ;  /* 0x0000008016161812 */ /* 0x000fc800078efcff */
[----:B------:R-:W-:-:S04]  /*531d0*/  LOP3.LUT R22, R22, 0xffffffbf, RZ, 0xc0, !PT ;  /* 0xffffffbf16167812 */ /* 0x000fc800078ec0ff */
[----:B------:R-:W-:-:S04]  /*531e0*/  @P0 LOP3.LUT R22, R22, 0x40, RZ, 0xfc, !PT ;  /* 0x0000004016160812 */ /* 0x000fc800078efcff */
[----:B------:R-:W-:Y:S02]  /*531f0*/  LOP3.LUT R22, R22, 0xffffffdf, RZ, 0xc0, !PT ;  /* 0xffffffdf16167812 */ /* 0x000fe400078ec0ff */
[----:B-1----:R-:W-:Y:S01]  /*53200*/  ISETP.LT.AND P0, PT, R10, UR77, !P6 ;  /* 0x0000004d0a007c0c */ /* 0x002fe2000f701270 */
[----:B------:R-:W4:Y:S01]  /*53210*/  LDCU UR77, c[0x0][0x39c] ;  /* 0x00007380ff4d77ac */ /* 0x000f220008000800 */
[----:B------:R-:W4:Y:S01]  /*53220*/  LDL.LU R10, [R1+0x550] ;  /* 0x00055000010a7983 */ /* 0x000f220000300800 */
[----:B---3--:R-:W-:Y:S01]  /*53230*/  ISETP.LT.AND P2, PT, R9, UR40, !P6 ;  /* 0x0000002809007c0c */ /* 0x008fe2000f741270 */
[----:B------:R-:W1:Y:S01]  /*53240*/  LDCU UR40, c[0x0][0x39c] ;  /* 0x00007380ff2877ac */ /* 0x000e620008000800 */
[----:B0-----:R-:W-:Y:S01]  /*53250*/  ISETP.LT.AND P1, PT, R8, UR41, !P6 ;  /* 0x0000002908007c0c */ /* 0x001fe2000f721270 */
[----:B------:R-:W0:Y:S01]  /*53260*/  LDCU UR41, c[0x0][0x39c] ;  /* 0x00007380ff2977ac */ /* 0x000e220008000800 */
[----:B------:R-:W3:Y:S06]  /*53270*/  LDL.LU R8, [R1+0x554] ;  /* 0x0005540001087983 */ /* 0x000eec0000300800 */
[----:B------:R-:W-:-:S04]  /*53280*/  @P0 LOP3.LUT R22, R22, 0x20, RZ, 0xfc, !PT ;  /* 0x0000002016160812 */ /* 0x000fc800078efcff */
[----:B------:R-:W-:-:S04]  /*53290*/  LOP3.LUT R22, R22, 0xffffffef, RZ, 0xc0, !PT ;  /* 0xffffffef16167812 */ /* 0x000fc800078ec0ff */
[----:B------:R-:W-:-:S04]  /*532a0*/  @P2 LOP3.LUT R22, R22, 0x10, RZ, 0xfc, !PT ;  /* 0x0000001016162812 */ /* 0x000fc800078efcff */
[----:B------:R-:W-:Y:S02]  /*532b0*/  LOP3.LUT R22, R22, 0xfffffff7, RZ, 0xc0, !PT ;  /* 0xfffffff716167812 */ /* 0x000fe400078ec0ff */
[----:B--2---:R-:W-:Y:S01]  /*532c0*/  ISETP.LT.AND P0, PT, R28, UR4, !P6 ;  /* 0x000000041c007c0c */ /* 0x004fe2000f701270 */
[----:B------:R-:W2:Y:S01]  /*532d0*/  LDCU UR4, c[0x0][0x39c] ;  /* 0x00007380ff0477ac */ /* 0x000ea20008000800 */
[----:B------:R-:W-:Y:S01]  /*532e0*/  @P1 LOP3.LUT R22, R22, 0x8, RZ, 0xfc, !PT ;  /* 0x0000000816161812 */ /* 0x000fe200078efcff */
[----:B------:R-:W3:Y:S01]  /*532f0*/  LDL.LU R28, [R1+0x558] ;  /* 0x00055800011c7983 */ /* 0x000ee20000300800 */
[----:B0-----:R-:W-:Y:S01]  /*53300*/  ISETP.LT.AND P1, PT, R21, UR41, !P6 ;  /* 0x0000002915007c0c */ /* 0x001fe2000f721270 */
[----:B------:R-:W3:Y:S02]  /*53310*/  LDCU UR41, c[0x0][0x39c] ;  /* 0x00007380ff2977ac */ /* 0x000ee40008000800 */
[----:B------:R-:W3:Y:S01]  /*53320*/  LDL.LU R21, [R1+0x1698] ;  /* 0x0016980001157983 */ /* 0x000ee20000300800 */
[----:B------:R-:W-:-:S05]  /*53330*/  LOP3.LUT R22, R22, 0xfffffffb, RZ, 0xc0, !PT ;  /* 0xfffffffb16167812 */ /* 0x000fca00078ec0ff */
[----:B------:R-:W-:Y:S02]  /*53340*/  @P0 LOP3.LUT R22, R22, 0x4, RZ, 0xfc, !PT ;  /* 0x0000000416160812 */ /* 0x000fe400078efcff */
[----:B----4-:R-:W-:Y:S01]  /*53350*/  ISETP.LT.AND P0, PT, R29, UR77, !P6 ;  /* 0x0000004d1d007c0c */ /* 0x010fe2000f701270 */
[----:B------:R-:W0:Y:S01]  /*53360*/  LDCU UR77, c[0x0][0x39c] ;  /* 0x00007380ff4d77ac */ /* 0x000e220008000800 */
[----:B------:R-:W4:Y:S04]  /*53370*/  LDL.LU R29, [R1+0x55c] ;  /* 0x00055c00011d7983 */ /* 0x000f280000300800 */
[----:B------:R-:W4:Y:S01]  /*53380*/  LDL.LU R9, [R1+0x560] ;  /* 0x0005600001097983 */ /* 0x000f220000300800 */
[----:B-1----:R-:W-:Y:S01]  /*53390*/  ISETP.LT.AND P2, PT, R7, UR40, !P6 ;  /* 0x0000002807007c0c */ /* 0x002fe2000f741270 */
[----:B------:R-:W1:Y:S02]  /*533a0*/  LDCU UR40, c[0x0][0x39c] ;  /* 0x00007380ff2877ac */ /* 0x000e640008000800 */
[----:B------:R-:W4:Y:S01]  /*533b0*/  LDL.LU R7, [R1+0x564] ;  /* 0x0005640001077983 */ /* 0x000f220000300800 */
[----:B------:R-:W-:-:S04]  /*533c0*/  LOP3.LUT R22, R22, 0xfffffffd, RZ, 0xc0, !PT ;  /* 0xfffffffd16167812 */ /* 0x000fc800078ec0ff */
[----:B------:R-:W-:Y:S02]  /*533d0*/  @P0 LOP3.LUT R22, R22, 0x2, RZ, 0xfc, !PT ;  /* 0x0000000216160812 */ /* 0x000fe400078efcff */
[----:B--2---:R-:W-:Y:S01]  /*533e0*/  ISETP.LT.AND P0, PT, R2, UR4, !P6 ;  /* 0x0000000402007c0c */ /* 0x004fe2000f701270 */
[----:B------:R-:W2:Y:S01]  /*533f0*/  LDCU UR4, c[0x0][0x39c] ;  /* 0x00007380ff0477ac */ /* 0x000ea20008000800 */
[----:B------:R-:W4:Y:S01]  /*53400*/  LDL.LU R2, [R1+0x568] ;  /* 0x0005680001027983 */ /* 0x000f220000300800 */
[----:B------:R-:W-:-:S04]  /*53410*/  LOP3.LUT R22, R22, 0xfffffffe, RZ, 0xc0, !PT ;  /* 0xfffffffe16167812 */ /* 0x000fc800078ec0ff */
[----:B------:R-:W-:Y:S02]  /*53420*/  @P2 LOP3.LUT R22, R22, 0x1, RZ, 0xfc, !PT ;  /* 0x0000000116162812 */ /* 0x000fe400078efcff */
[----:B-1----:R-:W-:Y:S01]  /*53430*/  ISETP.LT.AND P2, PT, R10, UR40, !P6 ;  /* 0x000000280a007c0c */ /* 0x002fe2000f741270 */
[----:B------:R-:W1:Y:S01]  /*53440*/  LDCU UR40, c[0x0][0x39c] ;  /* 0x00007380ff2877ac */ /* 0x000e620008000800 */
[----:B---3--:R-:W-:-:S04]  /*53450*/  LOP3.LUT R21, R21, 0x7fffffff, RZ, 0xc0, !PT ;  /* 0x7fffffff15157812 */ /* 0x008fc800078ec0ff */
[----:B------:R-:W-:-:S04]  /*53460*/  @P1 LOP3.LUT R21, R21, 0x80000000, RZ, 0xfc, !PT ;  /* 0x8000000015151812 */ /* 0x000fc800078efcff */
[----:B------:R-:W-:-:S04]  /*53470*/  LOP3.LUT R21, R21, 0xbfffffff, RZ, 0xc0, !PT ;  /* 0xbfffffff15157812 */ /* 0x000fc800078ec0ff */
[----:B------:R-:W-:Y:S02]  /*53480*/  @P0 LOP3.LUT R21, R21, 0x40000000, RZ, 0xfc, !PT ;  /* 0x4000000015150812 */ /* 0x000fe400078efcff */
[----:B0-----:R-:W-:Y:S01]  /*53490*/  ISETP.LT.AND P0, PT, R11, UR77, !P6 ;  /* 0x0000004d0b007c0c */ /* 0x001fe2000f701270 */
[----:B------:R-:W4:Y:S01]  /*534a0*/  LDCU UR77, c[0x0][0x39c] ;  /* 0x00007380ff4d77ac */ /* 0x000f220008000800 */
[----:B------:R-:W-:Y:S02]  /*534b0*/  LOP3.LUT R21, R21, 0xdfffffff, RZ, 0xc0, !PT ;  /* 0xdfffffff15157812 */ /* 0x000fe400078ec0ff */
[----:B------:R-:W-:Y:S01]  /*534c0*/  ISETP.LT.AND P1, PT, R8, UR41, !P6 ;  /* 0x0000002908007c0c */ /* 0x000fe2000f721270 */
[----:B------:R-:W0:Y:S01]  /*534d0*/  LDCU UR41, c[0x0][0x39c] ;  /* 0x00007380ff2977ac */ /* 0x000e220008000800 */
[----:B------:R-:W3:Y:S04]  /*534e0*/  LDL.LU R8, [R1+0x56c] ;  /* 0x00056c0001087983 */ /* 0x000ee80000300800 */
[----:B------:R-:W3:Y:S03]  /*534f0*/  LDL.LU R10, [R1+0x7cc] ;  /* 0x0007cc00010a7983 */ /* 0x000ee60000300800 */
[----:B------:R-:W-:-:S04]  /*53500*/  @P0 LOP3.LUT R21, R21, 0x20000000, RZ, 0xfc, !PT ;  /* 0x2000000015150812 */ /* 0x000fc800078efcff */
[----:B------:R-:W-:-:S04]  /*53510*/  LOP3.LUT R21, R21, 0xefffffff, RZ, 0xc0, !PT ;  /* 0xefffffff15157812 */ /* 0x000fc800078ec0ff */
[----:B------:R-:W-:Y:S02]  /*53520*/  @P2 LOP3.LUT R21, R21, 0x10000000, RZ, 0xfc, !PT ;  /* 0x1000000015152812 */ /* 0x000fe400078efcff */
[----:B--2---:R-:W-:Y:S01]  /*53530*/  ISETP.LT.AND P0, PT, R28, UR4, !P6 ;  /* 0x000000041c007c0c */ /* 0x004fe2000f701270 */
[----:B------:R-:W2:Y:S01]  /*53540*/  LDCU UR4, c[0x0][0x39c] ;  /* 0x00007380ff0477ac */ /* 0x000ea20008000800 */
[----:B------:R-:W-:Y:S01]  /*53550*/  LOP3.LUT R21, R21, 0xf7ffffff, RZ, 0xc0, !PT ;  /* 0xf7ffffff15157812 */ /* 0x000fe200078ec0ff */
[----:B------:R-:W3:Y:S03]  /*53560*/  LDL.LU R28, [R1+0x570] ;  /* 0x00057000011c7983 */ /* 0x000ee60000300800 */
[----:B------:R-:W-:-:S04]  /*53570*/  @P1 LOP3.LUT R21, R21, 0x8000000, RZ, 0xfc, !PT ;  /* 0x0800000015151812 */ /* 0x000fc800078efcff */
[----:B------:R-:W-:-:S04]  /*53580*/  LOP3.LUT R21, R21, 0xfbffffff, RZ, 0xc0, !PT ;  /* 0xfbffffff15157812 */ /* 0x000fc800078ec0ff */
[----:B------:R-:W-:Y:S02]  /*53590*/  @P0 LOP3.LUT R21, R21, 0x4000000, RZ, 0xfc, !PT ;  /* 0x0400000015150812 */ /* 0x000fe400078efcff */
[----:B----4-:R-:W-:Y:S01]  /*535a0*/  ISETP.LT.AND P0, PT, R29, UR77, !P6 ;  /* 0x0000004d1d007c0c */ /* 0x010fe2000f701270 */
[----:B------:R-:W3:Y:S01]  /*535b0*/  LDCU UR77, c[0x0][0x39c] ;  /* 0x00007380ff4d77ac */ /* 0x000ee20008000800 */
[----:B------:R-:W4:Y:S01]  /*535c0*/  LDL.LU R29, [R1+0x574] ;  /* 0x00057400011d7983 */ /* 0x000f220000300800 */
[----:B0-----:R-:W-:Y:S02]  /*535d0*/  ISETP.LT.AND P1, PT, R7, UR41, !P6 ;  /* 0x0000002907007c0c */ /* 0x001fe4000f721270 */
[----:B-1----:R-:W-:Y:S01]  /*535e0*/  ISETP.LT.AND P2, PT, R9, UR40, !P6 ;  /* 0x0000002809007c0c */ /* 0x002fe2000f741270 */
[----:B------:R-:W4:Y:S01]  /*535f0*/  LDL.LU R7, [R1+0x578] ;  /* 0x0005780001077983 */ /* 0x000f220000300800 */
[----:B------:R-:W-:Y:S01]  /*53600*/  LOP3.LUT R21, R21, 0xfdffffff, RZ, 0xc0, !PT ;  /* 0xfdffffff15157812 */ /* 0x000fe200078ec0ff */
[----:B------:R-:W0:Y:S02]  /*53610*/  LDCU UR40, c[0x0][0x39c] ;  /* 0x00007380ff2877ac */ /* 0x000e240008000800 */
[----:B------:R-:W4:Y:S01]  /*53620*/  LDL.LU R13, [R1+0x57c] ;  /* 0x00057c00010d7983 */ /* 0x000f220000300800 */
[----:B------:R-:W4:Y:S03]  /*53630*/  LDCU UR41, c[0x0][0x39c] ;  /* 0x00007380ff2977ac */ /* 0x000f260008000800 */
[----:B------:R-:W4:Y:S01]  /*53640*/  LDL.LU R9, [R1+0xf5c] ;  /* 0x000f5c0001097983 */ /* 0x000f220000300800 */
[----:B------:R-:W-:-:S02]  /*53650*/  @P0 LOP3.LUT R21, R21, 0x2000000, RZ, 0xfc, !PT ;  /* 0x0200000015150812 */ /* 0x000fc400078efcff */
[----:B--2---:R-:W-:Y:S01]  /*53660*/  ISETP.LT.AND P0, PT, R2, UR4, !P6 ;  /* 0x0000000402007c0c */ /* 0x004fe2000f701270 */
[----:B------:R-:W2:Y:S01]  /*53670*/  LDL.LU R12, [R1+0x580] ;  /* 0x00058000010c7983 */ /* 0x000ea20000300800 */
[----:B------:R-:W-:Y:S01]  /*53680*/  LOP3.LUT R21, R21, 0xfeffffff, RZ, 0xc0, !PT ;  /* 0xfeffffff15157812 */ /* 0x000fe200078ec0ff */
[----:B------:R-:W1:Y:S02]  /*53690*/  LDCU UR4, c[0x0][0x39c] ;  /* 0x00007380ff0477ac */ /* 0x000e640008000800 */
[----:B------:R-:W2:Y:S01]  /*536a0*/  LDL.LU R2, [R1+0xf20] ;  /* 0x000f200001027983 */ /* 0x000ea20000300800 */
[----:B------:R-:W-:-:S03]  /*536b0*/  @P2 LOP3.LUT R21, R21, 0x1000000, RZ, 0xfc, !PT ;  /* 0x0100000015152812 */ /* 0x000fc600078efcff */
[----:B------:R-:W2:Y:S01]  /*536c0*/  LDL.LU R11, [R1+0x584] ;  /* 0x00058400010b7983 */ /* 0x000ea20000300800 */
[----:B------:R-:W-:-:S04]  /*536d0*/  LOP3.LUT R21, R21, 0xff7fffff, RZ, 0xc0, !PT ;  /* 0xff7fffff15157812 */ /* 0x000fc800078ec0ff */
[----:B------:R-:W-:-:S04]  /*536e0*/  @P1 LOP3.LUT R21, R21, 0x800000, RZ, 0xfc, !PT ;  /* 0x0080000015151812 */ /* 0x000fc800078efcff */
[----:B------:R-:W-:-:S04]  /*536f0*/  LOP3.LUT R21, R21, 0xffbfffff, RZ, 0xc0, !PT ;  /* 0xffbfffff15157812 */ /* 0x000fc800078ec0ff */
[----:B------:R-:W-:-:S04]  /*53700*/  @P0 LOP3.LUT R21, R21, 0x400000, RZ, 0xfc, !PT ;  /* 0x0040000015150812 */ /* 0x000fc800078efcff */
[----:B------:R-:W-:Y:S02]  /*53710*/  LOP3.LUT R21, R21, 0xffdfffff, RZ, 0xc0, !PT ;  /* 0xffdfffff15157812 */ /* 0x000fe400078ec0ff */
[----:B---3--:R-:W-:Y:S02]  /*53720*/  ISETP.LT.AND P1, PT, R8, UR77, !P6 ;  /* 0x0000004d08007c0c */ /* 0x008fe4000f721270 */
[----:B------:R-:W3:Y:S01]  /*53730*/  LDL.LU R8, [R1+0xf08] ;  /* 0x000f080001087983 */ /* 0x000ee20000300800 */
[----:B------:R-:W-:-:S03]  /*53740*/  R2UR.FILL UR77, R10 ;  /* 0x000000000a4d72ca */ /* 0x000fc600004e0000 */
[----:B------:R-:W3:Y:S07]  /*53750*/  LDL.LU R10, [R1+0x588] ;  /* 0x00058800010a7983 */ /* 0x000eee0000300800 */
[----:B------:R-:W-:Y:S02]  /*53760*/  @P1 LOP3.LUT R21, R21, 0x200000, RZ, 0xfc, !PT ;  /* 0x0020000015151812 */ /* 0x000fe400078efcff */
[----:B0-----:R-:W-:Y:S02]  /*53770*/  ISETP.LT.AND P0, PT, R28, UR40, !P6 ;  /* 0x000000281c007c0c */ /* 0x001fe4000f701270 */
[----:B------:R-:W-:-:S02]  /*53780*/  R2UR.FILL UR40, R3 ;  /* 0x00000000032872ca */ /* 0x000fc400004e0000 */
[----:B------:R-:W3:Y:S04]  /*53790*/  LDL.LU R3, [R1+0x1694] ;  /* 0x0016940001037983 */ /* 0x000ee80000300800 */
[----:B------:R-:W3:Y:S01]  /*537a0*/  LDL.LU R28, [R1+0x58c] ;  /* 0x00058c00011c7983 */ /* 0x000ee20000300800 */
[----:B----4-:R-:W-:Y:S02]  /*537b0*/  ISETP.LT.AND P1, PT, R29, UR41, !P6 ;  /* 0x000000291d007c0c */ /* 0x010fe4000f721270 */
[----:B------:R-:W-:Y:S02]  /*537c0*/  R2UR.FILL UR41, R19 ;  /* 0x00000000132972ca */ /* 0x000fe400004e0000 */
[----:B------:R-:W4:Y:S04]  /*537d0*/  LDL.LU R19, [R1+0x1690] ;  /* 0x0016900001137983 */ /* 0x000f280000300800 */
[----:B------:R-:W4:Y:S01]  /*537e0*/  LDL.LU R29, [R1+0x590] ;  /* 0x00059000011d7983 */ /* 0x000f220000300800 */
[----:B------:R-:W-:-:S04]  /*537f0*/  LOP3.LUT R21, R21, 0xffefffff, RZ, 0xc0, !PT ;  /* 0xffefffff15157812 */ /* 0x000fc800078ec0ff */
[----:B------:R-:W-:Y:S02]  /*53800*/  @P0 LOP3.LUT R21, R21, 0x100000, RZ, 0xfc, !PT ;  /* 0x0010000015150812 */ /* 0x000fe400078efcff */
[----:B-1----:R-:W-:Y:S02]  /*53810*/  ISETP.LT.AND P0, PT, R7, UR4, !P6 ;  /* 0x0000000407007c0c */ /* 0x002fe4000f701270 */
[----:B------:R-:W-:Y:S02]  /*53820*/  R2UR.FILL UR4, R20 ;  /* 0x00000000140472ca */ /* 0x000fe400004e0000 */
[----:B------:R-:W4:Y:S01]  /*53830*/  LDL.LU R20, [R1+0x168c] ;  /* 0x00168c0001147983 */ /* 0x000f220000300800 */
[----:B------:R-:W-:-:S03]  /*53840*/  LOP3.LUT R21, R21, 0xfff7ffff, RZ, 0xc0, !PT ;  /* 0xfff7ffff15157812 */ /* 0x000fc600078ec0ff */
[----:B------:R-:W4:Y:S01]  /*53850*/  LDL.LU R7, [R1+0x594] ;  /* 0x0005940001077983 */ /* 0x000f220000300800 */
[----:B------:R-:W-:-:S06]  /*53860*/  @P1 LOP3.LUT R21, R21, 0x80000, RZ, 0xfc, !PT ;  /* 0x0008000015151812 */ /* 0x000fcc00078efcff */
[----:B------:R-:W-:Y:S02]  /*53870*/  ISETP.LT.AND P1, PT, R13, UR4, !P6 ;  /* 0x000000040d007c0c */ /* 0x000fe4000f721270 */
[----:B------:R-:W-:Y:S02]  /*53880*/  R2UR.FILL UR4, R9 ;  /* 0x00000000090472ca */ /* 0x000fe400004e0000 */
[----:B------:R-:W4:Y:S01]  /*53890*/  LDL.LU R9, [R1+0x598] ;  /* 0x0005980001097983 */ /* 0x000f220000300800 */
[----:B------:R-:W-:-:S04]  /*538a0*/  LOP3.LUT R21, R21, 0xfffbffff, RZ, 0xc0, !PT ;  /* 0xfffbffff15157812 */ /* 0x000fc800078ec0ff */
[----:B------:R-:W-:Y:S02]  /*538b0*/  @P0 LOP3.LUT R21, R21, 0x40000, RZ, 0xfc, !PT ;  /* 0x0004000015150812 */ /* 0x000fe400078efcff */
[----:B--2---:R-:W-:Y:S02]  /*538c0*/  ISETP.LT.AND P0, PT, R12, UR41, !P6 ;  /* 0x000000290c007c0c */ /* 0x004fe4000f701270 */
[----:B------:R-:W-:Y:S02]  /*538d0*/  R2UR.FILL UR41, R2 ;  /* 0x00000000022972ca */ /* 0x000fe400004e0000 */
[----:B------:R-:W2:Y:S01]  /*538e0*/  LDL.LU R2, [R1+0x59c] ;  /* 0x00059c0001027983 */ /* 0x000ea20000300800 */
[----:B------:R-:W-:-:S04]  /*538f0*/  LOP3.LUT R21, R21, 0xfffdffff, RZ, 0xc0, !PT ;  /* 0xfffdffff15157812 */ /* 0x000fc800078ec0ff */
[----:B------:R-:W-:Y:S02]  /*53900*/  @P1 LOP3.LUT R21, R21, 0x20000, RZ, 0xfc, !PT ;  /* 0x0002000015151812 */ /* 0x000fe400078efcff */
[----:B------:R-:W-:Y:S02]  /*53910*/  ISETP.LT.AND P1, PT, R11, UR40, !P6 ;  /* 0x000000280b007c0c */ /* 0x000fe4000f721270 */
[----:B------:R-:W-:-:S04]  /*53920*/  LOP3.LUT R21, R21, 0xfffeffff, RZ, 0xc0, !PT ;  /* 0xfffeffff15157812 */ /* 0x000fc800078ec0ff */
[----:B------:R-:W-:-:S04]  /*53930*/  @P0 LOP3.LUT R21, R21, 0x10000, RZ, 0xfc, !PT ;  /* 0x0001000015150812 */ /* 0x000fc800078efcff */
[----:B------:R-:W-:-:S04]  /*53940*/  LOP3.LUT R21, R21, 0xffff7fff, RZ, 0xc0, !PT ;  /* 0xffff7fff15157812 */ /* 0x000fc800078ec0ff */
[----:B------:R-:W-:-:S04]  /*53950*/  @P1 LOP3.LUT R21, R21, 0x8000, RZ, 0xfc, !PT ;  /* 0x0000800015151812 */ /* 0x000fc800078efcff */
[----:B------:R-:W-:Y:S02]  /*53960*/  LOP3.LUT R21, R21, 0xffffbfff, RZ, 0xc0, !PT ;  /* 0xffffbfff15157812 */ /* 0x000fe400078ec0ff */
[----:B---3--:R-:W-:Y:S02]  /*53970*/  R2UR.FILL UR40, R8 ;  /* 0x00000000082872ca */ /* 0x008fe400004e0000 */
[----:B------:R-:W3:Y:S01]  /*53980*/  LDL.LU R8, [R1+0x5a0] ;  /* 0x0005a00001087983 */ /* 0x000ee20000300800 */
[----:B------:R-:W-:Y:S01]  /*53990*/  ISETP.LT.AND P0, PT, R10, UR77, !P6 ;  /* 0x0000004d0a007c0c */ /* 0x000fe2000f701270 */
[----:B------:R-:W-:Y:S02]  /*539a0*/  VIADD R4, R0, 0x1fe ;  /* 0x000001fe00047836 */ /* 0x000fe40000000000 */
[----:B------:R-:W3:Y:S01]  /*539b0*/  LDL.LU R10, [R1+0x5a4] ;  /* 0x0005a400010a7983 */ /* 0x000ee20000300800 */
[----:B------:R-:W-:Y:S01]  /*539c0*/  LOP3.LUT R5, R5, 0x7fffffff, RZ, 0xc0, !PT ;  /* 0x7fffffff05057812 */ /* 0x000fe200078ec0ff */
[----:B------:R-:W0:Y:S08]  /*539d0*/  LDCU UR77, c[0x0][0x39c] ;  /* 0x00007380ff4d77ac */ /* 0x000e300008000800 */
[----:B------:R-:W-:-:S02]  /*539e0*/  @P0 LOP3.LUT R21, R21, 0x4000, RZ, 0xfc, !PT ;  /* 0x0000400015150812 */ /* 0x000fc400078efcff */
[----:B------:R-:W-:Y:S01]  /*539f0*/  ISETP.LT.AND P1, PT, R28, UR76, !P6 ;  /* 0x0000004c1c007c0c */ /* 0x000fe2000f721270 */
[----:B------:R-:W1:Y:S01]  /*53a00*/  LDCU UR76, c[0x0][0x39c] ;  /* 0x00007380ff4c77ac */ /* 0x000e620008000800 */
[----:B------:R-:W3:Y:S01]  /*53a10*/  LDL.LU R28, [R1+0x5a8] ;  /* 0x0005a800011c7983 */ /* 0x000ee20000300800 */
[----:B----4-:R-:W-:Y:S01]  /*53a20*/  ISETP.LT.AND P0, PT, R29, UR75, !P6 ;  /* 0x0000004b1d007c0c */ /* 0x010fe2000f701270 */
[----:B------:R-:W4:Y:S02]  /*53a30*/  LDCU UR75, c[0x0][0x39c] ;  /* 0x00007380ff4b77ac */ /* 0x000f240008000800 */
[----:B------:R-:W4:Y:S01]  /*53a40*/  LDL.LU R29, [R1+0x5ac] ;  /* 0x0005ac00011d7983 */ /* 0x000f220000300800 */
[----:B------:R-:W-:-:S06]  /*53a50*/  LOP3.LUT R21, R21, 0xffffdfff, RZ, 0xc0, !PT ;  /* 0xffffdfff15157812 */ /* 0x000fcc00078ec0ff */
[----:B------:R-:W-:-:S04]  /*53a60*/  @P1 LOP3.LUT R21, R21, 0x2000, RZ, 0xfc, !PT ;  /* 0x0000200015151812 */ /* 0x000fc800078efcff */
[----:B------:R-:W-:Y:S02]  /*53a70*/  LOP3.LUT R21, R21, 0xffffefff, RZ, 0xc0, !PT ;  /* 0xffffefff15157812 */ /* 0x000fe400078ec0ff */
[----:B------:R-:W-:Y:S01]  /*53a80*/  ISETP.LT.AND P1, PT, R7, UR74, !P6 ;  /* 0x0000004a07007c0c */ /* 0x000fe2000f721270 */
[----:B------:R-:W0:Y:S01]  /*53a90*/  LDCU UR74, c[0x0][0x39c] ;  /* 0x00007380ff4a77ac */ /* 0x000e220008000800 */
[----:B------:R-:W4:Y:S01]  /*53aa0*/  LDL.LU R7, [R1+0x5b0] ;  /* 0x0005b00001077983 */ /* 0x000f220000300800 */
[----:B------:R-:W-:-:S04]  /*53ab0*/  @P0 LOP3.LUT R21, R21, 0x1000, RZ, 0xfc, !PT ;  /* 0x0000100015150812 */ /* 0x000fc800078efcff */
[----:B------:R-:W-:Y:S02]  /*53ac0*/  LOP3.LUT R21, R21, 0xfffff7ff, RZ, 0xc0, !PT ;  /* 0xfffff7ff15157812 */ /* 0x000fe400078ec0ff */
[----:B------:R-:W-:Y:S01]  /*53ad0*/  ISETP.LT.AND P0, PT, R9, UR73, !P6 ;  /* 0x0000004909007c0c */ /* 0x000fe2000f701270 */
[----:B------:R-:W0:Y:S01]  /*53ae0*/  LDCU UR73, c[0x0][0x39c] ;  /* 0x00007380ff4977ac */ /* 0x000e220008000800 */
[----:B------:R-:W4:Y:S02]  /*53af0*/  LDL.LU R9, [R1+0x5b4] ;  /* 0x0005b40001097983 */ /* 0x000f240000300800 */
[----:B------:R-:W-:Y:S02]  /*53b00*/  @P1 LOP3.LUT R21, R21, 0x800, RZ, 0xfc, !PT ;  /* 0x0000080015151812 */ /* 0x000fe400078efcff */
[----:B--2---:R-:W-:Y:S01]  /*53b10*/  ISETP.LT.AND P1, PT, R2, UR72, !P6 ;  /* 0x0000004802007c0c */ /* 0x004fe2000f721270 */
[----:B------:R-:W2:Y:S01]  /*53b20*/  LDCU UR72, c[0x0][0x39c] ;  /* 0x00007380ff4877ac */ /* 0x000ea20008000800 */
        /* <DEDUP_REMOVED lines=8> */
[----:B------:R-:W3:Y:S01]  /*53bb0*/  LDL.LU R8, [R1+0x5bc] ;  /* 0x0005bc0001087983 */ /* 0x000ee20000300800 */
[----:B------:R-:W-:Y:S01]  /*53bc0*/  ISETP.LT.AND P1, PT, R10, UR70, !P6 ;  /* 0x000000460a007c0c */ /* 0x000fe2000f721270 */
[----:B------:R-:W0:Y:S09]  /*53bd0*/  LDCU UR70, c[0x0][0x39c] ;  /* 0x00007380ff4677ac */ /* 0x000e320008000800 */
[----:B------:R-:W-:-:S04]  /*53be0*/  @P0 LOP3.LUT R21, R21, 0x100, RZ, 0xfc, !PT ;  /* 0x0000010015150812 */ /* 0x000fc800078efcff */
[----:B------:R-:W-:Y:S02]  /*53bf0*/  LOP3.LUT R21, R21, 0xffffff7f, RZ, 0xc0, !PT ;  /* 0xffffff7f15157812 */ /* 0x000fe400078ec0ff */
[----:B------:R-:W-:Y:S01]  /*53c00*/  ISETP.LT.AND P0, PT, R28, UR69, !P6 ;  /* 0x000000451c007c0c */ /* 0x000fe2000f701270 */
[----:B------:R-:W0:Y:S01]  /*53c10*/  LDCU UR69, c[0x0][0x39c] ;  /* 0x00007380ff4577ac */ /* 0x000e220008000800 */
[----:B------:R-:W3:Y:S01]  /*53c20*/  LDL.LU R28, [R1+0x5c4] ;  /* 0x0005c400011c7983 */ /* 0x000ee20000300800 */
[----:B------:R-:W-:Y:S02]  /*53c30*/  @P1 LOP3.LUT R21, R21, 0x80, RZ, 0xfc, !PT ;  /* 0x0000008015151812 */ /* 0x000fe400078efcff */
[----:B----4-:R-:W-:Y:S01]  /*53c40*/  ISETP.LT.AND P1, PT, R29, UR68, !P6 ;  /* 0x000000441d007c0c */ /* 0x010fe2000f721270 */
[----:B------:R-:W4:Y:S01]  /*53c50*/  LDCU UR68, c[0x0][0x39c] ;  /* 0x00007380ff4477ac */ /* 0x000f220008000800 */
[----:B------:R-:W4:Y:S01]  /*53c60*/  LDL.LU R29, [R1+0x5c8] ;  /* 0x0005c800011d7983 */ /* 0x000f220000300800 */
[----:B------:R-:W-:-:S05]  /*53c70*/  LOP3.LUT R21, R21, 0xffffffbf, RZ, 0xc0, !PT ;  /* 0xffffffbf15157812 */ /* 0x000fca00078ec0ff */
[----:B------:R-:W-:-:S04]  /*53c80*/  @P0 LOP3.LUT R21, R21, 0x40, RZ, 0xfc, !PT ;  /* 0x0000004015150812 */ /* 0x000fc800078efcff */
[----:B------:R-:W-:Y:S02]  /*53c90*/  LOP3.LUT R21, R21, 0xffffffdf, RZ, 0xc0, !PT ;  /* 0xffffffdf15157812 */ /* 0x000fe400078ec0ff */
[----:B------:R-:W-:Y:S01]  /*53ca0*/  ISETP.LT.AND P0, PT, R7, UR67, !P6 ;  /* 0x0000004307007c0c */ /* 0x000fe2000f701270 */
[----:B------:R-:W0:Y:S01]  /*53cb0*/  LDCU UR67, c[0x0][0x39c] ;  /* 0x00007380ff4377ac */ /* 0x000e220008000800 */
[----:B------:R-:W-:Y:S01]  /*53cc0*/  @P1 LOP3.LUT R21, R21, 0x20, RZ, 0xfc, !PT ;  /* 0x0000002015151812 */ /* 0x000fe200078efcff */
[----:B------:R-:W4:Y:S03]  /*53cd0*/  LDL.LU R7, [R1+0x5cc] ;  /* 0x0005cc0001077983 */ /* 0x000f260000300800 */
[----:B------:R-:W-:Y:S01]  /*53ce0*/  LOP3.LUT R21, R21, 0xffffffef, RZ, 0xc0, !PT ;  /* 0xffffffef15157812 */ /* 0x000fe200078ec0ff */
[----:B------:R-:W4:Y:S01]  /*53cf0*/  LDL.LU R10, [R1+0x5d0] ;  /* 0x0005d000010a7983 */ /* 0x000f220000300800 */
[----:B------:R-:W-:Y:S01]  /*53d00*/  ISETP.LT.AND P1, PT, R9, UR66, !P6 ;  /* 0x0000004209007c0c */ /* 0x000fe2000f721270 */
[----:B------:R-:W0:Y:S04]  /*53d10*/  LDCU UR66, c[0x0][0x39c] ;  /* 0x00007380ff4277ac */ /* 0x000e280008000800 */
[----:B------:R-:W-:-:S04]  /*53d20*/  @P0 LOP3.LUT R21, R21, 0x10, RZ, 0xfc, !PT ;  /* 0x0000001015150812 */ /* 0x000fc800078efcff */
[----:B------:R-:W-:Y:S02]  /*53d30*/  LOP3.LUT R21, R21, 0xfffffff7, RZ, 0xc0, !PT ;  /* 0xfffffff715157812 */ /* 0x000fe400078ec0ff */
[----:B--2---:R-:W-:Y:S01]  /*53d40*/  ISETP.LT.AND P0, PT, R2, UR65, !P6 ;  /* 0x0000004102007c0c */ /* 0x004fe2000f701270 */
[----:B------:R-:W2:Y:S01]  /*53d50*/  LDCU UR65, c[0x0][0x39c] ;  /* 0x00007380ff4177ac */ /* 0x000ea20008000800 */
[----:B------:R-:W-:Y:S01]  /*53d60*/  @P1 LOP3.LUT R21, R21, 0x8, RZ, 0xfc, !PT ;  /* 0x0000000815151812 */ /* 0x000fe200078efcff */
[----:B------:R-:W2:Y:S03]  /*53d70*/  LDL.LU R2, [R1+0x5d4] ;  /* 0x0005d40001027983 */ /* 0x000ea60000300800 */
[----:B------:R-:W-:Y:S01]  /*53d80*/  LOP3.LUT R21, R21, 0xfffffffb, RZ, 0xc0, !PT ;  /* 0xfffffffb15157812 */ /* 0x000fe200078ec0ff */
[----:B------:R-:W2:Y:S06]  /*53d90*/  LDL.LU R9, [R1+0x5d8] ;  /* 0x0005d80001097983 */ /* 0x000eac0000300800 */
[----:B------:R-:W-:-:S02]  /*53da0*/  @P0 LOP3.LUT R21, R21, 0x4, RZ, 0xfc, !PT ;  /* 0x0000000415150812 */ /* 0x000fc400078efcff */
[----:B------:R-:W-:Y:S01]  /*53db0*/  ISETP.LT.AND P0, PT, R20, UR63, !P6 ;  /* 0x0000003f14007c0c */ /* 0x000fe2000f701270 */
[----:B------:R-:W0:Y:S01]  /*53dc0*/  LDCU UR63, c[0x0][0x39c] ;  /* 0x00007380ff3f77ac */ /* 0x000e220008000800 */
[----:B------:R-:W2:Y:S01]  /*53dd0*/  LDL.LU R20, [R1+0x1688] ;  /* 0x0016880001147983 */ /* 0x000ea20000300800 */
[----:B------:R-:W-:Y:S02]  /*53de0*/  LOP3.LUT R21, R21, 0xfffffffd, RZ, 0xc0, !PT ;  /* 0xfffffffd15157812 */ /* 0x000fe400078ec0ff */
[----:B---3--:R-:W-:Y:S01]  /*53df0*/  ISETP.LT.AND P1, PT, R8, UR64, !P6 ;  /* 0x0000004008007c0c */ /* 0x008fe2000f721270 */
[----:B------:R-:W3:Y:S01]  /*53e00*/  LDCU UR64, c[0x0][0x39c] ;  /* 0x00007380ff4077ac */ /* 0x000ee20008000800 */
[----:B------:R-:W3:Y:S11]  /*53e10*/  LDL.LU R8, [R1+0x5dc] ;  /* 0x0005dc0001087983 */ /* 0x000ef60000300800 */
        /* <DEDUP_REMOVED lines=9> */
[----:B--2---:R-:W-:-:S05]  /*53eb0*/  LOP3.LUT R20, R20, 0x7fffffff, RZ, 0xc0, !PT ;  /* 0x7fffffff14147812 */ /* 0x004fca00078ec0ff */
[----:B------:R-:W-:Y:S02]  /*53ec0*/  @P1 LOP3.LUT R20, R20, 0x80000000, RZ, 0xfc, !PT ;  /* 0x8000000014141812 */ /* 0x000fe400078efcff */
[----:B------:R-:W-:Y:S01]  /*53ed0*/  ISETP.LT.AND P1, PT, R7, UR60, !P6 ;  /* 0x0000003c07007c0c */ /* 0x000fe2000f721270 */
[----:B------:R-:W2:Y:S01]  /*53ee0*/  LDCU UR60, c[0x0][0x39c] ;  /* 0x00007380ff3c77ac */ /* 0x000ea20008000800 */
[----:B------:R-:W2:Y:S01]  /*53ef0*/  LDL.LU R7, [R1+0x5e8] ;  /* 0x0005e80001077983 */ /* 0x000ea20000300800 */
[----:B------:R-:W-:-:S04]  /*53f00*/  LOP3.LUT R20, R20, 0xbfffffff, RZ, 0xc0, !PT ;  /* 0xbfffffff14147812 */ /* 0x000fc800078ec0ff */
[----:B------:R-:W-:-:S04]  /*53f10*/  @P0 LOP3.LUT R20, R20, 0x40000000, RZ, 0xfc, !PT ;  /* 0x4000000014140812 */ /* 0x000fc800078efcff */
[----:B------:R-:W-:Y:S02]  /*53f20*/  LOP3.LUT R20, R20, 0xdfffffff, RZ, 0xc0, !PT ;  /* 0xdfffffff14147812 */ /* 0x000fe400078ec0ff */
[----:B------:R-:W-:Y:S01]  /*53f30*/  ISETP.LT.AND P0, PT, R10, UR59, !P6 ;  /* 0x0000003b0a007c0c */ /* 0x000fe2000f701270 */
[----:B------:R-:W0:Y:S01]  /*53f40*/  LDCU UR59, c[0x0][0x39c] ;  /* 0x00007380ff3b77ac */ /* 0x000e220008000800 */
[----:B------:R-:W-:Y:S01]  /*53f50*/  @P1 LOP3.LUT R20, R20, 0x20000000, RZ, 0xfc, !PT ;  /* 0x2000000014141812 */ /* 0x000fe200078efcff */
[----:B------:R-:W2:Y:S01]  /*53f60*/  LDL.LU R10, [R1+0x5ec] ;  /* 0x0005ec00010a7983 */ /* 0x000ea20000300800 */
[----:B------:R-:W-:Y:S01]  /*53f70*/  ISETP.LT.AND P1, PT, R2, UR58, !P6 ;  /* 0x0000003a02007c0c */ /* 0x000fe2000f721270 */
[----:B------:R-:W0:Y:S02]  /*53f80*/  LDCU UR58, c[0x0][0x39c] ;  /* 0x00007380ff3a77ac */ /* 0x000e240008000800 */
[----:B------:R-:W2:Y:S01]  /*53f90*/  LDL.LU R2, [R1+0x5f0] ;  /* 0x0005f00001027983 */ /* 0x000ea20000300800 */
[----:B------:R-:W-:-:S05]  /*53fa0*/  LOP3.LUT R20, R20, 0xefffffff, RZ, 0xc0, !PT ;  /* 0xefffffff14147812 */ /* 0x000fca00078ec0ff */
[----:B------:R-:W-:Y:S02]  /*53fb0*/  @P0 LOP3.LUT R20, R20, 0x10000000, RZ, 0xfc, !PT ;  /* 0x1000000014140812 */ /* 0x000fe400078efcff */
[----:B------:R-:W-:Y:S01]  /*53fc0*/  ISETP.LT.AND P0, PT, R9, UR57, !P6 ;  /* 0x0000003909007c0c */ /* 0x000fe2000f701270 */
        /* <DEDUP_REMOVED lines=9> */
[----:B------:R-:W3:Y:S11]  /*54060*/  LDL.LU R8, [R1+0x5f8] ;  /* 0x0005f80001087983 */ /* 0x000ef60000300800 */
[----:B------:R-:W-:-:S02]  /*54070*/  @P1 LOP3.LUT R20, R20, 0x2000000, RZ, 0xfc, !PT ;  /* 0x0200000014141812 */ /* 0x000fc400078efcff */
[----:B------:R-:W-:Y:S01]  /*54080*/  ISETP.LT.AND P0, PT, R28, UR55, !P6 ;  /* 0x000000371c007c0c */ /* 0x000fe2000f701270 */
[----:B------:R-:W0:Y:S01]  /*54090*/  LDCU UR55, c[0x0][0x39c] ;  /* 0x00007380ff3777ac */ /* 0x000e220008000800 */
[----:B------:R-:W3:Y:S01]  /*540a0*/  LDL.LU R28, [R1+0x5fc] ;  /* 0x0005fc00011c7983 */ /* 0x000ee20000300800 */
[----:B----4-:R-:W-:Y:S01]  /*540b0*/  ISETP.LT.AND P1, PT, R29, UR54, !P6 ;  /* 0x000000361d007c0c */ /* 0x010fe2000f721270 */
[----:B------:R-:W4:Y:S02]  /*540c0*/  LDCU UR54, c[0x0][0x39c] ;  /* 0x00007380ff3677ac */ /* 0x000f240008000800 */
[----:B------:R-:W4:Y:S01]  /*540d0*/  LDL.LU R29, [R1+0x600] ;  /* 0x00060000011d7983 */ /* 0x000f220000300800 */
[----:B------:R-:W-:-:S06]  /*540e0*/  LOP3.LUT R20, R20, 0xfeffffff, RZ, 0xc0, !PT ;  /* 0xfeffffff14147812 */ /* 0x000fcc00078ec0ff */
[----:B------:R-:W-:-:S04]  /*540f0*/  @P0 LOP3.LUT R20, R20, 0x1000000, RZ, 0xfc, !PT ;  /* 0x0100000014140812 */ /* 0x000fc800078efcff */
[----:B------:R-:W-:-:S04]  /*54100*/  LOP3.LUT R20, R20, 0xff7fffff, RZ, 0xc0, !PT ;  /* 0xff7fffff14147812 */ /* 0x000fc800078ec0ff */
[----:B------:R-:W-:-:S04]  /*54110*/  @P1 LOP3.LUT R20, R20, 0x800000, RZ, 0xfc, !PT ;  /* 0x0080000014141812 */ /* 0x000fc800078efcff */
[----:B------:R-:W-:Y:S02]  /*54120*/  LOP3.LUT R20, R20, 0xffbfffff, RZ, 0xc0, !PT ;  /* 0xffbfffff14147812 */ /* 0x000fe400078ec0ff */
[----:B--2---:R-:W-:Y:S01]  /*54130*/  ISETP.LT.AND P0, PT, R7, UR53, !P6 ;  /* 0x0000003507007c0c */ /* 0x004fe2000f701270 */
[----:B------:R-:W2:Y:S01]  /*54140*/  LDCU UR53, c[0x0][0x39c] ;  /* 0x00007380ff3577ac */ /* 0x000ea20008000800 */
[----:B------:R-:W2:Y:S11]  /*54150*/  LDL.LU R7, [R1+0x604] ;  /* 0x0006040001077983 */ /* 0x000eb60000300800 */
[----:B------:R-:W-:-:S02]  /*54160*/  @P0 LOP3.LUT R20, R20, 0x400000, RZ, 0xfc, !PT ;  /* 0x0040000014140812 */ /* 0x000fc400078efcff */
[----:B------:R-:W-:Y:S01]  /*54170*/  ISETP.LT.AND P1, PT, R10, UR52, !P6 ;  /* 0x000000340a007c0c */ /* 0x000fe2000f721270 */
[----:B------:R-:W0:Y:S01]  /*54180*/  LDCU UR52, c[0x0][0x39c] ;  /* 0x00007380ff3477ac */ /* 0x000e220008000800 */
[----:B------:R-:W2:Y:S01]  /*54190*/  LDL.LU R10, [R1+0x608] ;  /* 0x00060800010a7983 */ /* 0x000ea20000300800 */
[----:B------:R-:W-:Y:S02]  /*541a0*/  ISETP.LT.AND P0, PT, R2, UR51, !P6 ;  /* 0x0000003302007c0c */ /* 0x000fe4000f701270 */
[----:B------:R-:W-:Y:S01]  /*541b0*/  LOP3.LUT R20, R20, 0xffdfffff, RZ, 0xc0, !PT ;  /* 0xffdfffff14147812 */ /* 0x000fe200078ec0ff */
[----:B------:R-:W2:Y:S01]  /*541c0*/  LDL.LU R2, [R1+0x60c] ;  /* 0x00060c0001027983 */ /* 0x000ea20000300800 */
[----:B------:R-:W-:Y:S01]  /*541d0*/  LOP3.LUT R0, R0, 0x7fffffff, RZ, 0xc0, !PT ;  /* 0x7fffffff00007812 */ /* 0x000fe200078ec0ff */
[----:B------:R-:W0:Y:S05]  /*541e0*/  LDCU UR51, c[0x0][0x39c] ;  /* 0x00007380ff3377ac */ /* 0x000e2a0008000800 */
[----:B------:R-:W-:-:S02]  /*541f0*/  @P1 LOP3.LUT R20, R20, 0x200000, RZ, 0xfc, !PT ;  /* 0x0020000014141812 */ /* 0x000fc400078efcff */
        /* <DEDUP_REMOVED lines=30> */
[----:B------:R-:W-:Y:S01]  /*543e0*/  ISETP.LT.AND P1, PT, R2, UR44, !P6 ;  /* 0x0000002c02007c0c */ /* 0x000fe2000f721270 */
[----:B------:R-:W0:Y:S02]  /*543f0*/  LDCU UR44, c[0x0][0x39c] ;  /* 0x00007380ff2c77ac */ /* 0x000e240008000800 */
[----:B------:R-:W2:Y:S01]  /*54400*/  LDL.LU R2, [R1+0x628] ;  /* 0x0006280001027983 */ /* 0x000ea20000300800 */
[----:B------:R-:W-:-:S06]  /*54410*/  LOP3.LUT R20, R20, 0xffffbfff, RZ, 0xc0, !PT ;  /* 0xffffbfff14147812 */ /* 0x000fcc00078ec0ff */
        /* <DEDUP_REMOVED lines=33> */
[----:B------:R-:W0:Y:S10]  /*54630*/  LDCU UR36, c[0x0][0x39c] ;  /* 0x00007380ff2477ac */ /* 0x000e340008000800 */
[----:B------:R-:W-:-:S02]  /*54640*/  @P1 LOP3.LUT R20, R20, 0x80, RZ, 0xfc, !PT ;  /* 0x0000008014141812 */ /* 0x000fc400078efcff */
[----:B------:R-:W-:Y:S01]  /*54650*/  ISETP.LT.AND P1, PT, R9, UR34, !P6 ;  /* 0x0000002209007c0c */ /* 0x000fe2000f721270 */
[----:B------:R-:W0:Y:S01]  /*54660*/  LDCU UR34, c[0x0][0x39c] ;  /* 0x00007380ff2277ac */ /* 0x000e220008000800 */
[----:B------:R-:W-:Y:S01]  /*54670*/  LOP3.LUT R20, R20, 0xffffffbf, RZ, 0xc0, !PT ;  /* 0xffffffbf14147812 */ /* 0x000fe200078ec0ff */
[----:B------:R-:W2:Y:S03]  /*54680*/  LDL.LU R9, [R1+0x648] ;  /* 0x0006480001097983 */ /* 0x000ea60000300800 */
[----:B------:R-:W-:-:S04]  /*54690*/  @P0 LOP3.LUT R20, R20, 0x40, RZ, 0xfc, !PT ;  /* 0x0000004014140812 */ /* 0x000fc800078efcff */
[----:B------:R-:W-:-:S04]  /*546a0*/  LOP3.LUT R20, R20, 0xffffffdf, RZ, 0xc0, !PT ;  /* 0xffffffdf14147812 */ /* 0x000fc800078ec0ff */
[----:B------:R-:W-:-:S04]  /*546b0*/  @P1 LOP3.LUT R20, R20, 0x20, RZ, 0xfc, !PT ;  /* 0x0000002014141812 */ /* 0x000fc800078efcff */
        /* <DEDUP_REMOVED lines=9> */
[----:B----4-:R-:W-:Y:S01]  /*54750*/  ISETP.LT.AND P0, PT, R29, UR31, !P6 ;  /* 0x0000001f1d007c0c */ /* 0x010fe2000f701270 */
[----:B------:R-:W4:Y:S09]  /*54760*/  LDCU UR31, c[0x0][0x39c] ;  /* 0x00007380ff1f77ac */ /* 0x000f320008000800 */
[----:B------:R-:W-:Y:S01]  /*54770*/  @P1 LOP3.LUT R20, R20, 0x8, RZ, 0xfc, !PT ;  /* 0x0000000814141812 */ /* 0x000fe200078efcff */
[----:B------:R-:W3:Y:S03]  /*54780*/  LDL.LU R29, [R1+0x654] ;  /* 0x00065400011d7983 */ /* 0x000ee60000300800 */
[----:B------:R-:W-:-:S04]  /*54790*/  LOP3.LUT R20, R20, 0xfffffffb, RZ, 0xc0, !PT ;  /* 0xfffffffb14147812 */ /* 0x000fc800078ec0ff */
[----:B------:R-:W-:Y:S02]  /*547a0*/  @P0 LOP3.LUT R20, R20, 0x4, RZ, 0xfc, !PT ;  /* 0x0000000414140812 */ /* 0x000fe400078efcff */
[----:B------:R-:W-:Y:S01]  /*547b0*/  ISETP.LT.AND P0, PT, R19, UR29, !P6 ;  /* 0x0000001d13007c0c */ /* 0x000fe2000f701270 */
[----:B------:R-:W0:Y:S01]  /*547c0*/  LDCU UR29, c[0x0][0x39c] ;  /* 0x00007380ff1d77ac */ /* 0x000e220008000800 */
[----:B------:R-:W3:Y:S01]  /*547d0*/  LDL.LU R19, [R1+0x1684] ;  /* 0x0016840001137983 */ /* 0x000ee20000300800 */
[----:B------:R-:W-:Y:S02]  /*547e0*/  LOP3.LUT R20, R20, 0xfffffffd, RZ, 0xc0, !PT ;  /* 0xfffffffd14147812 */ /* 0x000fe400078ec0ff */
[----:B--2---:R-:W-:Y:S01]  /*547f0*/  ISETP.LT.AND P1, PT, R7, UR30, !P6 ;  /* 0x0000001e07007c0c */ /* 0x004fe2000f721270 */
[----:B------:R-:W2:Y:S01]  /*54800*/  LDCU UR30, c[0x0][0x39c] ;  /* 0x00007380ff1e77ac */ /* 0x000ea20008000800 */
[----:B------:R-:W2:Y:S04]  /*54810*/  LDL.LU R7, [R1+0x658] ;  /* 0x0006580001077983 */ /* 0x000ea80000300800 */
[----:B------:R-:W4:Y:S07]  /*54820*/  LDL.LU R10, [R1+0x65c] ;  /* 0x00065c00010a7983 */ /* 0x000f2e0000300800 */
[----:B------:R-:W-:-:S02]  /*54830*/  @P1 LOP3.LUT R20, R20, 0x2, RZ, 0xfc, !PT ;  /* 0x0000000214141812 */ /* 0x000fc400078efcff */
[----:B------:R-:W-:Y:S01]  /*54840*/  ISETP.LT.AND P1, PT, R2, UR28, !P6 ;  /* 0x0000001c02007c0c */ /* 0x000fe2000f721270 */
[----:B------:R-:W0:Y:S01]  /*54850*/  LDCU UR28, c[0x0][0x39c] ;  /* 0x00007380ff1c77ac */ /* 0x000e220008000800 */
[----:B------:R-:W4:Y:S01]  /*54860*/  LDL.LU R2, [R1+0x660] ;  /* 0x0006600001027983 */ /* 0x000f220000300800 */
[----:B------:R-:W-:-:S04]  /*54870*/  LOP3.LUT R20, R20, 0xfffffffe, RZ, 0xc0, !PT ;  /* 0xfffffffe14147812 */ /* 0x000fc800078ec0ff */
[----:B------:R-:W-:Y:S01]  /*54880*/  @P0 LOP3.LUT R20, R20, 0x1, RZ, 0xfc, !PT ;  /* 0x0000000114140812 */ /* 0x000fe200078efcff */
[----:B------:R-:W-:Y:S04]  /*54890*/  STL.64 [R1+0x15e0], R22 ;  /* 0x0015e01601007387 */ /* 0x000fe80000100a00 */
[----:B------:R0:W-:Y:S01]  /*548a0*/  STL.64 [R1+0x15d8], R20 ;  /* 0x0015d81401007387 */ /* 0x0001e20000100a00 */
[----:B------:R-:W-:Y:S01]  /*548b0*/  ISETP.LT.AND P0, PT, R9, UR27, !P6 ;  /* 0x0000001b09007c0c */ /* 0x000fe2000f701270 */
[----:B------:R-:W0:Y:S02]  /*548c0*/  LDCU UR27, c[0x0][0x39c] ;  /* 0x00007380ff1b77ac */ /* 0x000e240008000800 */
[----:B------:R-:W4:Y:S01]  /*548d0*/  LDL.LU R9, [R1+0x664] ;  /* 0x0006640001097983 */ /* 0x000f220000300800 */
[----:B---3--:R-:W-:-:S04]  /*548e0*/  LOP3.LUT R19, R19, 0x7fffffff, RZ, 0xc0, !PT ;  /* 0x7fffffff13137812 */ /* 0x008fc800078ec0ff */
[----:B------:R-:W-:-:S04]  /*548f0*/  @P1 LOP3.LUT R19, R19, 0x80000000, RZ, 0xfc, !PT ;  /* 0x8000000013131812 */ /* 0x000fc800078efcff */
[----:B------:R-:W-:Y:S02]  /*54900*/  LOP3.LUT R19, R19, 0xbfffffff, RZ, 0xc0, !PT ;  /* 0xbfffffff13137812 */ /* 0x000fe400078ec0ff */
[----:B------:R-:W-:Y:S01]  /*54910*/  ISETP.LT.AND P1, PT, R8, UR26, !P6 ;  /* 0x0000001a08007c0c */ /* 0x000fe2000f721270 */
[----:B------:R-:W3:Y:S01]  /*54920*/  LDCU UR26, c[0x0][0x39c] ;  /* 0x00007380ff1a77ac */ /* 0x000ee20008000800 */
[----:B------:R-:W-:Y:S01]  /*54930*/  @P0 LOP3.LUT R19, R19, 0x40000000, RZ, 0xfc, !PT ;  /* 0x4000000013130812 */ /* 0x000fe200078efcff */
[----:B------:R-:W3:Y:S01]  /*54940*/  LDL.LU R8, [R1+0x668] ;  /* 0x0006680001087983 */ /* 0x000ee20000300800 */
[----:B------:R-:W-:Y:S01]  /*54950*/  ISETP.LT.AND P0, PT, R28, UR25, !P6 ;  /* 0x000000191c007c0c */ /* 0x000fe2000f701270 */
[----:B------:R-:W0:Y:S02]  /*54960*/  LDCU UR25, c[0x0][0x39c] ;  /* 0x00007380ff1977ac */ /* 0x000e240008000800 */
[----:B------:R-:W3:Y:S01]  /*54970*/  LDL.LU R28, [R1+0x66c] ;  /* 0x00066c00011c7983 */ /* 0x000ee20000300800 */
[----:B------:R-:W-:-:S05]  /*54980*/  LOP3.LUT R19, R19, 0xdfffffff, RZ, 0xc0, !PT ;  /* 0xdfffffff13137812 */ /* 0x000fca00078ec0ff */
[----:B------:R-:W-:Y:S02]  /*54990*/  @P1 LOP3.LUT R19, R19, 0x20000000, RZ, 0xfc, !PT ;  /* 0x2000000013131812 */ /* 0x000fe400078efcff */
[----:B------:R-:W-:Y:S01]  /*549a0*/  ISETP.LT.AND P1, PT, R29, UR24, !P6 ;  /* 0x000000181d007c0c */ /* 0x000fe2000f721270 */
[----:B------:R-:W0:Y:S01]  /*549b0*/  LDCU UR24, c[0x0][0x39c] ;  /* 0x00007380ff1877ac */ /* 0x000e220008000800 */
[----:B------:R-:W3:Y:S01]  /*549c0*/  LDL.LU R29, [R1+0x670] ;  /* 0x00067000011d7983 */ /* 0x000ee20000300800 */
[----:B------:R-:W-:-:S04]  /*549d0*/  LOP3.LUT R19, R19, 0xefffffff, RZ, 0xc0, !PT ;  /* 0xefffffff13137812 */ /* 0x000fc800078ec0ff */
[----:B------:R-:W-:-:S04]  /*549e0*/  @P0 LOP3.LUT R19, R19, 0x10000000, RZ, 0xfc, !PT ;  /* 0x1000000013130812 */ /* 0x000fc800078efcff */
[----:B------:R-:W-:Y:S02]  /*549f0*/  LOP3.LUT R19, R19, 0xf7ffffff, RZ, 0xc0, !PT ;  /* 0xf7ffffff13137812 */ /* 0x000fe400078ec0ff */
[----:B--2---:R-:W-:Y:S01]  /*54a00*/  ISETP.LT.AND P0, PT, R7, UR23, !P6 ;  /* 0x0000001707007c0c */ /* 0x004fe2000f701270 */
[----:B------:R-:W2:Y:S01]  /*54a10*/  LDCU UR23, c[0x0][0x39c] ;  /* 0x00007380ff1777ac */ /* 0x000ea20008000800 */
[----:B------:R-:W2:Y:S01]  /*54a20*/  LDL.LU R7, [R1+0x674] ;  /* 0x0006740001077983 */ /* 0x000ea20000300800 */
[----:B------:R-:W-:-:S04]  /*54a30*/  @P1 LOP3.LUT R19, R19, 0x8000000, RZ, 0xfc, !PT ;  /* 0x0800000013131812 */ /* 0x000fc800078efcff */
[----:B------:R-:W-:Y:S02]  /*54a40*/  LOP3.LUT R19, R19, 0xfbffffff, RZ, 0xc0, !PT ;  /* 0xfbffffff13137812 */ /* 0x000fe400078ec0ff */
[----:B----4-:R-:W-:Y:S01]  /*54a50*/  ISETP.LT.AND P1, PT, R10, UR22, !P6 ;  /* 0x000000160a007c0c */ /* 0x010fe2000f721270 */
[----:B------:R-:W4:Y:S01]  /*54a60*/  LDCU UR22, c[0x0][0x39c] ;  /* 0x00007380ff1677ac */ /* 0x000f220008000800 */
[----:B------:R-:W4:Y:S02]  /*54a70*/  LDL.LU R10, [R1+0x678] ;  /* 0x00067800010a7983 */ /* 0x000f240000300800 */
[----:B------:R-:W-:Y:S02]  /*54a80*/  @P0 LOP3.LUT R19, R19, 0x4000000, RZ, 0xfc, !PT ;  /* 0x0400000013130812 */ /* 0x000fe400078efcff */
[----:B------:R-:W-:Y:S01]  /*54a90*/  ISETP.LT.AND P0, PT, R2, UR21, !P6 ;  /* 0x0000001502007c0c */ /* 0x000fe2000f701270 */
[----:B------:R-:W0:Y:S01]  /*54aa0*/  LDCU UR21, c[0x0][0x39c] ;  /* 0x00007380ff1577ac */ /* 0x000e220008000800 */
[----:B------:R-:W4:Y:S01]  /*54ab0*/  LDL.LU R2, [R1+0x67c] ;  /* 0x00067c0001027983 */ /* 0x000f220000300800 */
[----:B------:R-:W-:-:S04]  /*54ac0*/  LOP3.LUT R19, R19, 0xfdffffff, RZ, 0xc0, !PT ;  /* 0xfdffffff13137812 */ /* 0x000fc800078ec0ff */
[----:B------:R-:W-:-:S04]  /*54ad0*/  @P1 LOP3.LUT R19, R19, 0x2000000, RZ, 0xfc, !PT ;  /* 0x0200000013131812 */ /* 0x000fc800078efcff */
[----:B------:R-:W-:Y:S02]  /*54ae0*/  LOP3.LUT R19, R19, 0xfeffffff, RZ, 0xc0, !PT ;  /* 0xfeffffff13137812 */ /* 0x000fe400078ec0ff */
[----:B------:R-:W-:Y:S01]  /*54af0*/  ISETP.LT.AND P1, PT, R9, UR20, !P6 ;  /* 0x0000001409007c0c */ /* 0x000fe2000f721270 */
[----:B------:R-:W0:Y:S01]  /*54b00*/  LDCU UR20, c[0x0][0x39c] ;  /* 0x00007380ff1477ac */ /* 0x000e220008000800 */
[----:B------:R-:W4:Y:S01]  /*54b10*/  LDL.LU R9, [R1+0x680] ;  /* 0x0006800001097983 */ /* 0x000f220000300800 */
[----:B------:R-:W-:-:S04]  /*54b20*/  @P0 LOP3.LUT R19, R19, 0x1000000, RZ, 0xfc, !PT ;  /* 0x0100000013130812 */ /* 0x000fc800078efcff */
[----:B------:R-:W-:-:S06]  /*54b30*/  LOP3.LUT R19, R19, 0xff7fffff, RZ, 0xc0, !PT ;  /* 0xff7fffff13137812 */ /* 0x000fcc00078ec0ff */
[----:B------:R-:W-:-:S04]  /*54b40*/  @P1 LOP3.LUT R19, R19, 0x800000, RZ, 0xfc, !PT ;  /* 0x0080000013131812 */ /* 0x000fc800078efcff */
[----:B------:R-:W-:Y:S02]  /*54b50*/  LOP3.LUT R19, R19, 0xffbfffff, RZ, 0xc0, !PT ;  /* 0xffbfffff13137812 */ /* 0x000fe400078ec0ff */
[----:B---3--:R-:W-:Y:S01]  /*54b60*/  ISETP.LT.AND P0, PT, R8, UR19, !P6 ;  /* 0x0000001308007c0c */ /* 0x008fe2000f701270 */
[----:B------:R-:W3:Y:S01]  /*54b70*/  LDCU UR19, c[0x0][0x39c] ;  /* 0x00007380ff1377ac */ /* 0x000ee20008000800 */
[----:B------:R-:W3:Y:S01]  /*54b80*/  LDL.LU R8, [R1+0x684] ;  /* 0x0006840001087983 */ /* 0x000ee20000300800 */
[----:B------:R-:W-:Y:S01]  /*54b90*/  ISETP.LT.AND P1, PT, R28, UR18, !P6 ;  /* 0x000000121c007c0c */ /* 0x000fe2000f721270 */
[----:B------:R-:W0:Y:S02]  /*54ba0*/  LDCU UR18, c[0x0][0x39c] ;  /* 0x00007380ff1277ac */ /* 0x000e240008000800 */
[----:B------:R-:W3:Y:S07]  /*54bb0*/  LDL.LU R28, [R1+0x688] ;  /* 0x00068800011c7983 */ /* 0x000eee0000300800 */
[----:B------:R-:W-:-:S02]  /*54bc0*/  @P0 LOP3.LUT R19, R19, 0x400000, RZ, 0xfc, !PT ;  /* 0x0040000013130812 */ /* 0x000fc400078efcff */
        /* <DEDUP_REMOVED lines=8> */
[----:B------:R-:W-:Y:S01]  /*54c50*/  @P0 LOP3.LUT R19, R19, 0x100000, RZ, 0xfc, !PT ;  /* 0x0010000013130812 */ /* 0x000fe200078efcff */
[----:B------:R-:W2:Y:S03]  /*54c60*/  LDL.LU R7, [R1+0x690] ;  /* 0x0006900001077983 */ /* 0x000ea60000300800 */
[----:B------:R-:W-:-:S07]  /*54c70*/  LOP3.LUT R19, R19, 0xfff7ffff, RZ, 0xc0, !PT ;  /* 0xfff7ffff13137812 */ /* 0x000fce00078ec0ff */
[----:B------:R-:W-:Y:S02]  /*54c80*/  @P1 LOP3.LUT R19, R19, 0x80000, RZ, 0xfc, !PT ;  /* 0x0008000013131812 */ /* 0x000fe400078efcff */
[----:B----4-:R-:W-:Y:S01]  /*54c90*/  ISETP.LT.AND P1, PT, R2, UR14, !P6 ;  /* 0x0000000e02007c0c */ /* 0x010fe2000f721270 */
[----:B------:R-:W4:Y:S01]  /*54ca0*/  LDCU UR14, c[0x0][0x39c] ;  /* 0x00007380ff0e77ac */ /* 0x000f220008000800 */
[----:B------:R-:W4:Y:S01]  /*54cb0*/  LDL.LU R2, [R1+0x694] ;  /* 0x0006940001027983 */ /* 0x000f220000300800 */
[----:B------:R-:W-:Y:S02]  /*54cc0*/  ISETP.LT.AND P0, PT, R10, UR15, !P6 ;  /* 0x0000000f0a007c0c */ /* 0x000fe4000f701270 */
[----:B------:R-:W-:Y:S01]  /*54cd0*/  LOP3.LUT R19, R19, 0xfffbffff, RZ, 0xc0, !PT ;  /* 0xfffbffff13137812 */ /* 0x000fe200078ec0ff */
[----:B------:R-:W4:Y:S01]  /*54ce0*/  LDL.LU R10, [R1+0x698] ;  /* 0x00069800010a7983 */ /* 0x000f220000300800 */
[----:B------:R-:W0:Y:S09]  /*54cf0*/  LDCU UR15, c[0x0][0x39c] ;  /* 0x00007380ff0f77ac */ /* 0x000e320008000800 */
[----:B------:R-:W-:-:S02]  /*54d00*/  @P0 LOP3.LUT R19, R19, 0x40000, RZ, 0xfc, !PT ;  /* 0x0004000013130812 */ /* 0x000fc400078efcff */
[----:B------:R-:W-:Y:S01]  /*54d10*/  ISETP.LT.AND P0, PT, R9, UR13, !P6 ;  /* 0x0000000d09007c0c */ /* 0x000fe2000f701270 */
[----:B------:R-:W0:Y:S01]  /*54d20*/  LDCU UR13, c[0x0][0x39c] ;  /* 0x00007380ff0d77ac */ /* 0x000e220008000800 */
[----:B------:R-:W-:Y:S01]  /*54d30*/  LOP3.LUT R19, R19, 0xfffdffff, RZ, 0xc0, !PT ;  /* 0xfffdffff13137812 */ /* 0x000fe200078ec0ff */
[----:B------:R-:W4:Y:S03]  /*54d40*/  LDL.LU R9, [R1+0x69c] ;  /* 0x00069c0001097983 */ /* 0x000f260000300800 */
        /* <DEDUP_REMOVED lines=8> */
[----:B------:R-:W0:Y:S02]  /*54dd0*/  LDCU UR12, c[0x0][0x39c] ;  /* 0x00007380ff0c77ac */ /* 0x000e240008000800 */
[----:B------:R-:W3:Y:S04]  /*54de0*/  LDL.LU R8, [R1+0x6a4] ;  /* 0x0006a40001087983 */ /* 0x000ee80000300800 */
[----:B------:R-:W3:Y:S06]  /*54df0*/  LDL.LU R12, [R1+0x6a8] ;  /* 0x0006a800010c7983 */ /* 0x000eec0000300800 */
        /* <DEDUP_REMOVED lines=10> */
[----:B------:R-:W2:Y:S01]  /*54ea0*/  LDL.LU R7, [R1+0x6b0] ;  /* 0x0006b00001077983 */ /* 0x000ea20000300800 */
[----:B----4-:R-:W-:Y:S01]  /*54eb0*/  ISETP.LT.AND P1, PT, R2, UR8, !P6 ;  /* 0x0000000802007c0c */ /* 0x010fe2000f721270 */
[----:B------:R-:W2:Y:S02]  /*54ec0*/  LDCU UR8, c[0x0][0x39c] ;  /* 0x00007380ff0877ac */ /* 0x000ea40008000800 */
[----:B------:R-:W4:Y:S01]  /*54ed0*/  LDL.LU R2, [R1+0x6b4] ;  /* 0x0006b40001027983 */ /* 0x000f220000300800 */
[----:B------:R-:W-:-:S03]  /*54ee0*/  LOP3.LUT R19, R19, 0xffffefff, RZ, 0xc0, !PT ;  /* 0xffffefff13137812 */ /* 0x000fc600078ec0ff */
[----:B------:R-:W0:Y:S02]  /*54ef0*/  LDL.LU R11, [R1+0x6b8] ;  /* 0x0006b800010b7983 */ /* 0x000e240000300800 */
[----:B------:R-:W-:Y:S02]  /*54f00*/  @P0 LOP3.LUT R19, R19, 0x1000, RZ, 0xfc, !PT ;  /* 0x0000100013130812 */ /* 0x000fe400078efcff */
[----:B------:R-:W-:Y:S01]  /*54f10*/  ISETP.LT.AND P0, PT, R10, UR7, !P6 ;  /* 0x000000070a007c0c */ /* 0x000fe2000f701270 */
[----:B------:R-:W1:Y:S01]  /*54f20*/  LDCU UR7, c[0x0][0x39c] ;  /* 0x00007380ff0777ac */ /* 0x000e620008000800 */
[----:B------:R-:W-:Y:S01]  /*54f30*/  LOP3.LUT R19, R19, 0xfffff7ff, RZ, 0xc0, !PT ;  /* 0xfffff7ff13137812 */ /* 0x000fe200078ec0ff */
[----:B------:R-:W4:Y:S03]  /*54f40*/  LDL.LU R10, [R1+0x6bc] ;  /* 0x0006bc00010a7983 */ /* 0x000f260000300800 */
[----:B------:R-:W-:-:S04]  /*54f50*/  @P1 LOP3.LUT R19, R19, 0x800, RZ, 0xfc, !PT ;  /* 0x0000080013131812 */ /* 0x000fc800078efcff */
[----:B------:R-:W-:Y:S02]  /*54f60*/  LOP3.LUT R19, R19, 0xfffffbff, RZ, 0xc0, !PT ;  /* 0xfffffbff13137812 */ /* 0x000fe400078ec0ff */
[----:B------:R-:W-:Y:S01]  /*54f70*/  ISETP.LT.AND P1, PT, R9, UR6, !P6 ;  /* 0x0000000609007c0c */ /* 0x000fe2000f721270 */
[----:B------:R-:W1:Y:S01]  /*54f80*/  LDCU UR6, c[0x0][0x39c] ;  /* 0x00007380ff0677ac */ /* 0x000e620008000800 */
[----:B------:R-:W-:Y:S01]  /*54f90*/  @P0 LOP3.LUT R19, R19, 0x400, RZ, 0xfc, !PT ;  /* 0x0000040013130812 */ /* 0x000fe200078efcff */
[----:B------:R-:W4:Y:S03]  /*54fa0*/  LDL.LU R9, [R1+0x6c0] ;  /* 0x0006c00001097983 */ /* 0x000f260000300800 */
[----:B------:R-:W-:-:S07]  /*54fb0*/  LOP3.LUT R19, R19, 0xfffffdff, RZ, 0xc0, !PT ;  /* 0xfffffdff13137812 */ /* 0x000fce00078ec0ff */
[----:B------:R-:W-:-:S04]  /*54fc0*/  @P1 LOP3.LUT R19, R19, 0x200, RZ, 0xfc, !PT ;  /* 0x0000020013131812 */ /* 0x000fc800078efcff */
[----:B------:R-:W-:Y:S02]  /*54fd0*/  LOP3.LUT R19, R19, 0xfffffeff, RZ, 0xc0, !PT ;  /* 0xfffffeff13137812 */ /* 0x000fe400078ec0ff */
[----:B---3--:R-:W-:Y:S01]  /*54fe0*/  ISETP.LT.AND P0, PT, R28, UR5, !P6 ;  /* 0x000000051c007c0c */ /* 0x008fe2000f701270 */
[----:B------:R-:W3:Y:S01]  /*54ff0*/  LDCU UR5, c[0x0][0x39c] ;  /* 0x00007380ff0577ac */ /* 0x000ee20008000800 */
[----:B------:R-:W4:Y:S11]  /*55000*/  LDL.LU R28, [R1+0x6c4] ;  /* 0x0006c400011c7983 */ /* 0x000f360000300800 */
[----:B------:R-:W-:-:S02]  /*55010*/  @P0 LOP3.LUT R19, R19, 0x100, RZ, 0xfc, !PT ;  /* 0x0000010013130812 */ /* 0x000fc400078efcff */
[----:B---3--:R-:W-:Y:S01]  /*55020*/  ISETP.LT.AND P2, PT, R8, UR5, !P6 ;  /* 0x0000000508007c0c */ /* 0x008fe2000f741270 */
[----:B------:R-:W3:Y:S01]  /*55030*/  LDCU UR5, c[0x0][0x3b8] ;  /* 0x00007700ff0577ac */ /* 0x000ee20008000800 */
[----:B------:R-:W3:Y:S01]  /*55040*/  LDL.LU R8, [R1+0x6c8] ;  /* 0x0006c80001087983 */ /* 0x000ee20000300800 */
[----:B-1----:R-:W-:Y:S02]  /*55050*/  ISETP.LT.AND P0, PT, R29, UR7, !P6 ;  /* 0x000000071d007c0c */ /* 0x002fe4000f701270 */
[----:B------:R-:W-:Y:S01]  /*55060*/  ISETP.LT.AND P1, PT, R12, UR6, !P6 ;  /* 0x000000060c007c0c */ /* 0x000fe2000f721270 */
[----:B------:R-:W3:Y:S01]  /*55070*/  LDL.LU R29, [R1+0x6cc] ;  /* 0x0006cc00011d7983 */ /* 0x000ee20000300800 */
[----:B------:R-:W-:Y:S01]  /*55080*/  LOP3.LUT R19, R19, 0xffffff7f, RZ, 0xc0, !PT ;  /* 0xffffff7f13137812 */ /* 0x000fe200078ec0ff */
[----:B------:R-:W1:Y:S01]  /*55090*/  LDCU UR6, c[0x0][0x3b8] ;  /* 0x00007700ff0677ac */ /* 0x000e620008000800 */
[----:B------:R-:W0:Y:S04]  /*550a0*/  LDCU UR7, c[0x0][0x3b8] ;  /* 0x00007700ff0777ac */ /* 0x000e280008000800 */
[----:B------:R-:W-:-:S04]  /*550b0*/  @P2 LOP3.LUT R19, R19, 0x80, RZ, 0xfc, !PT ;  /* 0x0000008013132812 */ /* 0x000fc800078efcff */
[----:B------:R-:W-:Y:S02]  /*550c0*/  LOP3.LUT R19, R19, 0xffffffbf, RZ, 0xc0, !PT ;  /* 0xffffffbf13137812 */ /* 0x000fe400078ec0ff */
[----:B--2---:R-:W-:Y:S01]  /*550d0*/  ISETP.LT.AND P2, PT, R7, UR8, !P6 ;  /* 0x0000000807007c0c */ /* 0x004fe2000f741270 */
[----:B------:R-:W2:Y:S01]  /*550e0*/  LDCU UR8, c[0x0][0x3b8] ;  /* 0x00007700ff0877ac */ /* 0x000ea20008000800 */
[----:B------:R-:W-:Y:S01]  /*550f0*/  @P1 LOP3.LUT R19, R19, 0x40, RZ, 0xfc, !PT ;  /* 0x0000004013131812 */ /* 0x000fe200078efcff */
[----:B------:R-:W2:Y:S01]  /*55100*/  LDL.LU R7, [R1+0x6d0] ;  /* 0x0006d00001077983 */ /* 0x000ea20000300800 */
[----:B----4-:R-:W-:Y:S01]  /*55110*/  ISETP.LT.AND P1, PT, R2, UR9, !P6 ;  /* 0x0000000902007c0c */ /* 0x010fe2000f721270 */
[----:B------:R-:W4:Y:S02]  /*55120*/  LDCU UR9, c[0x0][0x3b8] ;  /* 0x00007700ff0977ac */ /* 0x000f240008000800 */
[----:B------:R-:W4:Y:S01]  /*55130*/  LDL.LU R2, [R1+0x6d4] ;  /* 0x0006d40001027983 */ /* 0x000f220000300800 */
[----:B------:R-:W-:-:S04]  /*55140*/  LOP3.LUT R19, R19, 0xffffffdf, RZ, 0xc0, !PT ;  /* 0xffffffdf13137812 */ /* 0x000fc800078ec0ff */
[----:B------:R-:W-:-:S04]  /*55150*/  @P0 LOP3.LUT R19, R19, 0x20, RZ, 0xfc, !PT ;  /* 0x0000002013130812 */ /* 0x000fc800078efcff */
[----:B------:R-:W-:-:S04]  /*55160*/  LOP3.LUT R19, R19, 0xffffffef, RZ, 0xc0, !PT ;  /* 0xffffffef13137812 */ /* 0x000fc800078ec0ff */
[----:B------:R-:W-:Y:S02]  /*55170*/  @P2 LOP3.LUT R19, R19, 0x10, RZ, 0xfc, !PT ;  /* 0x0000001013132812 */ /* 0x000fe400078efcff */
[----:B0-----:R-:W-:Y:S01]  /*55180*/  ISETP.LT.AND P0, PT, R11, UR10, !P6 ;  /* 0x0000000a0b007c0c */ /* 0x001fe2000f701270 */
[----:B------:R-:W0:Y:S01]  /*55190*/  LDCU UR10, c[0x0][0x3b8] ;  /* 0x00007700ff0a77ac */ /* 0x000e220008000800 */
[----:B------:R-:W-:Y:S01]  /*551a0*/  LOP3.LUT R19, R19, 0xfffffff7, RZ, 0xc0, !PT ;  /* 0xfffffff713137812 */ /* 0x000fe200078ec0ff */
[----:B------:R-:W4:Y:S03]  /*551b0*/  LDL.LU R11, [R1+0x6d8] ;  /* 0x0006d800010b7983 */ /* 0x000f260000300800 */
[----:B------:R-:W-:Y:S02]  /*551c0*/  @P1 LOP3.LUT R19, R19, 0x8, RZ, 0xfc, !PT ;  /* 0x0000000813131812 */ /* 0x000fe400078efcff */
[----:B------:R-:W-:Y:S01]  /*551d0*/  ISETP.LT.AND P2, PT, R10, UR11, !P6 ;  /* 0x0000000b0a007c0c */ /* 0x000fe2000f741270 */
[----:B------:R-:W0:Y:S01]  /*551e0*/  LDCU UR11, c[0x0][0x3b8] ;  /* 0x00007700ff0b77ac */ /* 0x000e220008000800 */
[----:B------:R-:W-:Y:S01]  /*551f0*/  LOP3.LUT R19, R19, 0xfffffffb, RZ, 0xc0, !PT ;  /* 0xfffffffb13137812 */ /* 0x000fe200078ec0ff */
[----:B------:R-:W4:Y:S03]  /*55200*/  LDL.LU R10, [R1+0x6dc] ;  /* 0x0006dc00010a7983 */ /* 0x000f260000300800 */
[----:B------:R-:W-:-:S02]  /*55210*/  @P0 LOP3.LUT R19, R19, 0x4, RZ, 0xfc, !PT ;  /* 0x0000000413130812 */ /* 0x000fc400078efcff */
[----:B------:R-:W-:Y:S01]  /*55220*/  ISETP.LT.AND P1, PT, R9, UR12, !P6 ;  /* 0x0000000c09007c0c */ /* 0x000fe2000f721270 */
[----:B------:R-:W0:Y:S01]  /*55230*/  LDCU UR12, c[0x0][0x3b8] ;  /* 0x00007700ff0c77ac */ /* 0x000e220008000800 */
[----:B------:R-:W-:Y:S01]  /*55240*/  LOP3.LUT R19, R19, 0xfffffffd, RZ, 0xc0, !PT ;  /* 0xfffffffd13137812 */ /* 0x000fe200078ec0ff */
[----:B------:R-:W4:Y:S03]  /*55250*/  LDL.LU R9, [R1+0x6e0] ;  /* 0x0006e00001097983 */ /* 0x000f260000300800 */
[----:B------:R-:W-:-:S04]  /*55260*/  @P2 LOP3.LUT R19, R19, 0x2, RZ, 0xfc, !PT ;  /* 0x0000000213132812 */ /* 0x000fc800078efcff */
[----:B------:R-:W-:-:S04]  /*55270*/  LOP3.LUT R19, R19, 0xfffffffe, RZ, 0xc0, !PT ;  /* 0xfffffffe13137812 */ /* 0x000fc800078ec0ff */
[----:B------:R-:W-:Y:S02]  /*55280*/  @P1 LOP3.LUT R19, R19, 0x1, RZ, 0xfc, !PT ;  /* 0x0000000113131812 */ /* 0x000fe400078efcff */
[----:B------:R-:W-:Y:S01]  /*55290*/  ISETP.LT.AND P0, PT, R28, UR13, !P6 ;  /* 0x0000000d1c007c0c */ /* 0x000fe2000f701270 */
[----:B------:R-:W0:Y:S01]  /*552a0*/  LDCU UR13, c[0x0][0x3b8] ;  /* 0x00007700ff0d77ac */ /* 0x000e220008000800 */
[----:B------:R-:W4:Y:S01]  /*552b0*/  LDL.LU R28, [R1+0x6e4] ;  /* 0x0006e400011c7983 */ /* 0x000f220000300800 */
[----:B---3--:R-:W-:Y:S01]  /*552c0*/  ISETP.LT.AND P2, PT, R8, UR14, !P6 ;  /* 0x0000000e08007c0c */ /* 0x008fe2000f741270 */
[----:B------:R-:W3:Y:S02]  /*552d0*/  LDCU UR14, c[0x0][0x3b8] ;  /* 0x00007700ff0e77ac */ /* 0x000ee40008000800 */
[----:B------:R-:W3:Y:S01]  /*552e0*/  LDL.LU R8, [R1+0x6e8] ;  /* 0x0006e80001087983 */ /* 0x000ee20000300800 */
[----:B------:R-:W-:Y:S01]  /*552f0*/  ISETP.LT.AND P1, PT, R29, UR15, !P6 ;  /* 0x0000000f1d007c0c */ /* 0x000fe2000f721270 */
[----:B------:R-:W0:Y:S02]  /*55300*/  LDCU UR15, c[0x0][0x3b8] ;  /* 0x00007700ff0f77ac */ /* 0x000e240008000800 */
[----:B------:R-:W-:Y:S04]  /*55310*/  STL.64 [R1+0x1610], R18 ;  /* 0x0016101201007387 */ /* 0x000fe80000100a00 */
[----:B------:R-:W-:Y:S04]  /*55320*/  STL.64 [R1+0x1608], R16 ;  /* 0x0016081001007387 */ /* 0x000fe80000100a00 */
[----:B------:R-:W3:Y:S01]  /*55330*/  LDL.LU R29, [R1+0x6ec] ;  /* 0x0006ec00011d7983 */ /* 0x000ee20000300800 */
        /* <DEDUP_REMOVED lines=13> */
[----:B------:R-:W-:Y:S01]  /*55410*/  ISETP.LT.AND P1, PT, R11, UR18, !P6 ;  /* 0x000000120b007c0c */ /* 0x000fe2000f721270 */
[----:B------:R-:W0:Y:S01]  /*55420*/  LDCU UR18, c[0x0][0x3b8] ;  /* 0x00007700ff1277ac */ /* 0x000e220008000800 */
[----:B------:R-:W4:Y:S01]  /*55430*/  LDL.LU R11, [R1+0x6f8] ;  /* 0x0006f800010b7983 */ /* 0x000f220000300800 */
        /* <DEDUP_REMOVED lines=11> */
[----:B------:R-:W-:-:S04]  /*554f0*/  @P0 LOP3.LUT R0, R0, 0x2000000, RZ, 0xfc, !PT ;  /* 0x0200000000000812 */ /* 0x000fc800078efcff */
[----:B------:R-:W-:-:S04]  /*55500*/  LOP3.LUT R0, R0, 0xfeffffff, RZ, 0xc0, !PT ;  /* 0xfeffffff00007812 */ /* 0x000fc800078ec0ff */
[----:B------:R-:W-:-:S04]  /*55510*/  @P2 LOP3.LUT R0, R0, 0x1000000, RZ, 0xfc, !PT ;  /* 0x0100000000002812 */ /* 0x000fc800078efcff */
[----:B------:R-:W-:Y:S02]  /*55520*/  LOP3.LUT R0, R0, 0xff7fffff, RZ, 0xc0, !PT ;  /* 0xff7fffff00007812 */ /* 0x000fe400078ec0ff */
[----:B------:R-:W-:Y:S02]  /*55530*/  ISETP.LT.AND P1, PT, R28, UR21, !P6 ;  /* 0x000000151c007c0c */ /* 0x000fe4000f721270 */
[----:B------:R-:W4:Y:S01]  /*55540*/  LDL.LU R28, [R1+0x704] ;  /* 0x00070400011c7983 */ /* 0x000f220000300800 */
[----:B---3--:R-:W-:-:S03]  /*55550*/  ISETP.LT.AND P0, PT, R8, UR22, !P6 ;  /* 0x0000001608007c0c */ /* 0x008fc6000f701270 */
[----:B------:R-:W3:Y:S01]  /*55560*/  LDL.LU R8, [R1+0x708] ;  /* 0x0007080001087983 */ /* 0x000ee20000300800 */
[----:B------:R-:W-:-:S03]  /*55570*/  ISETP.LT.AND P2, PT, R29, UR23, !P6 ;  /* 0x000000171d007c0c */ /* 0x000fc6000f741270 */
[----:B------:R-:W3:Y:S03]  /*55580*/  LDL.LU R29, [R1+0x70c] ;  /* 0x00070c00011d7983 */ /* 0x000ee60000300800 */
[----:B------:R-:W-:-:S04]  /*55590*/  @P1 LOP3.LUT R0, R0, 0x800000, RZ, 0xfc, !PT ;  /* 0x0080000000001812 */ /* 0x000fc800078efcff */
[----:B------:R-:W-:Y:S02]  /*555a0*/  LOP3.LUT R0, R0, 0xffbfffff, RZ, 0xc0, !PT ;  /* 0xffbfffff00007812 */ /* 0x000fe400078ec0ff */
[----:B--2---:R-:W-:Y:S02]  /*555b0*/  ISETP.LT.AND P1, PT, R7, UR24, !P6 ;  /* 0x0000001807007c0c */ /* 0x004fe4000f721270 */
[----:B------:R-:W-:Y:S01]  /*555c0*/  @P0 LOP3.LUT R0, R0, 0x400000, RZ, 0xfc, !PT ;  /* 0x0040000000000812 */ /* 0x000fe200078efcff */
[----:B------:R-:W2:Y:S01]  /*555d0*/  LDL.LU R7, [R1+0x710] ;  /* 0x0007100001077983 */ /* 0x000ea20000300800 */
[----:B----4-:R-:W-:-:S03]  /*555e0*/  ISETP.LT.AND P0, PT, R2, UR25, !P6 ;  /* 0x0000001902007c0c */ /* 0x010fc6000f701270 */
[----:B------:R-:W4:Y:S01]  /*555f0*/  LDL.LU R2, [R1+0x714] ;  /* 0x0007140001027983 */ /* 0x000f220000300800 */
[----:B------:R-:W-:-:S04]  /*55600*/  LOP3.LUT R0, R0, 0xffdfffff, RZ, 0xc0, !PT ;  /* 0xffdfffff00007812 */ /* 0x000fc800078ec0ff */
[----:B------:R-:W-:-:S04]  /*55610*/  @P2 LOP3.LUT R0, R0, 0x200000, RZ, 0xfc, !PT ;  /* 0x0020000000002812 */ /* 0x000fc800078efcff */
[----:B------:R-:W-:-:S04]  /*55620*/  LOP3.LUT R0, R0, 0xffefffff, RZ, 0xc0, !PT ;  /* 0xffefffff00007812 */ /* 0x000fc800078ec0ff */
[----:B------:R-:W-:Y:S02]  /*55630*/  @P1 LOP3.LUT R0, R0, 0x100000, RZ, 0xfc, !PT ;  /* 0x0010000000001812 */ /* 0x000fe400078efcff */
[----:B------:R-:W-:Y:S02]  /*55640*/  ISETP.LT.AND P2, PT, R11, UR26, !P6 ;  /* 0x0000001a0b007c0c */ /* 0x000fe4000f741270 */
[----:B------:R-:W4:Y:S01]  /*55650*/  LDL.LU R11, [R1+0x718] ;  /* 0x00071800010b7983 */ /* 0x000f220000300800 */
        /* <DEDUP_REMOVED lines=52> */
[----:B------:R-:W-:-:S04]  /*559a0*/  LOP3.LUT R0, R0, 0xffffffbf, RZ, 0xc0, !PT ;  /* 0xffffffbf00007812 */ /* 0x000fc800078ec0ff */
[----:B------:R-:W-:Y:S02]  /*559b0*/  @P2 LOP3.LUT R0, R0, 0x40, RZ, 0xfc, !PT ;  /* 0x0000004000002812 */ /* 0x000fe400078efcff */
[----:B--2---:R-:W-:Y:S02]  /*559c0*/  ISETP.LT.AND P0, PT, R7, UR42, !P6 ;  /* 0x0000002a07007c0c */ /* 0x004fe4000f701270 */
        /* <DEDUP_REMOVED lines=20> */
[----:B------:R-:W-:Y:S02]  /*55b10*/  @P2 LOP3.LUT R0, R0, 0x1, RZ, 0xfc, !PT ;  /* 0x0000000100002812 */ /* 0x000fe400078efcff */
        /* <DEDUP_REMOVED lines=13> */
[----:B------:R-:W-:-:S03]  /*55bf0*/  LOP3.LUT R5, R5, 0xdfffffff, RZ, 0xc0, !PT ;  /* 0xdfffffff05057812 */ /* 0x000fc600078ec0ff */
[----:B------:R-:W4:Y:S01]  /*55c00*/  LDL.LU R13, [R1+0x778] ;  /* 0x00077800010d7983 */ /* 0x000f220000300800 */
[----:B------:R-:W-:-:S03]  /*55c10*/  @P2 LOP3.LUT R5, R5, 0x20000000, RZ, 0xfc, !PT ;  /* 0x2000000005052812 */ /* 0x000fc600078efcff */
[----:B------:R-:W4:Y:S01]  /*55c20*/  LDL.LU R12, [R1+0x77c] ;  /* 0x00077c00010c7983 */ /* 0x000f220000300800 */
[----:B------:R-:W-:-:S04]  /*55c30*/  LOP3.LUT R5, R5, 0xefffffff, RZ, 0xc0, !PT ;  /* 0xefffffff05057812 */ /* 0x000fc800078ec0ff */
[----:B------:R-:W-:Y:S02]  /*55c40*/  @P1 LOP3.LUT R5, R5, 0x10000000, RZ, 0xfc, !PT ;  /* 0x1000000005051812 */ /* 0x000fe400078efcff */
[----:B------:R-:W-:Y:S02]  /*55c50*/  ISETP.LT.AND P2, PT, R11, UR52, !P6 ;  /* 0x000000340b007c0c */ /* 0x000fe4000f741270 */
[----:B------:R-:W-:Y:S01]  /*55c60*/  LOP3.LUT R5, R5, 0xf7ffffff, RZ, 0xc0, !PT ;  /* 0xf7ffffff05057812 */ /* 0x000fe200078ec0ff */
[----:B------:R-:W4:Y:S03]  /*55c70*/  LDL.LU R11, [R1+0x780] ;  /* 0x00078000010b7983 */ /* 0x000f260000300800 */
[----:B------:R-:W-:Y:S02]  /*55c80*/  @P0 LOP3.LUT R5, R5, 0x8000000, RZ, 0xfc, !PT ;  /* 0x0800000005050812 */ /* 0x000fe400078efcff */
[----:B------:R-:W-:-:S02]  /*55c90*/  ISETP.LT.AND P1, PT, R10, UR53, !P6 ;  /* 0x000000350a007c0c */ /* 0x000fc4000f721270 */
[----:B------:R-:W-:Y:S01]  /*55ca0*/  LOP3.LUT R5, R5, 0xfbffffff, RZ, 0xc0, !PT ;  /* 0xfbffffff05057812 */ /* 0x000fe200078ec0ff */
[----:B------:R-:W4:Y:S03]  /*55cb0*/  LDL.LU R10, [R1+0x784] ;  /* 0x00078400010a7983 */ /* 0x000f260000300800 */
[----:B------:R-:W-:Y:S02]  /*55cc0*/  @P2 LOP3.LUT R5, R5, 0x4000000, RZ, 0xfc, !PT ;  /* 0x0400000005052812 */ /* 0x000fe400078efcff */
[----:B------:R-:W-:Y:S02]  /*55cd0*/  ISETP.LT.AND P0, PT, R9, UR54, !P6 ;  /* 0x0000003609007c0c */ /* 0x000fe4000f701270 */
[----:B------:R-:W-:-:S04]  /*55ce0*/  LOP3.LUT R5, R5, 0xfdffffff, RZ, 0xc0, !PT ;  /* 0xfdffffff05057812 */ /* 0x000fc800078ec0ff */
[----:B------:R-:W-:-:S04]  /*55cf0*/  @P1 LOP3.LUT R5, R5, 0x2000000, RZ, 0xfc, !PT ;  /* 0x0200000005051812 */ /* 0x000fc800078efcff */
[----:B------:R-:W-:-:S04]  /*55d00*/  LOP3.LUT R5, R5, 0xfeffffff, RZ, 0xc0, !PT ;  /* 0xfeffffff05057812 */ /* 0x000fc800078ec0ff */
[----:B------:R-:W-:-:S04]  /*55d10*/  @P0 LOP3.LUT R5, R5, 0x1000000, RZ, 0xfc, !PT ;  /* 0x0100000005050812 */ /* 0x000fc800078efcff */
[----:B------:R-:W-:Y:S02]  /*55d20*/  LOP3.LUT R5, R5, 0xff7fffff, RZ, 0xc0, !PT ;  /* 0xff7fffff05057812 */ /* 0x000fe400078ec0ff */
[----:B------:R-:W-:Y:S02]  /*55d30*/  ISETP.LT.AND P2, PT, R28, UR55, !P6 ;  /* 0x000000371c007c0c */ /* 0x000fe4000f741270 */
[----:B------:R-:W4:Y:S04]  /*55d40*/  LDL.LU R28, [R1+0x788] ;  /* 0x00078800011c7983 */ /* 0x000f280000300800 */
[----:B------:R-:W4:Y:S01]  /*55d50*/  LDL.LU R9, [R1+0x78c] ;  /* 0x00078c0001097983 */ /* 0x000f220000300800 */
[----:B---3--:R-:W-:-:S03]  /*55d60*/  ISETP.LT.AND P0, PT, R29, UR57, !P6 ;  /* 0x000000391d007c0c */ /* 0x008fc6000f701270 */
[----:B------:R-:W3:Y:S01]  /*55d70*/  LDL.LU R29, [R1+0x790] ;  /* 0x00079000011d7983 */ /* 0x000ee20000300800 */
[----:B------:R-:W-:-:S03]  /*55d80*/  ISETP.LT.AND P1, PT, R8, UR56, !P6 ;  /* 0x0000003808007c0c */ /* 0x000fc6000f721270 */
[----:B------:R-:W3:Y:S01]  /*55d90*/  LDL.LU R8, [R1+0x794] ;  /* 0x0007940001087983 */ /* 0x000ee20000300800 */
[----:B------:R-:W-:-:S04]  /*55da0*/  @P2 LOP3.LUT R5, R5, 0x800000, RZ, 0xfc, !PT ;  /* 0x0080000005052812 */ /* 0x000fc800078efcff */
[----:B------:R-:W-:Y:S02]  /*55db0*/  LOP3.LUT R5, R5, 0xffbfffff, RZ, 0xc0, !PT ;  /* 0xffbfffff05057812 */ /* 0x000fe400078ec0ff */
[----:B--2---:R-:W-:Y:S02]  /*55dc0*/  ISETP.LT.AND P2, PT, R7, UR58, !P6 ;  /* 0x0000003a07007c0c */ /* 0x004fe4000f741270 */
[----:B------:R-:W2:Y:S01]  /*55dd0*/  LDL.LU R7, [R1+0x798] ;  /* 0x0007980001077983 */ /* 0x000ea20000300800 */
[----:B------:R-:W-:Y:S02]  /*55de0*/  @P1 LOP3.LUT R5, R5, 0x400000, RZ, 0xfc, !PT ;  /* 0x0040000005051812 */ /* 0x000fe400078efcff */
[----:B----4-:R-:W-:Y:S02]  /*55df0*/  ISETP.LT.AND P1, PT, R2, UR59, !P6 ;  /* 0x0000003b02007c0c */ /* 0x010fe4000f721270 */
[----:B------:R-:W4:Y:S01]  /*55e00*/  LDL.LU R2, [R1+0x79c] ;  /* 0x00079c0001027983 */ /* 0x000f220000300800 */
[----:B------:R-:W-:-:S04]  /*55e10*/  LOP3.LUT R5, R5, 0xffdfffff, RZ, 0xc0, !PT ;  /* 0xffdfffff05057812 */ /* 0x000fc800078ec0ff */
[----:B------:R-:W-:-:S04]  /*55e20*/  @P0 LOP3.LUT R5, R5, 0x200000, RZ, 0xfc, !PT ;  /* 0x0020000005050812 */ /* 0x000fc800078efcff */
[----:B------:R-:W-:-:S04]  /*55e30*/  LOP3.LUT R5, R5, 0xffefffff, RZ, 0xc0, !PT ;  /* 0xffefffff05057812 */ /* 0x000fc800078ec0ff */
[----:B------:R-:W-:Y:S02]  /*55e40*/  @P2 LOP3.LUT R5, R5, 0x100000, RZ, 0xfc, !PT ;  /* 0x0010000005052812 */ /* 0x000fe400078efcff */
[----:B------:R-:W-:Y:S02]  /*55e50*/  ISETP.LT.AND P0, PT, R13, UR60, !P6 ;  /* 0x0000003c0d007c0c */ /* 0x000fe4000f701270 */
[----:B------:R-:W-:-:S04]  /*55e60*/  LOP3.LUT R5, R5, 0xfff7ffff, RZ, 0xc0, !PT ;  /* 0xfff7ffff05057812 */ /* 0x000fc800078ec0ff */
[----:B------:R-:W-:Y:S02]  /*55e70*/  @P1 LOP3.LUT R5, R5, 0x80000, RZ, 0xfc, !PT ;  /* 0x0008000005051812 */ /* 0x000fe400078efcff */
[----:B------:R-:W-:Y:S02]  /*55e80*/  ISETP.LT.AND P2, PT, R12, UR61, !P6 ;  /* 0x0000003d0c007c0c */ /* 0x000fe4000f741270 */
[----:B------:R-:W-:-:S04]  /*55e90*/  LOP3.LUT R5, R5, 0xfffbffff, RZ, 0xc0, !PT ;  /* 0xfffbffff05057812 */ /* 0x000fc800078ec0ff */
[----:B------:R-:W-:Y:S02]  /*55ea0*/  @P0 LOP3.LUT R5, R5, 0x40000, RZ, 0xfc, !PT ;  /* 0x0004000005050812 */ /* 0x000fe400078efcff */
[----:B------:R-:W-:Y:S02]  /*55eb0*/  ISETP.LT.AND P1, PT, R11, UR62, !P6 ;  /* 0x0000003e0b007c0c */ /* 0x000fe4000f721270 */
[----:B------:R-:W-:Y:S02]  /*55ec0*/  LOP3.LUT R5, R5, 0xfffdffff, RZ, 0xc0, !PT ;  /* 0xfffdffff05057812 */ /* 0x000fe400078ec0ff */
[----:B------:R-:W-:Y:S02]  /*55ed0*/  ISETP.LT.AND P0, PT, R10, UR63, !P6 ;  /* 0x0000003f0a007c0c */ /* 0x000fe4000f701270 */
[----:B------:R-:W4:Y:S01]  /*55ee0*/  LDL.LU R10, [R1+0x7a4] ;  /* 0x0007a400010a7983 */ /* 0x000f220000300800 */
[----:B------:R-:W-:-:S04]  /*55ef0*/  @P2 LOP3.LUT R5, R5, 0x20000, RZ, 0xfc, !PT ;  /* 0x0002000005052812 */ /* 0x000fc800078efcff */
        /* <DEDUP_REMOVED lines=8> */
[----:B------:R-:W3:Y:S04]  /*55f80*/  LDL.LU R29, [R1+0x7ac] ;  /* 0x0007ac00011d7983 */ /* 0x000ee80000300800 */
[----:B------:R-:W3:Y:S04]  /*55f90*/  LDL.LU R21, [R1+0x7b0] ;  /* 0x0007b00001157983 */ /* 0x000ee80000300800 */
[----:B------:R-:W3:Y:S04]  /*55fa0*/  LDL.LU R22, [R1+0x7b4] ;  /* 0x0007b40001167983 */ /* 0x000ee80000300800 */
[----:B------:R-:W3:Y:S01]  /*55fb0*/  LDL.LU R27, [R1+0x7b8] ;  /* 0x0007b800011b7983 */ /* 0x000ee20000300800 */
[----:B------:R-:W-:-:S02]  /*55fc0*/  ISETP.LT.AND P1, PT, R9, UR65, !P6 ;  /* 0x0000004109007c0c */ /* 0x000fc4000f721270 */
[----:B------:R-:W-:Y:S01]  /*55fd0*/  @P2 LOP3.LUT R5, R5, 0x4000, RZ, 0xfc, !PT ;  /* 0x0000400005052812 */ /* 0x000fe200078efcff */
[----:B------:R-:W1:Y:S03]  /*55fe0*/  LDL R9, [R1+0xf44] ;  /* 0x000f440001097983 */ /* 0x000e660000100800 */
[----:B------:R-:W-:Y:S02]  /*55ff0*/  LOP3.LUT R5, R5, 0xffffdfff, RZ, 0xc0, !PT ;  /* 0xffffdfff05057812 */ /* 0x000fe400078ec0ff */
[----:B------:R-:W-:Y:S02]  /*56000*/  ISETP.LT.AND P2, PT, R8, UR67, !P6 ;  /* 0x0000004308007c0c */ /* 0x000fe4000f741270 */
[----:B------:R-:W3:Y:S03]  /*56010*/  LDL.LU R8, [R1+0x864] ;  /* 0x0008640001087983 */ /* 0x000ee60000300800 */
[----:B------:R-:W-:-:S04]  /*56020*/  @P1 LOP3.LUT R5, R5, 0x2000, RZ, 0xfc, !PT ;  /* 0x0000200005051812 */ /* 0x000fc800078efcff */
[----:B------:R-:W-:-:S04]  /*56030*/  LOP3.LUT R5, R5, 0xffffefff, RZ, 0xc0, !PT ;  /* 0xffffefff05057812 */ /* 0x000fc800078ec0ff */
[----:B------:R-:W-:-:S04]  /*56040*/  @P0 LOP3.LUT R5, R5, 0x1000, RZ, 0xfc, !PT ;  /* 0x0000100005050812 */ /* 0x000fc800078efcff */
[----:B------:R-:W-:Y:S02]  /*56050*/  LOP3.LUT R5, R5, 0xfffff7ff, RZ, 0xc0, !PT ;  /* 0xfffff7ff05057812 */ /* 0x000fe400078ec0ff */
[----:B--2---:R-:W-:Y:S02]  /*56060*/  ISETP.LT.AND P1, PT, R7, UR68, !P6 ;  /* 0x0000004407007c0c */ /* 0x004fe4000f721270 */
[----:B----4-:R-:W-:Y:S01]  /*56070*/  ISETP.LT.AND P0, PT, R2, UR69, !P6 ;  /* 0x0000004502007c0c */ /* 0x010fe2000f701270 */
[----:B------:R-:W2:Y:S01]  /*56080*/  LDL.LU R7, [R1+0x86c] ;  /* 0x00086c0001077983 */ /* 0x000ea20000300800 */
[----:B------:R-:W-:Y:S02]  /*56090*/  @P2 LOP3.LUT R5, R5, 0x800, RZ, 0xfc, !PT ;  /* 0x0000080005052812 */ /* 0x000fe400078efcff */
[----:B------:R-:W-:Y:S01]  /*560a0*/  ISETP.LT.AND P2, PT, R3, UR70, !P6 ;  /* 0x0000004603007c0c */ /* 0x000fe2000f741270 */
[----:B------:R-:W4:Y:S04]  /*560b0*/  LDL.LU R2, [R1+0x860] ;  /* 0x0008600001027983 */ /* 0x000f280000300800 */
[----:B------:R-:W4:Y:S01]  /*560c0*/  LDL.LU R3, [R1+0x868] ;  /* 0x0008680001037983 */ /* 0x000f220000300800 */
[----:B------:R-:W-:-:S03]  /*560d0*/  LOP3.LUT R5, R5, 0xfffffbff, RZ, 0xc0, !PT ;  /* 0xfffffbff05057812 */ /* 0x000fc600078ec0ff */
[----:B------:R-:W4:Y:S01]  /*560e0*/  LDL.LU R23, [R1+0x7d4] ;  /* 0x0007d40001177983 */ /* 0x000f220000300800 */
[----:B------:R-:W-:-:S04]  /*560f0*/  @P1 LOP3.LUT R5, R5, 0x400, RZ, 0xfc, !PT ;  /* 0x0000040005051812 */ /* 0x000fc800078efcff */
[----:B------:R-:W-:-:S04]  /*56100*/  LOP3.LUT R5, R5, 0xfffffdff, RZ, 0xc0, !PT ;  /* 0xfffffdff05057812 */ /* 0x000fc800078ec0ff */
[----:B------:R-:W-:Y:S02]  /*56110*/  @P0 LOP3.LUT R5, R5, 0x200, RZ, 0xfc, !PT ;  /* 0x0000020005050812 */ /* 0x000fe400078efcff */
[----:B------:R-:W-:Y:S02]  /*56120*/  ISETP.LT.AND P1, PT, R10, UR71, !P6 ;  /* 0x000000470a007c0c */ /* 0x000fe4000f721270 */
[----:B------:R-:W-:Y:S01]  /*56130*/  LOP3.LUT R5, R5, 0xfffffeff, RZ, 0xc0, !PT ;  /* 0xfffffeff05057812 */ /* 0x000fe200078ec0ff */
[----:B------:R-:W4:Y:S03]  /*56140*/  LDL.LU R10, [R1+0x7dc] ;  /* 0x0007dc00010a7983 */ /* 0x000f260000300800 */
[----:B------:R-:W-:Y:S01]  /*56150*/  @P2 LOP3.LUT R5, R5, 0x100, RZ, 0xfc, !PT ;  /* 0x0000010005052812 */ /* 0x000fe200078efcff */
[----:B------:R-:W4:Y:S03]  /*56160*/  LDL.LU R6, [R1+0x7d0] ;  /* 0x0007d00001067983 */ /* 0x000f260000300800 */
[----:B------:R-:W-:Y:S01]  /*56170*/  LOP3.LUT R5, R5, 0xffffff7f, RZ, 0xc0, !PT ;  /* 0xffffff7f05057812 */ /* 0x000fe200078ec0ff */
[----:B------:R-:W4:Y:S03]  /*56180*/  LDL.LU R11, [R1+0x7d8] ;  /* 0x0007d800010b7983 */ /* 0x000f260000300800 */
[----:B------:R-:W-:Y:S01]  /*56190*/  @P1 LOP3.LUT R5, R5, 0x80, RZ, 0xfc, !PT ;  /* 0x0000008005051812 */ /* 0x000fe200078efcff */
[----:B------:R-:W4:Y:S03]  /*561a0*/  LDL.LU R15, [R1+0xf24] ;  /* 0x000f2400010f7983 */ /* 0x000f260000300800 */
[----:B------:R-:W-:Y:S01]  /*561b0*/  LOP3.LUT R5, R5, 0xffffffbf, RZ, 0xc0, !PT ;  /* 0xffffffbf05057812 */ /* 0x000fe200078ec0ff */
[----:B------:R-:W4:Y:S04]  /*561c0*/  LDL.LU R14, [R1+0xf3c] ;  /* 0x000f3c00010e7983 */ /* 0x000f280000300800 */
[----:B------:R-:W4:Y:S04]  /*561d0*/  LDL.LU R13, [R1+0xf0c] ;  /* 0x000f0c00010d7983 */ /* 0x000f280000300800 */
[----:B------:R-:W4:Y:S01]  /*561e0*/  LDL.LU R12, [R1+0xf38] ;  /* 0x000f3800010c7983 */ /* 0x000f220000300800 */
[----:B------:R-:W-:-:S03]  /*561f0*/  ISETP.LT.AND P0, PT, R28, UR72, !P6 ;  /* 0x000000481c007c0c */ /* 0x000fc6000f701270 */
[----:B------:R-:W4:Y:S10]  /*56200*/  LDL.LU R28, [R1+0x960] ;  /* 0x00096000011c7983 */ /* 0x000f340000300800 */
[----:B------:R-:W-:-:S02]  /*56210*/  @P0 LOP3.LUT R5, R5, 0x40, RZ, 0xfc, !PT ;  /* 0x0000004005050812 */ /* 0x000fc400078efcff */
[----:B---3--:R-:W-:Y:S02]  /*56220*/  ISETP.LT.AND P3, PT, R29, UR73, !P6 ;  /* 0x000000491d007c0c */ /* 0x008fe4000f761270 */
[----:B------:R-:W3:Y:S01]  /*56230*/  LDL.LU R29, [R1+0x970] ;  /* 0x00097000011d7983 */ /* 0x000ee20000300800 */
[----:B------:R-:W-:Y:S02]  /*56240*/  ISETP.LT.AND P2, PT, R21, UR74, !P6 ;  /* 0x0000004a15007c0c */ /* 0x000fe4000f741270 */
[----:B------:R-:W-:Y:S02]  /*56250*/  ISETP.LT.AND P1, PT, R22, UR75, !P6 ;  /* 0x0000004b16007c0c */ /* 0x000fe4000f721270 */
[----:B------:R-:W-:Y:S02]  /*56260*/  ISETP.LT.AND P0, PT, R27, UR76, !P6 ;  /* 0x0000004c1b007c0c */ /* 0x000fe4000f701270 */
[----:B------:R-:W-:Y:S02]  /*56270*/  ISETP.LT.AND P6, PT, R4, UR77, !P6 ;  /* 0x0000004d04007c0c */ /* 0x000fe4000f7c1270 */
[----:B------:R-:W3:Y:S01]  /*56280*/  LDL.LU R4, [R1+0x1680] ;  /* 0x0016800001047983 */ /* 0x000ee20000300800 */
[----:B-1----:R-:W-:Y:S01]  /*56290*/  VIADD R27, R9, UR6 ;  /* 0x00000006091b7c36 */ /* 0x002fe20008000000 */
[----:B------:R-:W1:Y:S01]  /*562a0*/  LDCU UR6, c[0x0][0x3b8] ;  /* 0x00007700ff0677ac */ /* 0x000e620008000800 */
[----:B--2---:R-:W-:-:S02]  /*562b0*/  PRMT R8, R7, 0x5410, R8 ;  /* 0x0000541007087816 */ /* 0x004fc40000000008 */
[----:B------:R-:W2:Y:S01]  /*562c0*/  LDL.LU R7, [R1+0x96c] ;  /* 0x00096c0001077983 */ /* 0x000ea20000300800 */
[----:B----4-:R-:W-:-:S03]  /*562d0*/  PRMT R9, R3, 0x5410, R2 ;  /* 0x0000541003097816 */ /* 0x010fc60000000002 */
[----:B------:R-:W2:Y:S01]  /*562e0*/  LDL.LU R3, [R1+0x97c] ;  /* 0x00097c0001037983 */ /* 0x000ea20000300800 */
[----:B------:R-:W-:Y:S02]  /*562f0*/  PRMT R10, R10, 0x5410, R23 ;  /* 0x000054100a0a7816 */ /* 0x000fe40000000017 */
[----:B------:R-:W-:Y:S01]  /*56300*/  PRMT R11, R11, 0x5410, R6 ;  /* 0x000054100b0b7816 */ /* 0x000fe20000000006 */
[----:B------:R-:W-:Y:S01]  /*56310*/  VIADD R2, R27, UR7 ;  /* 0x000000071b027c36 */ /* 0x000fe20008000000 */
[----:B------:R-:W-:Y:S01]  /*56320*/  STL.64 [R1+0x1628], R26 ;  /* 0x0016281a01007387 */ /* 0x000fe20000100a00 */
[----:B------:R-:W4:Y:S03]  /*56330*/  LDCU UR7, c[0x0][0x3b8] ;  /* 0x00007700ff0777ac */ /* 0x000f260008000800 */
[----:B------:R-:W-:Y:S04]  /*56340*/  STL.64 [R1+0x1620], R24 ;  /* 0x0016201801007387 */ /* 0x000fe80000100a00 */
[----:B------:R0:W-:Y:S02]  /*56350*/  STL [R1+0xf08], R2 ;  /* 0x000f080201007387 */ /* 0x0001e40000100800 */
[----:B0-----:R-:W-:Y:S01]  /*56360*/  VIADD R2, R2, UR8 ;  /* 0x0000000802027c36 */ /* 0x001fe20008000000 */
[----:B------:R-:W0:Y:S04]  /*56370*/  LDCU UR8, c[0x0][0x3b8] ;  /* 0x00007700ff0877ac */ /* 0x000e280008000800 */
[----:B------:R1:W-:Y:S02]  /*56380*/  STL [R1+0xf20], R2 ;  /* 0x000f200201007387 */ /* 0x0003e40000100800 */
[----:B-1----:R-:W-:Y:S01]  /*56390*/  VIADD R2, R2, UR9 ;  /* 0x0000000902027c36 */ /* 0x002fe20008000000 */
[----:B------:R-:W1:Y:S04]  /*563a0*/  LDCU UR9, c[0x0][0x3b8] ;  /* 0x00007700ff0977ac */ /* 0x000e680008000800 */
[----:B------:R0:W-:Y:S04]  /*563b0*/  STL [R1+0x54c], R2 ;  /* 0x00054c0201007387 */ /* 0x0001e80000100800 */
[----:B------:R-:W4:Y:S04]  /*563c0*/  LDL.LU R16, [R1+0x884] ;  /* 0x0008840001107983 */ /* 0x000f280000300800 */
[----:B------:R-:W4:Y:S01]  /*563d0*/  LDL.LU R17, [R1+0x894] ;  /* 0x0008940001117983 */ /* 0x000f220000300800 */
[----:B0-----:R-:W-:Y:S01]  /*563e0*/  VIADD R2, R2, UR10 ;  /* 0x0000000a02027c36 */ /* 0x001fe20008000000 */
[----:B------:R-:W0:Y:S02]  /*563f0*/  LDCU UR10, c[0x0][0x3b8] ;  /* 0x00007700ff0a77ac */ /* 0x000e240008000800 */
[----:B------:R-:W4:Y:S04]  /*56400*/  LDL.LU R18, [R1+0x880] ;  /* 0x0008800001127983 */ /* 0x000f280000300800 */
[----:B------:R-:W4:Y:S04]  /*56410*/  LDL.LU R19, [R1+0x890] ;  /* 0x0008900001137983 */ /* 0x000f280000300800 */
[----:B------:R-:W4:Y:S04]  /*56420*/  LDL.LU R20, [R1+0x7e4] ;  /* 0x0007e40001147983 */ /* 0x000f280000300800 */
[----:B------:R0:W-:Y:S04]  /*56430*/  STL [R1+0xf0c], R2 ;  /* 0x000f0c0201007387 */ /* 0x0001e80000100800 */
[----:B------:R-:W4:Y:S04]  /*56440*/  LDL.LU R21, [R1+0x7ec] ;  /* 0x0007ec0001157983 */ /* 0x000f280000300800 */
[----:B------:R-:W4:Y:S01]  /*56450*/  LDL.LU R22, [R1+0x7e0] ;  /* 0x0007e00001167983 */ /* 0x000f220000300800 */
[----:B0-----:R-:W-:Y:S01]  /*56460*/  VIADD R2, R2, UR10 ;  /* 0x0000000a02027c36 */ /* 0x001fe20008000000 */
[----:B------:R-:W0:Y:S02]  /*56470*/  LDCU UR10, c[0x0][0x3b8] ;  /* 0x00007700ff0a77ac */ /* 0x000e240008000800 */
[----:B------:R-:W4:Y:S04]  /*56480*/  LDL.LU R23, [R1+0x7e8] ;  /* 0x0007e80001177983 */ /* 0x000f280000300800 */
[----:B------:R-:W4:Y:S04]  /*56490*/  LDL.LU R6, [R1+0xf6c] ;  /* 0x000f6c0001067983 */ /* 0x000f280000300800 */
[----:B---3--:R3:W-:Y:S02]  /*564a0*/  STSM.16.M88.4 [R4+0x200], R8 ;  /* 0x0002000804007844 */ /* 0x0087e40000000200 */
[----:B---3--:R-:W-:-:S02]  /*564b0*/  PRMT R10, R29, 0x5410, R28 ;  /* 0x000054101d0a7816 */ /* 0x008fc4000000001c */
[----:B------:R-:W3:Y:S01]  /*564c0*/  S2R R29, SR_TID.X ;  /* 0x00000000001d7919 */ /* 0x000ee20000002100 */
[----:B------:R-:W-:Y:S02]  /*564d0*/  PRMT R9, R12, 0x5410, R13 ;  /* 0x000054100c097816 */ /* 0x000fe4000000000d */
[----:B---3--:R-:W-:-:S04]  /*564e0*/  LOP3.LUT R29, R29, 0x3f, RZ, 0xc0, !PT ;  /* 0x0000003f1d1d7812 */ /* 0x008fc800078ec0ff */
[----:B------:R-:W-:Y:S01]  /*564f0*/  LEA R12, R29, UR4, 0x4 ;  /* 0x000000041d0c7c11 */ /* 0x000fe2000f8e20ff */
[----:B------:R-:W-:Y:S01]  /*56500*/  BAR.SYNC.DEFER_BLOCKING 0x0 ;  /* 0x0000000000007b1d */ /* 0x000fe20000010000 */
[----:B------:R-:W-:Y:S02]  /*56510*/  PRMT R8, R14, 0x5410, R15 ;  /* 0x000054100e087816 */ /* 0x000fe4000000000f */
[----:B--2---:R-:W-:-:S03]  /*56520*/  PRMT R11, R3, 0x5410, R7 ;  /* 0x00005410030b7816 */ /* 0x004fc60000000007 */
[----:B------:R-:W2:Y:S01]  /*56530*/  LDCU UR4, c[0x0][0x3b8] ;  /* 0x00007700ff0477ac */ /* 0x000ea20008000800 */
[----:B------:R-:W3:Y:S04]  /*56540*/  LDL.LU R15, [R1+0xf84] ;  /* 0x000f8400010f7983 */ /* 0x000ee80000300800 */
[----:B------:R-:W2:Y:S04]  /*56550*/  LDL.LU R14, [R1+0xf58] ;  /* 0x000f5800010e7983 */ /* 0x000ea80000300800 */
[----:B------:R-:W2:Y:S04]  /*56560*/  LDL.LU R13, [R1+0xf80] ;  /* 0x000f8000010d7983 */ /* 0x000ea80000300800 */
[----:B------:R-:W0:Y:S04]  /*56570*/  LDS.128 R24, [R12] ;  /* 0x000000000c187984 */ /* 0x000e280000000c00 */
[----:B------:R-:W-:Y:S04]  /*56580*/  STL [R1+0x548], R12 ;  /* 0x0005480c01007387 */ /* 0x000fe80000100800 */
[----:B------:R0:W-:Y:S04]  /*56590*/  STL [R1+0xf3c], R2 ;  /* 0x000f3c0201007387 */ /* 0x0001e80000100800 */
[----:B0-----:R-:W-:Y:S04]  /*565a0*/  STL.64 [R1+0x50], R24 ;  /* 0x0000501801007387 */ /* 0x001fe80000100a00 */
[----:B------:R-:W-:Y:S04]  /*565b0*/  STL.64 [R1+0x58], R26 ;  /* 0x0000581a01007387 */ /* 0x000fe80000100a00 */
[----:B------:R-:W0:Y:S01]  /*565c0*/  LDS.128 R24, [R12+0x400] ;  /* 0x000400000c187984 */ /* 0x000e220000000c00 */
[----:B------:R-:W-:Y:S01]  /*565d0*/  VIADD R2, R2, UR10 ;  /* 0x0000000a02027c36 */ /* 0x000fe20008000000 */
[----:B------:R-:W0:Y:S02]  /*565e0*/  LDCU UR10, c[0x0][0x3b8] ;  /* 0x00007700ff0a77ac */ /* 0x000e240008000800 */
[----:B------:R-:W2:Y:S01]  /*565f0*/  LDL.LU R28, [R1+0x98c] ;  /* 0x00098c00011c7983 */ /* 0x000ea20000300800 */
[----:B------:R-:W-:Y:S06]  /*56600*/  BAR.SYNC.DEFER_BLOCKING 0x0 ;  /* 0x0000000000007b1d */ /* 0x000fec0000010000 */
[----:B0-----:R-:W-:Y:S04]  /*56610*/  STL.64 [R1+0x40], R24 ;  /* 0x0000401801007387 */ /* 0x001fe80000100a00 */
[----:B------:R-:W-:Y:S04]  /*56620*/  STL.64 [R1+0x48], R26 ;  /* 0x0000481a01007387 */ /* 0x000fe80000100a00 */
[----:B------:R-:W2:Y:S04]  /*56630*/  LDL.LU R29, [R1+0x99c] ;  /* 0x00099c00011d7983 */ /* 0x000ea80000300800 */
[----:B------:R-:W2:Y:S04]  /*56640*/  LDL.LU R7, [R1+0x988] ;  /* 0x0009880001077983 */ /* 0x000ea80000300800 */
[----:B------:R0:W-:Y:S04]  /*56650*/  STL [R1+0xf68], R2 ;  /* 0x000f680201007387 */ /* 0x0001e80000100800 */
[----:B------:R-:W2:Y:S01]  /*56660*/  LDL.LU R3, [R1+0x998] ;  /* 0x0009980001037983 */ /* 0x000ea20000300800 */
[----:B0-----:R-:W-:-:S03]  /*56670*/  VIADD R2, R2, UR10 ;  /* 0x0000000a02027c36 */ /* 0x001fc60008000000 */
[----:B------:R-:W-:Y:S01]  /*56680*/  STSM.16.M88.4 [R4], R8 ;  /* 0x0000000804007844 */ /* 0x000fe20000000200 */
[----:B------:R-:W0:Y:S03]  /*56690*/  LDCU UR10, c[0x0][0x3b8] ;  /* 0x00007700ff0a77ac */ /* 0x000e260008000800 */
[----:B------:R1:W-:Y:S02]  /*566a0*/  STL [R1+0xf38], R2 ;  /* 0x000f380201007387 */ /* 0x0003e40000100800 */
[----:B-1----:R-:W-:Y:S01]  /*566b0*/  VIADD R2, R2, UR11 ;  /* 0x0000000b02027c36 */ /* 0x002fe20008000000 */
[----:B------:R-:W1:Y:S04]  /*566c0*/  LDCU UR11, c[0x0][0x3b8] ;  /* 0x00007700ff0b77ac */ /* 0x000e680008000800 */
[----:B------:R0:W-:Y:S02]  /*566d0*/  STL [R1+0xf5c], R2 ;  /* 0x000f5c0201007387 */ /* 0x0001e40000100800 */
[----:B0-----:R-:W-:Y:S01]  /*566e0*/  VIADD R2, R2, UR12 ;  /* 0x0000000c02027c36 */ /* 0x001fe20008000000 */
[----:B----4-:R-:W-:Y:S01]  /*566f0*/  PRMT R8, R17, 0x5410, R16 ;  /* 0x0000541011087816 */ /* 0x010fe20000000010 */
[----:B------:R-:W0:Y:S03]  /*56700*/  LDCU UR12, c[0x0][0x3b8] ;  /* 0x00007700ff0c77ac */ /* 0x000e260008000800 */
[----:B------:R4:W-:Y:S04]  /*56710*/  STL [R1+0xf24], R2 ;  /* 0x000f240201007387 */ /* 0x0009e80000100800 */
[----:B------:R-:W2:Y:S01]  /*56720*/  LDL.LU R27, [R1+0x8a4] ;  /* 0x0008a400011b7983 */ /* 0x000ea20000300800 */
[----:B------:R-:W-:-:S02]  /*56730*/  PRMT R9, R19, 0x5410, R18 ;  /* 0x0000541013097816 */ /* 0x000fc40000000012 */
[----:B------:R-:W-:Y:S02]  /*56740*/  PRMT R10, R21, 0x5410, R20 ;  /* 0x00005410150a7816 */ /* 0x000fe40000000014 */
[----:B------:R-:W-:-:S05]  /*56750*/  PRMT R11, R23, 0x5410, R22 ;  /* 0x00005410170b7816 */ /* 0x000fca0000000016 */
[----:B------:R3:W-:Y:S01]  /*56760*/  STSM.16.M88.4 [R4+0x200], R8 ;  /* 0x0002000804007844 */ /* 0x0007e20000000200 */
[----:B----4-:R-:W-:Y:S01]  /*56770*/  VIADD R2, R2, UR13 ;  /* 0x0000000d02027c36 */ /* 0x010fe20008000000 */
[----:B------:R-:W4:Y:S01]  /*56780*/  LDCU UR13, c[0x0][0x3b8] ;  /* 0x00007700ff0d77ac */ /* 0x000f220008000800 */
[----:B---3--:R-:W-:Y:S02]  /*56790*/  PRMT R8, R15, 0x5410, R6 ;  /* 0x000054100f087816 */ /* 0x008fe40000000006 */
[----:B--2---:R-:W-:Y:S02]  /*567a0*/  PRMT R10, R29, 0x5410, R28 ;  /* 0x000054101d0a7816 */ /* 0x004fe4000000001c */
[----:B------:R-:W-:Y:S01]  /*567b0*/  PRMT R11, R3, 0x5410, R7 ;  /* 0x00005410030b7816 */ /* 0x000fe20000000007 */
[----:B------:R-:W-:Y:S01]  /*567c0*/  STL [R1+0x167c], R27 ;  /* 0x00167c1b01007387 */ /* 0x000fe20000100800 */
[----:B------:R-:W-:Y:S06]  /*567d0*/  BAR.SYNC.DEFER_BLOCKING 0x0 ;  /* 0x0000000000007b1d */ /* 0x000fec0000010000 */
[----:B------:R-:W2:Y:S04]  /*567e0*/  LDL.LU R16, [R1+0x8b4] ;  /* 0x0008b40001107983 */ /* 0x000ea80000300800 */
[----:B------:R-:W3:Y:S04]  /*567f0*/  LDS.128 R24, [R12] ;  /* 0x000000000c187984 */ /* 0x000ee80000000c00 */
[----:B------:R0:W-:Y:S04]  /*56800*/  STL [R1+0xf58], R2 ;  /* 0x000f580201007387 */ /* 0x0001e80000100800 */
[----:B------:R-:W2:Y:S04]  /*56810*/  LDL.LU R17, [R1+0x8a0] ;  /* 0x0008a00001117983 */ /* 0x000ea80000300800 */
[----:B------:R-:W2:Y:S01]  /*56820*/  LDL.LU R18, [R1+0x8b0] ;  /* 0x0008b00001127983 */ /* 0x000ea20000300800 */
[----:B0-----:R-:W-:Y:S01]  /*56830*/  VIADD R2, R2, UR14 ;  /* 0x0000000e02027c36 */ /* 0x001fe20008000000 */
[----:B------:R-:W-:-:S02]  /*56840*/  PRMT R9, R13, 0x5410, R14 ;  /* 0x000054100d097816 */ /* 0x000fc4000000000e */
[----:B------:R-:W2:Y:S01]  /*56850*/  LDL.LU R22, [R1+0x7f4] ;  /* 0x0007f40001167983 */ /* 0x000ea20000300800 */
[----:B------:R-:W0:Y:S03]  /*56860*/  LDCU UR14, c[0x0][0x3b8] ;  /* 0x00007700ff0e77ac */ /* 0x000e260008000800 */
[----:B------:R-:W2:Y:S04]  /*56870*/  LDL.LU R23, [R1+0x7fc] ;  /* 0x0007fc0001177983 */ /* 0x000ea80000300800 */
[----:B------:R-:W2:Y:S04]  /*56880*/  LDL.LU R6, [R1+0x7f0] ;  /* 0x0007f00001067983 */ /* 0x000ea80000300800 */
[----:B------:R-:W2:Y:S04]  /*56890*/  LDL.LU R28, [R1+0x7f8] ;  /* 0x0007f800011c7983 */ /* 0x000ea80000300800 */
[----:B------:R-:W2:Y:S04]  /*568a0*/  LDL.LU R7, [R1+0xfdc] ;  /* 0x000fdc0001077983 */ /* 0x000ea80000300800 */
[----:B------:R-:W2:Y:S04]  /*568b0*/  LDL.LU R3, [R1+0x1000] ;  /* 0x0010000001037983 */ /* 0x000ea80000300800 */
[----:B------:R0:W-:Y:S04]  /*568c0*/  STL [R1+0xf80], R2 ;  /* 0x000f800201007387 */ /* 0x0001e80000100800 */
[----:B---3--:R-:W-:Y:S04]  /*568d0*/  STL.64 [R1+0x30], R24 ;  /* 0x0000301801007387 */ /* 0x008fe80000100a00 */
[----:B------:R-:W-:Y:S04]  /*568e0*/  STL.64 [R1+0x38], R26 ;  /* 0x0000381a01007387 */ /* 0x000fe80000100a00 */
[----:B------:R-:W3:Y:S01]  /*568f0*/  LDS.128 R24, [R12+0x400] ;  /* 0x000400000c187984 */ /* 0x000ee20000000c00 */
[----:B0-----:R-:W-:Y:S01]  /*56900*/  VIADD R2, R2, UR15 ;  /* 0x0000000f02027c36 */ /* 0x001fe20008000000 */
[----:B------:R-:W0:Y:S01]  /*56910*/  LDCU UR15, c[0x0][0x3b8] ;  /* 0x00007700ff0f77ac */ /* 0x000e220008000800 */
[----:B------:R-:W-:Y:S06]  /*56920*/  BAR.SYNC.DEFER_BLOCKING 0x0 ;  /* 0x0000000000007b1d */ /* 0x000fec0000010000 */
[----:B---3--:R-:W-:Y:S04]  /*56930*/  STL.64 [R1+0x20], R24 ;  /* 0x0000201801007387 */ /* 0x008fe80000100a00 */
[----:B------:R3:W-:Y:S04]  /*56940*/  STL.64 [R1+0x28], R26 ;  /* 0x0000281a01007387 */ /* 0x0007e80000100a00 */
[----:B---3--:R-:W2:Y:S04]  /*56950*/  LDL.LU R27, [R1+0x167c] ;  /* 0x00167c00011b7983 */ /* 0x008ea80000300800 */
[----:B------:R0:W-:Y:S04]  /*56960*/  STL [R1+0xf84], R2 ;  /* 0x000f840201007387 */ /* 0x0001e80000100800 */
[----:B------:R-:W3:Y:S04]  /*56970*/  LDL.LU R19, [R1+0xff4] ;  /* 0x000ff40001137983 */ /* 0x000ee80000300800 */
[----:B------:R-:W3:Y:S01]  /*56980*/  LDL.LU R20, [R1+0xffc] ;  /* 0x000ffc0001147983 */ /* 0x000ee20000300800 */
[----:B0-----:R-:W-:Y:S01]  /*56990*/  VIADD R2, R2, UR15 ;  /* 0x0000000f02027c36 */ /* 0x001fe20008000000 */
[----:B------:R-:W0:Y:S02]  /*569a0*/  LDCU UR15, c[0x0][0x3b8] ;  /* 0x00007700ff0f77ac */ /* 0x000e240008000800 */
[----:B------:R-:W3:Y:S04]  /*569b0*/  LDL.LU R21, [R1+0x9ac] ;  /* 0x0009ac0001157983 */ /* 0x000ee80000300800 */
[----:B------:R1:W-:Y:S04]  /*569c0*/  STL [R1+0xf6c], R2 ;  /* 0x000f6c0201007387 */ /* 0x0003e80000100800 */
[----:B------:R-:W3:Y:S04]  /*569d0*/  LDL.LU R14, [R1+0xfe4] ;  /* 0x000fe400010e7983 */ /* 0x000ee80000300800 */
[----:B------:R-:W3:Y:S01]  /*569e0*/  LDL.LU R13, [R1+0x9a8] ;  /* 0x0009a800010d7983 */ /* 0x000ee20000300800 */
[----:B-1----:R-:W-:Y:S01]  /*569f0*/  VIADD R2, R2, UR16 ;  /* 0x0000001002027c36 */ /* 0x002fe20008000000 */
[----:B------:R-:W1:Y:S02]  /*56a00*/  LDCU UR16, c[0x0][0x3b8] ;  /* 0x00007700ff1077ac */ /* 0x000e640008000800 */
[----:B------:R-:W4:Y:S04]  /*56a10*/  LDL.LU R29, [R1+0xfec] ;  /* 0x000fec00011d7983 */ /* 0x000f280000300800 */
[----:B------:R0:W-:Y:S04]  /*56a20*/  STL [R1+0xfcc], R2 ;  /* 0x000fcc0201007387 */ /* 0x0001e80000100800 */
[----:B------:R2:W-:Y:S01]  /*56a30*/  STSM.16.M88.4 [R4], R8 ;  /* 0x0000000804007844 */ /* 0x0005e20000000200 */
[----:B0-----:R-:W-:Y:S01]  /*56a40*/  VIADD R2, R2, UR17 ;  /* 0x0000001102027c36 */ /* 0x001fe20008000000 */
[----:B------:R-:W0:Y:S04]  /*56a50*/  LDCU UR17, c[0x0][0x3b8] ;  /* 0x00007700ff1177ac */ /* 0x000e280008000800 */
[----:B------:R0:W-:Y:S01]  /*56a60*/  STL [R1+0xfd4], R2 ;  /* 0x000fd40201007387 */ /* 0x0001e20000100800 */
[----:B--2---:R-:W-:-:S03]  /*56a70*/  PRMT R8, R16, 0x5410, R27 ;  /* 0x0000541010087816 */ /* 0x004fc6000000001b */
[----:B------:R-:W2:Y:S01]  /*56a80*/  LDL.LU R27, [R1+0x8c8] ;  /* 0x0008c800011b7983 */ /* 0x000ea20000300800 */
[----:B------:R-:W-:Y:S02]  /*56a90*/  PRMT R9, R18, 0x5410, R17 ;  /* 0x0000541012097816 */ /* 0x000fe40000000011 */
[----:B------:R-:W-:Y:S02]  /*56aa0*/  PRMT R10, R23, 0x5410, R22 ;  /* 0x00005410170a7816 */ /* 0x000fe40000000016 */
[----:B------:R-:W-:-:S05]  /*56ab0*/  PRMT R11, R28, 0x5410, R6 ;  /* 0x000054101c0b7816 */ /* 0x000fca0000000006 */
[----:B------:R1:W-:Y:S01]  /*56ac0*/  STSM.16.M88.4 [R4+0x200], R8 ;  /* 0x0002000804007844 */ /* 0x0003e20000000200 */
[----:B------:R-:W-:Y:S02]  /*56ad0*/  IMAD.MOV.U32 R15, RZ, RZ, R25 ;  /* 0x000000ffff0f7224 */ /* 0x000fe400078e0019 */
[----:B0-----:R-:W-:Y:S01]  /*56ae0*/  VIADD R2, R2, UR18 ;  /* 0x0000001202027c36 */ /* 0x001fe20008000000 */
[----:B------:R-:W0:Y:S01]  /*56af0*/  LDCU UR18, c[0x0][0x3b8] ;  /* 0x00007700ff1277ac */ /* 0x000e220008000800 */
[----:B-1----:R-:W-:Y:S02]  /*56b00*/  PRMT R8, R3, 0x5410, R7 ;  /* 0x0000541003087816 */ /* 0x002fe40000000007 */
[----:B---3--:R-:W-:Y:S02]  /*56b10*/  PRMT R9, R20, 0x5410, R19 ;  /* 0x0000541014097816 */ /* 0x008fe40000000013 */
[----:B------:R-:W-:Y:S02]  /*56b20*/  PRMT R10, R14, 0x5410, R21 ;  /* 0x000054100e0a7816 */ /* 0x000fe40000000015 */
[----:B----4-:R-:W-:Y:S01]  /*56b30*/  PRMT R11, R29, 0x5410, R13 ;  /* 0x000054101d0b7816 */ /* 0x010fe2000000000d */
[----:B------:R-:W-:Y:S06]  /*56b40*/  BAR.SYNC.DEFER_BLOCKING 0x0 ;  /* 0x0000000000007b1d */ /* 0x000fec0000010000 */
[----:B--2---:R-:W-:Y:S04]  /*56b50*/  STL [R1+0x1678], R27 ;  /* 0x0016781b01007387 */ /* 0x004fe80000100800 */
[----:B------:R-:W1:Y:S04]  /*56b60*/  LDS.128 R24, [R12] ;  /* 0x000000000c187984 */ /* 0x000e680000000c00 */
[----:B------:R-:W2:Y:S04]  /*56b70*/  LDL.LU R16, [R1+0x8d8] ;  /* 0x0008d80001107983 */ /* 0x000ea80000300800 */
[----:B------:R-:W3:Y:S04]  /*56b80*/  LDL.LU R22, [R1+0x8c4] ;  /* 0x0008c40001167983 */ /* 0x000ee80000300800 */
[----:B------:R-:W3:Y:S04]  /*56b90*/  LDL.LU R23, [R1+0x8d4] ;  /* 0x0008d40001177983 */ /* 0x000ee80000300800 */
[----:B------:R-:W4:Y:S04]  /*56ba0*/  LDL.LU R6, [R1+0x804] ;  /* 0x0008040001067983 */ /* 0x000f280000300800 */
[----:B------:R-:W4:Y:S04]  /*56bb0*/  LDL.LU R28, [R1+0x80c] ;  /* 0x00080c00011c7983 */ /* 0x000f280000300800 */
[----:B------:R-:W2:Y:S04]  /*56bc0*/  LDL.LU R7, [R1+0x800] ;  /* 0x0008000001077983 */ /* 0x000ea80000300800 */
[----:B------:R-:W2:Y:S04]  /*56bd0*/  LDL.LU R3, [R1+0x808] ;  /* 0x0008080001037983 */ /* 0x000ea80000300800 */
[----:B------:R0:W-:Y:S02]  /*56be0*/  STL [R1+0xfdc], R2 ;  /* 0x000fdc0201007387 */ /* 0x0001e40000100800 */
[----:B0-----:R-:W-:Y:S01]  /*56bf0*/  VIADD R2, R2, UR19 ;  /* 0x0000001302027c36 */ /* 0x001fe20008000000 */
[----:B------:R-:W0:Y:S04]  /*56c00*/  LDCU UR19, c[0x0][0x3b8] ;  /* 0x00007700ff1377ac */ /* 0x000e280008000800 */
[----:B------:R1:W-:Y:S04]  /*56c10*/  STL [R1+0xfe4], R2 ;  /* 0x000fe40201007387 */ /* 0x0003e80000100800 */
[----:B------:R-:W2:Y:S04]  /*56c20*/  LDL.LU R17, [R1+0x1034] ;  /* 0x0010340001117983 */ /* 0x000ea80000300800 */
[----:B------:R-:W2:Y:S01]  /*56c30*/  LDL.LU R18, [R1+0x1074] ;  /* 0x0010740001127983 */ /* 0x000ea20000300800 */
[----:B-1----:R-:W-:-:S03]  /*56c40*/  VIADD R2, R2, UR20 ;  /* 0x0000001402027c36 */ /* 0x002fc60008000000 */
[----:B------:R-:W2:Y:S04]  /*56c50*/  LDL.LU R19, [R1+0x1004] ;  /* 0x0010040001137983 */ /* 0x000ea80000300800 */
[----:B------:R-:W-:Y:S04]  /*56c60*/  STL [R1+0xfec], R2 ;  /* 0x000fec0201007387 */ /* 0x000fe80000100800 */
[----:B------:R-:W2:Y:S04]  /*56c70*/  LDL.LU R20, [R1+0x103c] ;  /* 0x00103c0001147983 */ /* 0x000ea80000300800 */
[----:B------:R-:W2:Y:S04]  /*56c80*/  LDL.LU R21, [R1+0x101c] ;  /* 0x00101c0001157983 */ /* 0x000ea80000300800 */
[----:B------:R-:W2:Y:S04]  /*56c90*/  LDL.LU R14, [R1+0x1030] ;  /* 0x00103000010e7983 */ /* 0x000ea80000300800 */
[----:B------:R-:W2:Y:S04]  /*56ca0*/  LDL.LU R13, [R1+0x1018] ;  /* 0x00101800010d7983 */ /* 0x000ea80000300800 */
[----:B------:R-:W2:Y:S04]  /*56cb0*/  LDL.LU R29, [R1+0x102c] ;  /* 0x00102c00011d7983 */ /* 0x000ea80000300800 */
[----:B------:R-:W-:Y:S04]  /*56cc0*/  STL.64 [R1+0x10], R24 ;  /* 0x0000101801007387 */ /* 0x000fe80000100a00 */
[----:B------:R-:W-:Y:S04]  /*56cd0*/  STL.64 [R1+0x18], R26 ;  /* 0x0000181a01007387 */ /* 0x000fe80000100a00 */
[----:B------:R-:W1:Y:S01]  /*56ce0*/  LDS.128 R24, [R12+0x400] ;  /* 0x000400000c187984 */ /* 0x000e620000000c00 */
[----:B------:R-:W-:Y:S06]  /*56cf0*/  BAR.SYNC.DEFER_BLOCKING 0x0 ;  /* 0x0000000000007b1d */ /* 0x000fec0000010000 */
[----:B-1----:R-:W-:Y:S04]  /*56d00*/  STL.64 [R1+0xa0], R24 ;  /* 0x0000a01801007387 */ /* 0x002fe80000100a00 */
[----:B------:R1:W-:Y:S04]  /*56d10*/  STL.64 [R1+0xa8], R26 ;  /* 0x0000a81a01007387 */ /* 0x0003e80000100a00 */
[----:B-1----:R-:W2:Y:S01]  /*56d20*/  LDL.LU R27, [R1+0x1678] ;  /* 0x00167800011b7983 */ /* 0x002ea20000300800 */
[----:B------:R-:W-:Y:S01]  /*56d30*/  VIADD R2, R2, UR5 ;  /* 0x0000000502027c36 */ /* 0x000fe20008000000 */
[----:B------:R-:W1:Y:S04]  /*56d40*/  LDCU UR5, c[0x0][0x3b8] ;  /* 0x00007700ff0577ac */ /* 0x000e680008000800 */
[----:B------:R0:W-:Y:S04]  /*56d50*/  STL [R1+0xff4], R2 ;  /* 0x000ff40201007387 */ /* 0x0001e80000100800 */
[----:B------:R2:W-:Y:S01]  /*56d60*/  STSM.16.M88.4 [R4], R8 ;  /* 0x0000000804007844 */ /* 0x0005e20000000200 */
[----:B0-----:R-:W-:Y:S01]  /*56d70*/  VIADD R2, R2, UR6 ;  /* 0x0000000602027c36 */ /* 0x001fe20008000000 */
[----:B------:R-:W0:Y:S04]  /*56d80*/  LDCU UR6, c[0x0][0x3b8] ;  /* 0x00007700ff0677ac */ /* 0x000e280008000800 */
[----:B------:R0:W-:Y:S04]  /*56d90*/  STL [R1+0xffc], R2 ;  /* 0x000ffc0201007387 */ /* 0x0001e80000100800 */
[----:B------:R-:W4:Y:S01]  /*56da0*/  LDL.LU R26, [R1+0x8f4] ;  /* 0x0008f400011a7983 */ /* 0x000f220000300800 */
[----:B--2---:R-:W-:-:S03]  /*56db0*/  PRMT R8, R16, 0x5410, R27 ;  /* 0x0000541010087816 */ /* 0x004fc6000000001b */
[----:B------:R-:W2:Y:S01]  /*56dc0*/  LDL.LU R27, [R1+0x904] ;  /* 0x00090400011b7983 */ /* 0x000ea20000300800 */
[----:B---3--:R-:W-:Y:S02]  /*56dd0*/  PRMT R9, R23, 0x5410, R22 ;  /* 0x0000541017097816 */ /* 0x008fe40000000016 */
[----:B----4-:R-:W-:Y:S02]  /*56de0*/  PRMT R10, R28, 0x5410, R6 ;  /* 0x000054101c0a7816 */ /* 0x010fe40000000006 */
[----:B------:R-:W-:-:S05]  /*56df0*/  PRMT R11, R3, 0x5410, R7 ;  /* 0x00005410030b7816 */ /* 0x000fca0000000007 */
[----:B------:R-:W-:Y:S01]  /*56e00*/  STSM.16.M88.4 [R4+0x200], R8 ;  /* 0x0002000804007844 */ /* 0x000fe20000000200 */
[----:B0-----:R-:W-:Y:S01]  /*56e10*/  VIADD R2, R2, UR7 ;  /* 0x0000000702027c36 */ /* 0x001fe20008000000 */
[----:B------:R-:W0:Y:S04]  /*56e20*/  LDCU UR7, c[0x0][0x3b8] ;  /* 0x00007700ff0777ac */ /* 0x000e280008000800 */
[----:B------:R3:W-:Y:S02]  /*56e30*/  STL [R1+0x100c], R2 ;  /* 0x00100c0201007387 */ /* 0x0007e40000100800 */
[----:B---3--:R-:W-:Y:S01]  /*56e40*/  VIADD R2, R2, UR8 ;  /* 0x0000000802027c36 */ /* 0x008fe20008000000 */
[----:B------:R-:W-:Y:S01]  /*56e50*/  PRMT R8, R18, 0x5410, R17 ;  /* 0x0000541012087816 */ /* 0x000fe20000000011 */
[----:B------:R-:W3:Y:S01]  /*56e60*/  LDCU UR8, c[0x0][0x3b8] ;  /* 0x00007700ff0877ac */ /* 0x000ee20008000800 */
[----:B------:R-:W-:-:S02]  /*56e70*/  PRMT R9, R20, 0x5410, R19 ;  /* 0x0000541014097816 */ /* 0x000fc40000000013 */
[----:B------:R-:W-:Y:S02]  /*56e80*/  PRMT R10, R14, 0x5410, R21 ;  /* 0x000054100e0a7816 */ /* 0x000fe40000000015 */
[----:B------:R-:W-:Y:S01]  /*56e90*/  PRMT R11, R29, 0x5410, R13 ;  /* 0x000054101d0b7816 */ /* 0x000fe2000000000d */
[----:B------:R-:W-:Y:S06]  /*56ea0*/  BAR.SYNC.DEFER_BLOCKING 0x0 ;  /* 0x0000000000007b1d */ /* 0x000fec0000010000 */
[----:B--2---:R-:W-:Y:S04]  /*56eb0*/  STL.64 [R1+0x1670], R26 ;  /* 0x0016701a01007387 */ /* 0x004fe80000100a00 */
[----:B------:R-:W2:Y:S04]  /*56ec0*/  LDS.128 R24, [R12] ;  /* 0x000000000c187984 */ /* 0x000ea80000000c00 */
[----:B------:R-:W4:Y:S04]  /*56ed0*/  LDL.LU R22, [R1+0x8f0] ;  /* 0x0008f00001167983 */ /* 0x000f280000300800 */
[----:B------:R-:W4:Y:S04]  /*56ee0*/  LDL.LU R23, [R1+0x900] ;  /* 0x0009000001177983 */ /* 0x000f280000300800 */
[----:B------:R-:W3:Y:S04]  /*56ef0*/  LDL.LU R6, [R1+0x814] ;  /* 0x0008140001067983 */ /* 0x000ee80000300800 */
[----:B------:R-:W3:Y:S04]  /*56f00*/  LDL.LU R28, [R1+0x81c] ;  /* 0x00081c00011c7983 */ /* 0x000ee80000300800 */
[----:B------:R-:W3:Y:S04]  /*56f10*/  LDL.LU R7, [R1+0x810] ;  /* 0x0008100001077983 */ /* 0x000ee80000300800 */
[----:B------:R-:W3:Y:S04]  /*56f20*/  LDL.LU R3, [R1+0x818] ;  /* 0x0008180001037983 */ /* 0x000ee80000300800 */
[----:B------:R0:W-:Y:S02]  /*56f30*/  STL [R1+0x1000], R2 ;  /* 0x0010000201007387 */ /* 0x0001e40000100800 */
[----:B0-----:R-:W-:Y:S01]  /*56f40*/  VIADD R2, R2, UR9 ;  /* 0x0000000902027c36 */ /* 0x001fe20008000000 */
[----:B------:R-:W0:Y:S04]  /*56f50*/  LDCU UR9, c[0x0][0x3b8] ;  /* 0x00007700ff0977ac */ /* 0x000e280008000800 */
[----:B------:R1:W-:Y:S04]  /*56f60*/  STL [R1+0x1004], R2 ;  /* 0x0010040201007387 */ /* 0x0003e80000100800 */
[----:B------:R-:W3:Y:S04]  /*56f70*/  LDL.LU R16, [R1+0x109c] ;  /* 0x00109c0001107983 */ /* 0x000ee80000300800 */
[----:B------:R-:W3:Y:S01]  /*56f80*/  LDL.LU R17, [R1+0x10a4] ;  /* 0x0010a40001117983 */ /* 0x000ee20000300800 */
[----:B-1----:R-:W-:Y:S01]  /*56f90*/  VIADD R2, R2, UR4 ;  /* 0x0000000402027c36 */ /* 0x002fe20008000000 */
[----:B------:R-:W1:Y:S02]  /*56fa0*/  LDCU UR4, c[0x0][0x3b8] ;  /* 0x00007700ff0477ac */ /* 0x000e640008000800 */
[----:B------:R-:W3:Y:S04]  /*56fb0*/  LDL.LU R18, [R1+0x107c] ;  /* 0x00107c0001127983 */ /* 0x000ee80000300800 */
[----:B------:R-:W-:Y:S04]  /*56fc0*/  STL [R1+0x102c], R2 ;  /* 0x00102c0201007387 */ /* 0x000fe80000100800 */
[----:B------:R-:W3:Y:S04]  /*56fd0*/  LDL.LU R19, [R1+0x10a0] ;  /* 0x0010a00001137983 */ /* 0x000ee80000300800 */
[----:B------:R-:W3:Y:S04]  /*56fe0*/  LDL.LU R20, [R1+0x1068] ;  /* 0x0010680001147983 */ /* 0x000ee80000300800 */
[----:B------:R-:W3:Y:S01]  /*56ff0*/  LDL.LU R21, [R1+0x1070] ;  /* 0x0010700001157983 */ /* 0x000ee20000300800 */
[----:B--2---:R-:W-:-:S03]  /*57000*/  IMAD.MOV.U32 R13, RZ, RZ, R25 ;  /* 0x000000ffff0d7224 */ /* 0x004fc600078e0019 */
[----:B------:R-:W2:Y:S04]  /*57010*/  LDL.LU R14, [R1+0x105c] ;  /* 0x00105c00010e7983 */ /* 0x000ea80000300800 */
[----:B------:R-:W2:Y:S04]  /*57020*/  LDL.LU R29, [R1+0x106c] ;  /* 0x00106c00011d7983 */ /* 0x000ea80000300800 */
[----:B------:R-:W-:Y:S04]  /*57030*/  STL.64 [R1+0x90], R24 ;  /* 0x0000901801007387 */ /* 0x000fe80000100a00 */
[----:B------:R-:W-:Y:S04]  /*57040*/  STL.64 [R1+0x98], R26 ;  /* 0x0000981a01007387 */ /* 0x000fe80000100a00 */
[----:B------:R-:W0:Y:S01]  /*57050*/  LDS.128 R24, [R12+0x400] ;  /* 0x000400000c187984 */ /* 0x000e220000000c00 */
[----:B------:R-:W-:Y:S06]  /*57060*/  BAR.SYNC.DEFER_BLOCKING 0x0 ;  /* 0x0000000000007b1d */ /* 0x000fec0000010000 */
[----:B0-----:R-:W-:Y:S04]  /*57070*/  STL.64 [R1+0x80], R24 ;  /* 0x0000801801007387 */ /* 0x001fe80000100a00 */
[----:B------:R0:W-:Y:S04]  /*57080*/  STL.64 [R1+0x88], R26 ;  /* 0x0000881a01007387 */ /* 0x0001e80000100a00 */
[----:B0-----:R-:W2:Y:S01]  /*57090*/  LDL.LU.64 R26, [R1+0x1670] ;  /* 0x00167000011a7983 */ /* 0x001ea20000300a00 */
[----:B------:R-:W-:Y:S01]  /*570a0*/  VIADD R2, R2, UR10 ;  /* 0x0000000a02027c36 */ /* 0x000fe20008000000 */
[----:B------:R-:W0:Y:S04]  /*570b0*/  LDCU UR10, c[0x0][0x3b8] ;  /* 0x00007700ff0a77ac */ /* 0x000e280008000800 */
[----:B------:R1:W-:Y:S02]  /*570c0*/  STL [R1+0x103c], R2 ;  /* 0x00103c0201007387 */ /* 0x0003e40000100800 */
[----:B-1----:R-:W-:-:S02]  /*570d0*/  VIADD R2, R2, UR11 ;  /* 0x0000000b02027c36 */ /* 0x002fc40008000000 */
[----:B------:R-:W-:Y:S01]  /*570e0*/  STSM.16.M88.4 [R4], R8 ;  /* 0x0000000804007844 */ /* 0x000fe20000000200 */
[----:B------:R-:W1:Y:S03]  /*570f0*/  LDCU UR11, c[0x0][0x3b8] ;  /* 0x00007700ff0b77ac */ /* 0x000e660008000800 */
[----:B------:R0:W-:Y:S02]  /*57100*/  STL [R1+0x101c], R2 ;  /* 0x00101c0201007387 */ /* 0x0001e40000100800 */
[----:B0-----:R-:W-:Y:S01]  /*57110*/  VIADD R2, R2, UR12 ;  /* 0x0000000c02027c36 */ /* 0x001fe20008000000 */
[----:B------:R-:W0:Y:S04]  /*57120*/  LDCU UR12, c[0x0][0x3b8] ;  /* 0x00007700ff0c77ac */ /* 0x000e280008000800 */
[----:B------:R0:W-:Y:S01]  /*57130*/  STL [R1+0x1034], R2 ;  /* 0x0010340201007387 */ /* 0x0001e20000100800 */
[----:B--2---:R-:W-:-:S03]  /*57140*/  PRMT R8, R27, 0x5410, R26 ;  /* 0x000054101b087816 */ /* 0x004fc6000000001a */
[----:B------:R-:W2:Y:S04]  /*57150*/  LDL.LU R26, [R1+0x924] ;  /* 0x00092400011a7983 */ /* 0x000ea80000300800 */
[----:B------:R-:W2:Y:S01]  /*57160*/  LDL.LU R27, [R1+0x92c] ;  /* 0x00092c00011b7983 */ /* 0x000ea20000300800 */
[----:B----4-:R-:W-:Y:S02]  /*57170*/  PRMT R9, R23, 0x5410, R22 ;  /* 0x0000541017097816 */ /* 0x010fe40000000016 */
[----:B---3--:R-:W-:Y:S02]  /*57180*/  PRMT R10, R28, 0x5410, R6 ;  /* 0x000054101c0a7816 */ /* 0x008fe40000000006 */
[----:B------:R-:W-:-:S05]  /*57190*/  PRMT R11, R3, 0x5410, R7 ;  /* 0x00005410030b7816 */ /* 0x000fca0000000007 */
[----:B------:R3:W-:Y:S01]  /*571a0*/  STSM.16.M88.4 [R4+0x200], R8 ;  /* 0x0002000804007844 */ /* 0x0007e20000000200 */
[----:B0-----:R-:W-:Y:S01]  /*571b0*/  VIADD R2, R2, UR13 ;  /* 0x0000000d02027c36 */ /* 0x001fe20008000000 */
[----:B------:R-:W0:Y:S01]  /*571c0*/  LDCU UR13, c[0x0][0x3b8] ;  /* 0x00007700ff0d77ac */ /* 0x000e220008000800 */
[----:B---3--:R-:W-:Y:S02]  /*571d0*/  PRMT R8, R17, 0x5410, R16 ;  /* 0x0000541011087816 */ /* 0x008fe40000000010 */
[----:B------:R-:W-:Y:S02]  /*571e0*/  PRMT R9, R19, 0x5410, R18 ;  /* 0x0000541013097816 */ /* 0x000fe40000000012 */
[----:B------:R-:W-:Y:S02]  /*571f0*/  PRMT R10, R21, 0x5410, R20 ;  /* 0x00005410150a7816 */ /* 0x000fe40000000014 */
[----:B------:R-:W-:Y:S01]  /*57200*/  PRMT R11, R29, 0x5410, R14 ;  /* 0x000054101d0b7816 */ /* 0x000fe2000000000e */
[----:B------:R-:W-:Y:S06]  /*57210*/  BAR.SYNC.DEFER_BLOCKING 0x0 ;  /* 0x0000000000007b1d */ /* 0x000fec0000010000 */
[----:B--2---:R-:W-:Y:S04]  /*57220*/  STL.64 [R1+0x1668], R26 ;  /* 0x0016681a01007387 */ /* 0x004fe80000100a00 */
[----:B------:R-:W2:Y:S04]  /*57230*/  LDS.128 R24, [R12] ;  /* 0x000000000c187984 */ /* 0x000ea80000000c00 */
[----:B------:R3:W-:Y:S04]  /*57240*/  STL [R1+0x1018], R2 ;  /* 0x0010180201007387 */ /* 0x0007e80000100800 */
[----:B------:R-:W4:Y:S04]  /*57250*/  LDL.LU R22, [R1+0x918] ;  /* 0x0009180001167983 */ /* 0x000f280000300800 */
[----:B------:R-:W4:Y:S01]  /*57260*/  LDL.LU R23, [R1+0x928] ;  /* 0x0009280001177983 */ /* 0x000f220000300800 */
[----:B---3--:R-:W-:Y:S01]  /*57270*/  VIADD R2, R2, UR14 ;  /* 0x0000000e02027c36 */ /* 0x008fe20008000000 */
[----:B------:R-:W3:Y:S02]  /*57280*/  LDCU UR14, c[0x0][0x3b8] ;  /* 0x00007700ff0e77ac */ /* 0x000ee40008000800 */
[----:B------:R-:W3:Y:S04]  /*57290*/  LDL.LU R6, [R1+0x824] ;  /* 0x0008240001067983 */ /* 0x000ee80000300800 */
[----:B------:R-:W3:Y:S04]  /*572a0*/  LDL.LU R28, [R1+0x82c] ;  /* 0x00082c00011c7983 */ /* 0x000ee80000300800 */
[----:B------:R-:W3:Y:S04]  /*572b0*/  LDL.LU R7, [R1+0x820] ;  /* 0x0008200001077983 */ /* 0x000ee80000300800 */
[----:B------:R-:W3:Y:S04]  /*572c0*/  LDL.LU R3, [R1+0x828] ;  /* 0x0008280001037983 */ /* 0x000ee80000300800 */
[----:B------:R0:W-:Y:S02]  /*572d0*/  STL [R1+0x1030], R2 ;  /* 0x0010300201007387 */ /* 0x0001e40000100800 */
[----:B0-----:R-:W-:Y:S01]  /*572e0*/  VIADD R2, R2, UR15 ;  /* 0x0000000f02027c36 */ /* 0x001fe20008000000 */
[----:B------:R-:W0:Y:S04]  /*572f0*/  LDCU UR15, c[0x0][0x3b8] ;  /* 0x00007700ff0f77ac */ /* 0x000e280008000800 */
[----:B------:R-:W-:Y:S04]  /*57300*/  STL [R1+0x105c], R2 ;  /* 0x00105c0201007387 */ /* 0x000fe80000100800 */
[----:B------:R-:W3:Y:S04]  /*57310*/  LDL.LU R16, [R1+0x10d8] ;  /* 0x0010d80001107983 */ /* 0x000ee80000300800 */
[----:B--2---:R-:W-:Y:S04]  /*57320*/  STL.64 [R1+0x70], R24 ;  /* 0x0000701801007387 */ /* 0x004fe80000100a00 */
[----:B------:R-:W-:Y:S04]  /*57330*/  STL.64 [R1+0x78], R26 ;  /* 0x0000781a01007387 */ /* 0x000fe80000100a00 */
[----:B------:R-:W2:Y:S04]  /*57340*/  LDS.128 R24, [R12+0x400] ;  /* 0x000400000c187984 */ /* 0x000ea80000000c00 */
[----:B------:R-:W3:Y:S04]  /*57350*/  LDL.LU R17, [R1+0x1104] ;  /* 0x0011040001117983 */ /* 0x000ee80000300800 */
[----:B------:R-:W3:Y:S04]  /*57360*/  LDL.LU R18, [R1+0x10b8] ;  /* 0x0010b80001127983 */ /* 0x000ee80000300800 */
[----:B------:R-:W3:Y:S04]  /*57370*/  LDL.LU R19, [R1+0x10ec] ;  /* 0x0010ec0001137983 */ /* 0x000ee80000300800 */
[----:B------:R-:W3:Y:S04]  /*57380*/  LDL.LU R20, [R1+0x108c] ;  /* 0x00108c0001147983 */ /* 0x000ee80000300800 */
[----:B------:R-:W3:Y:S04]  /*57390*/  LDL.LU R21, [R1+0x1098] ;  /* 0x0010980001157983 */ /* 0x000ee80000300800 */
[----:B------:R-:W3:Y:S04]  /*573a0*/  LDL.LU R14, [R1+0x1090] ;  /* 0x00109000010e7983 */ /* 0x000ee80000300800 */
[----:B------:R-:W3:Y:S01]  /*573b0*/  LDL.LU R29, [R1+0x1094] ;  /* 0x00109400011d7983 */ /* 0x000ee20000300800 */
[----:B------:R-:W-:Y:S06]  /*573c0*/  BAR.SYNC.DEFER_BLOCKING 0x0 ;  /* 0x0000000000007b1d */ /* 0x000fec0000010000 */
[----:B--2---:R-:W-:Y:S04]  /*573d0*/  STL.64 [R1+0x60], R24 ;  /* 0x0000601801007387 */ /* 0x004fe80000100a00 */
[----:B------:R2:W-:Y:S04]  /*573e0*/  STL.64 [R1+0x68], R26 ;  /* 0x0000681a01007387 */ /* 0x0005e80000100a00 */
[----:B--2---:R-:W2:Y:S01]  /*573f0*/  LDL.LU.64 R26, [R1+0x1668] ;  /* 0x00166800011a7983 */ /* 0x004ea20000300a00 */
[----:B------:R-:W-:Y:S01]  /*57400*/  VIADD R2, R2, UR16 ;  /* 0x0000001002027c36 */ /* 0x000fe20008000000 */
[----:B------:R-:W0:Y:S04]  /*57410*/  LDCU UR16, c[0x0][0x3b8] ;  /* 0x00007700ff1077ac */ /* 0x000e280008000800 */
[----:B------:R1:W-:Y:S02]  /*57420*/  STL [R1+0x1070], R2 ;  /* 0x0010700201007387 */ /* 0x0003e40000100800 */
[----:B-1----:R-:W-:-:S05]  /*57430*/  VIADD R2, R2, UR17 ;  /* 0x0000001102027c36 */ /* 0x002fca0008000000 */
[----:B------:R1:W-:Y:S04]  /*57440*/  STL [R1+0x1068], R2 ;  /* 0x0010680201007387 */ /* 0x0003e80000100800 */
[----:B------:R2:W-:Y:S01]  /*57450*/  STSM.16.M88.4 [R4], R8 ;  /* 0x0000000804007844 */ /* 0x0005e20000000200 */
[----:B-1----:R-:W-:-:S05]  /*57460*/  VIADD R2, R2, UR18 ;  /* 0x0000001202027c36 */ /* 0x002fca0008000000 */
        /* <DEDUP_REMOVED lines=8> */
[----:B-1----:R-:W-:Y:S01]  /*574f0*/  VIADD R2, R2, UR19 ;  /* 0x0000001302027c36 */ /* 0x002fe20008000000 */
[----:B---3--:R-:W-:Y:S02]  /*57500*/  PRMT R8, R17, 0x5410, R16 ;  /* 0x0000541011087816 */ /* 0x008fe40000000010 */
[----:B------:R-:W-:Y:S02]  /*57510*/  PRMT R9, R19, 0x5410, R18 ;  /* 0x0000541013097816 */ /* 0x000fe40000000012 */
[----:B------:R-:W-:Y:S02]  /*57520*/  PRMT R10, R21, 0x5410, R20 ;  /* 0x00005410150a7816 */ /* 0x000fe40000000014 */
[----:B------:R-:W-:Y:S01]  /*57530*/  PRMT R11, R29, 0x5410, R14 ;  /* 0x000054101d0b7816 */ /* 0x000fe2000000000e */
[----:B------:R-:W-:Y:S06]  /*57540*/  BAR.SYNC.DEFER_BLOCKING 0x0 ;  /* 0x0000000000007b1d */ /* 0x000fec0000010000 */
[----:B--2---:R-:W-:Y:S04]  /*57550*/  STL.64 [R1+0x1660], R26 ;  /* 0x0016601a01007387 */ /* 0x004fe80000100a00 */
[----:B------:R-:W1:Y:S04]  /*57560*/  LDS.128 R24, [R12] ;  /* 0x000000000c187984 */ /* 0x000e680000000c00 */
[----:B------:R2:W-:Y:S04]  /*57570*/  STL [R1+0x107c], R2 ;  /* 0x00107c0201007387 */ /* 0x0005e80000100800 */
[----:B------:R-:W3:Y:S04]  /*57580*/  LDL.LU R22, [R1+0x930] ;  /* 0x0009300001167983 */ /* 0x000ee80000300800 */
[----:B------:R-:W3:Y:S01]  /*57590*/  LDL.LU R23, [R1+0x938] ;  /* 0x0009380001177983 */ /* 0x000ee20000300800 */
[----:B--2---:R-:W-:Y:S01]  /*575a0*/  VIADD R2, R2, UR5 ;  /* 0x0000000502027c36 */ /* 0x004fe20008000000 */
[----:B------:R-:W2:Y:S02]  /*575b0*/  LDCU UR5, c[0x0][0x3b8] ;  /* 0x00007700ff0577ac */ /* 0x000ea40008000800 */
        /* <DEDUP_REMOVED lines=9> */
[----:B------:R-:W2:Y:S04]  /*57650*/  LDL.LU R17, [R1+0x1178] ;  /* 0x0011780001117983 */ /* 0x000ea80000300800 */
[----:B-1----:R-:W-:Y:S04]  /*57660*/  STL.64 [R1+0xe0], R24 ;  /* 0x0000e01801007387 */ /* 0x002fe80000100a00 */
[----:B------:R-:W-:Y:S04]  /*57670*/  STL.64 [R1+0xe8], R26 ;  /* 0x0000e81a01007387 */ /* 0x000fe80000100a00 */
[----:B------:R-:W1:Y:S01]  /*57680*/  LDS.128 R24, [R12+0x400] ;  /* 0x000400000c187984 */ /* 0x000e620000000c00 */
[----:B0-----:R-:W-:Y:S01]  /*57690*/  VIADD R2, R2, UR7 ;  /* 0x0000000702027c36 */ /* 0x001fe20008000000 */
[----:B------:R-:W0:Y:S01]  /*576a0*/  LDCU UR7, c[0x0][0x3b8] ;  /* 0x00007700ff0777ac */ /* 0x000e220008000800 */
[----:B------:R-:W-:Y:S06]  /*576b0*/  BAR.SYNC.DEFER_BLOCKING 0x0 ;  /* 0x0000000000007b1d */ /* 0x000fec0000010000 */
[----:B------:R-:W-:Y:S04]  /*576c0*/  STL [R1+0x1098], R2 ;  /* 0x0010980201007387 */ /* 0x000fe80000100800 */
[----:B------:R-:W2:Y:S04]  /*576d0*/  LDL.LU R18, [R1+0x1134] ;  /* 0x0011340001127983 */ /* 0x000ea80000300800 */
[----:B------:R-:W2:Y:S04]  /*576e0*/  LDL.LU R19, [R1+0x113c] ;  /* 0x00113c0001137983 */ /* 0x000ea80000300800 */
[----:B------:R-:W2:Y:S04]  /*576f0*/  LDL.LU R20, [R1+0x10ac] ;  /* 0x0010ac0001147983 */ /* 0x000ea80000300800 */
[----:B------:R-:W2:Y:S04]  /*57700*/  LDL.LU R21, [R1+0x10b4] ;  /* 0x0010b40001157983 */ /* 0x000ea80000300800 */
[----:B------:R-:W2:Y:S04]  /*57710*/  LDL.LU R14, [R1+0x10a8] ;  /* 0x0010a800010e7983 */ /* 0x000ea80000300800 */
[----:B------:R-:W2:Y:S04]  /*57720*/  LDL.LU R29, [R1+0x10b0] ;  /* 0x0010b000011d7983 */ /* 0x000ea80000300800 */
[----:B-1----:R-:W-:Y:S04]  /*57730*/  STL.64 [R1+0xd0], R24 ;  /* 0x0000d01801007387 */ /* 0x002fe80000100a00 */
[----:B------:R1:W-:Y:S04]  /*57740*/  STL.64 [R1+0xd8], R26 ;  /* 0x0000d81a01007387 */ /* 0x0003e80000100a00 */
[----:B-1----:R-:W2:Y:S01]  /*57750*/  LDL.LU.64 R26, [R1+0x1660] ;  /* 0x00166000011a7983 */ /* 0x002ea20000300a00 */
[----:B------:R-:W-:Y:S01]  /*57760*/  VIADD R2, R2, UR8 ;  /* 0x0000000802027c36 */ /* 0x000fe20008000000 */
[----:B------:R-:W1:Y:S04]  /*57770*/  LDCU UR8, c[0x0][0x3b8] ;  /* 0x00007700ff0877ac */ /* 0x000e680008000800 */
[----:B------:R0:W-:Y:S02]  /*57780*/  STL [R1+0x10a4], R2 ;  /* 0x0010a40201007387 */ /* 0x0001e40000100800 */
[----:B0-----:R-:W-:-:S02]  /*57790*/  VIADD R2, R2, UR9 ;  /* 0x0000000902027c36 */ /* 0x001fc40008000000 */
[----:B------:R-:W-:Y:S01]  /*577a0*/  STSM.16.M88.4 [R4], R8 ;  /* 0x0000000804007844 */ /* 0x000fe20000000200 */
[----:B------:R-:W0:Y:S03]  /*577b0*/  LDCU UR9, c[0x0][0x3b8] ;  /* 0x00007700ff0977ac */ /* 0x000e260008000800 */
[----:B------:R1:W-:Y:S04]  /*577c0*/  STL [R1+0x1094], R2 ;  /* 0x0010940201007387 */ /* 0x0003e80000100800 */
[----:B------:R-:W2:Y:S01]  /*577d0*/  LDL.LU R25, [R1+0x944] ;  /* 0x0009440001197983 */ /* 0x000ea20000300800 */
[----:B-1----:R-:W-:Y:S01]  /*577e0*/  VIADD R2, R2, UR4 ;  /* 0x0000000402027c36 */ /* 0x002fe20008000000 */
[----:B------:R-:W1:Y:S01]  /*577f0*/  LDCU UR4, c[0x0][0x3b8] ;  /* 0x00007700ff0477ac */ /* 0x000e620008000800 */
[----:B---3--:R-:W-:-:S02]  /*57800*/  PRMT R9, R23, 0x5410, R22 ;  /* 0x0000541017097816 */ /* 0x008fc40000000016 */
[----:B----4-:R-:W-:Y:S02]  /*57810*/  PRMT R10, R28, 0x5410, R6 ;  /* 0x000054101c0a7816 */ /* 0x010fe40000000006 */
[----:B--2---:R-:W-:Y:S02]  /*57820*/  PRMT R11, R3, 0x5410, R7 ;  /* 0x00005410030b7816 */ /* 0x004fe40000000007 */
[----:B------:R-:W-:Y:S02]  /*57830*/  PRMT R8, R27, 0x5410, R26 ;  /* 0x000054101b087816 */ /* 0x000fe4000000001a */
[----:B------:R-:W2:Y:S04]  /*57840*/  LDL.LU R26, [R1+0x94c] ;  /* 0x00094c00011a7983 */ /* 0x000ea80000300800 */
[----:B------:R3:W-:Y:S04]  /*57850*/  STL [R1+0x10a0], R2 ;  /* 0x0010a00201007387 */ /* 0x0007e80000100800 */
[----:B------:R-:W4:Y:S04]  /*57860*/  LDL.LU R22, [R1+0x940] ;  /* 0x0009400001167983 */ /* 0x000f280000300800 */
[----:B------:R-:W4:Y:S04]  /*57870*/  LDL.LU R23, [R1+0x948] ;  /* 0x0009480001177983 */ /* 0x000f280000300800 */
[----:B------:R-:W2:Y:S04]  /*57880*/  LDL.LU R6, [R1+0x844] ;  /* 0x0008440001067983 */ /* 0x000ea80000300800 */
[----:B------:R-:W2:Y:S04]  /*57890*/  LDL.LU R28, [R1+0x84c] ;  /* 0x00084c00011c7983 */ /* 0x000ea80000300800 */
[----:B------:R-:W2:Y:S04]  /*578a0*/  LDL.LU R7, [R1+0x840] ;  /* 0x0008400001077983 */ /* 0x000ea80000300800 */
[----:B------:R0:W-:Y:S01]  /*578b0*/  STSM.16.M88.4 [R4+0x200], R8 ;  /* 0x0002000804007844 */ /* 0x0001e20000000200 */
[----:B---3--:R-:W-:Y:S01]  /*578c0*/  VIADD R2, R2, UR10 ;  /* 0x0000000a02027c36 */ /* 0x008fe20008000000 */
[----:B------:R-:W3:Y:S01]  /*578d0*/  LDCU UR10, c[0x0][0x3b8] ;  /* 0x00007700ff0a77ac */ /* 0x000ee20008000800 */
[----:B0-----:R-:W-:-:S02]  /*578e0*/  PRMT R11, R29, 0x5410, R14 ;  /* 0x000054101d0b7816 */ /* 0x001fc4000000000e */
[----:B------:R-:W-:Y:S02]  /*578f0*/  PRMT R8, R17, 0x5410, R16 ;  /* 0x0000541011087816 */ /* 0x000fe40000000010 */
[----:B------:R-:W-:Y:S02]  /*57900*/  PRMT R9, R19, 0x5410, R18 ;  /* 0x0000541013097816 */ /* 0x000fe40000000012 */
[----:B------:R-:W-:Y:S01]  /*57910*/  PRMT R10, R21, 0x5410, R20 ;  /* 0x00005410150a7816 */ /* 0x000fe20000000014 */
[----:B------:R-:W-:Y:S06]  /*57920*/  BAR.SYNC.DEFER_BLOCKING 0x0 ;  /* 0x0000000000007b1d */ /* 0x000fec0000010000 */
[----:B--2---:R-:W-:Y:S04]  /*57930*/  STL.64 [R1+0x1658], R6 ;  /* 0x0016580601007387 */ /* 0x004fe80000100a00 */
[----:B------:R-:W-:Y:S04]  /*57940*/  STL.64 [R1+0x1650], R4 ;  /* 0x0016500401007387 */ /* 0x000fe80000100a00 */
[----:B------:R-:W0:Y:S04]  /*57950*/  LDS.128 R4, [R12] ;  /* 0x000000000c047984 */ /* 0x000e280000000c00 */
[----:B------:R2:W-:Y:S04]  /*57960*/  STL [R1+0x1090], R2 ;  /* 0x0010900201007387 */ /* 0x0005e80000100800 */
[----:B------:R-:W3:Y:S01]  /*57970*/  LDL.LU R3, [R1+0x848] ;  /* 0x0008480001037983 */ /* 0x000ee20000300800 */
[----:B--2---:R-:W-:Y:S01]  /*57980*/  VIADD R2, R2, UR11 ;  /* 0x0000000b02027c36 */ /* 0x004fe20008000000 */
[----:B------:R-:W2:Y:S04]  /*57990*/  LDCU UR11, c[0x0][0x3b8] ;  /* 0x00007700ff0b77ac */ /* 0x000ea80008000800 */
[----:B------:R0:W-:Y:S04]  /*579a0*/  STL [R1+0x109c], R2 ;  /* 0x00109c0201007387 */ /* 0x0001e80000100800 */
[----:B0-----:R-:W-:Y:S01]  /*579b0*/  STL.64 [R1+0xc0], R4 ;  /* 0x0000c00401007387 */ /* 0x001fe20000100a00 */
[----:B------:R-:W-:-:S03]  /*579c0*/  IMAD.MOV.U32 R29, RZ, RZ, R4 ;  /* 0x000000ffff1d7224 */ /* 0x000fc600078e0004 */
[----:B------:R-:W-:Y:S04]  /*579d0*/  STL.64 [R1+0xc8], R6 ;  /* 0x0000c80601007387 */ /* 0x000fe80000100a00 */
[----:B------:R-:W0:Y:S01]  /*579e0*/  LDS.128 R4, [R12+0x400] ;  /* 0x000400000c047984 */ /* 0x000e220000000c00 */
[----:B------:R-:W-:Y:S01]  /*579f0*/  VIADD R2, R2, UR12 ;  /* 0x0000000c02027c36 */ /* 0x000fe20008000000 */
[----:B------:R-:W0:Y:S04]  /*57a00*/  LDCU UR12, c[0x0][0x3b8] ;  /* 0x00007700ff0c77ac */ /* 0x000e280008000800 */
        /* <DEDUP_REMOVED lines=9> */
[----:B0-----:R-:W-:Y:S04]  /*57aa0*/  STL.64 [R1+0xb0], R4 ;  /* 0x0000b00401007387 */ /* 0x001fe80000100a00 */
[----:B------:R0:W-:Y:S04]  /*57ab0*/  STL.64 [R1+0xb8], R6 ;  /* 0x0000b80601007387 */ /* 0x0001e80000100a00 */
[----:B0-----:R-:W2:Y:S04]  /*57ac0*/  LDL.LU.64 R6, [R1+0x1658] ;  /* 0x0016580001067983 */ /* 0x001ea80000300a00 */
[----:B------:R-:W2:Y:S01]  /*57ad0*/  LDL.LU.64 R4, [R1+0x1650] ;  /* 0x0016500001047983 */ /* 0x000ea20000300a00 */
[----:B------:R-:W-:Y:S01]  /*57ae0*/  BAR.SYNC.DEFER_BLOCKING 0x0 ;  /* 0x0000000000007b1d */ /* 0x000fe20000010000 */
[----:B------:R-:W-:-:S05]  /*57af0*/  VIADD R2, R2, UR13 ;  /* 0x0000000d02027c36 */ /* 0x000fca0008000000 */
[----:B------:R-:W0:Y:S01]  /*57b00*/  LDCU UR13, c[0x0][0x3b8] ;  /* 0x00007700ff0d77ac */ /* 0x000e220008000800 */
[----:B------:R1:W-:Y:S02]  /*57b10*/  STL [R1+0x10b8], R2 ;  /* 0x0010b80201007387 */ /* 0x0003e40000100800 */
[----:B-1----:R-:W-:-:S05]  /*57b20*/  VIADD R2, R2, UR14 ;  /* 0x0000000e02027c36 */ /* 0x002fca0008000000 */
[----:B------:R1:W-:Y:S02]  /*57b30*/  STL [R1+0x10ac], R2 ;  /* 0x0010ac0201007387 */ /* 0x0003e40000100800 */
[----:B-1----:R-:W-:-:S05]  /*57b40*/  VIADD R2, R2, UR15 ;  /* 0x0000000f02027c36 */ /* 0x002fca0008000000 */
[----:B------:R1:W-:Y:S02]  /*57b50*/  STL [R1+0x10b4], R2 ;  /* 0x0010b40201007387 */ /* 0x0003e40000100800 */
[----:B-1----:R-:W-:Y:S02]  /*57b60*/  VIADD R2, R2, UR16 ;  /* 0x0000001002027c36 */ /* 0x002fe40008000000 */
[----:B--2---:R1:W-:Y:S02]  /*57b70*/  STSM.16.M88.4 [R4], R8 ;  /* 0x0000000804007844 */ /* 0x0043e40000000200 */
[----:B-1----:R-:W-:Y:S02]  /*57b80*/  PRMT R8, R26, 0x5410, R25 ;  /* 0x000054101a087816 */ /* 0x002fe40000000019 */
[----:B------:R-:W2:Y:S01]  /*57b90*/  LDL.LU R25, [R1+0x954] ;  /* 0x0009540001197983 */ /* 0x000ea20000300800 */
[----:B----4-:R-:W-:-:S03]  /*57ba0*/  PRMT R9, R23, 0x5410, R22 ;  /* 0x0000541017097816 */ /* 0x010fc60000000016 */
[----:B------:R-:W2:Y:S01]  /*57bb0*/  LDL.LU R26, [R1+0x95c] ;  /* 0x00095c00011a7983 */ /* 0x000ea20000300800 */
[----:B------:R-:W-:-:S03]  /*57bc0*/  PRMT R10, R28, 0x5410, R6 ;  /* 0x000054101c0a7816 */ /* 0x000fc60000000006 */
[----:B------:R-:W4:Y:S01]  /*57bd0*/  LDL.LU R22, [R1+0x950] ;  /* 0x0009500001167983 */ /* 0x000f220000300800 */
[----:B---3--:R-:W-:-:S03]  /*57be0*/  PRMT R11, R3, 0x5410, R7 ;  /* 0x00005410030b7816 */ /* 0x008fc60000000007 */
[----:B------:R1:W-:Y:S04]  /*57bf0*/  STL [R1+0x10a8], R2 ;  /* 0x0010a80201007387 */ /* 0x0003e80000100800 */
[----:B------:R-:W4:Y:S04]  /*57c00*/  LDL.LU R23, [R1+0x958] ;  /* 0x0009580001177983 */ /* 0x000f280000300800 */
[----:B------:R-:W3:Y:S04]  /*57c10*/  LDL.LU R6, [R1+0x854] ;  /* 0x0008540001067983 */ /* 0x000ee80000300800 */
[----:B------:R-:W2:Y:S04]  /*57c20*/  LDL.LU R28, [R1+0x85c] ;  /* 0x00085c00011c7983 */ /* 0x000ea80000300800 */
[----:B------:R-:W3:Y:S04]  /*57c30*/  LDL.LU R7, [R1+0x850] ;  /* 0x0008500001077983 */ /* 0x000ee80000300800 */
[----:B------:R0:W-:Y:S01]  /*57c40*/  STSM.16.M88.4 [R4+0x200], R8 ;  /* 0x0002000804007844 */ /* 0x0001e20000000200 */
[----:B-1----:R-:W-:Y:S01]  /*57c50*/  VIADD R2, R2, UR5 ;  /* 0x0000000502027c36 */ /* 0x002fe20008000000 */
[----:B------:R-:W1:Y:S01]  /*57c60*/  LDCU UR5, c[0x0][0x3b8] ;  /* 0x00007700ff0577ac */ /* 0x000e620008000800 */
[----:B0-----:R-:W-:-:S02]  /*57c70*/  PRMT R8, R16, 0x5410, R27 ;  /* 0x0000541010087816 */ /* 0x001fc4000000001b */
[----:B------:R-:W-:Y:S02]  /*57c80*/  PRMT R9, R18, 0x5410, R17 ;  /* 0x0000541012097816 */ /* 0x000fe40000000011 */
[----:B------:R-:W-:Y:S02]  /*57c90*/  PRMT R10, R20, 0x5410, R19 ;  /* 0x00005410140a7816 */ /* 0x000fe40000000013 */
[----:B------:R-:W-:Y:S01]  /*57ca0*/  PRMT R11, R14, 0x5410, R21 ;  /* 0x000054100e0b7816 */ /* 0x000fe20000000015 */
[----:B------:R-:W-:Y:S06]  /*57cb0*/  BAR.SYNC.DEFER_BLOCKING 0x0 ;  /* 0x0000000000007b1d */ /* 0x000fec0000010000 */
[----:B---3--:R-:W-:Y:S04]  /*57cc0*/  STL.64 [R1+0x1648], R6 ;  /* 0x0016480601007387 */ /* 0x008fe80000100a00 */
[----:B------:R-:W-:Y:S04]  /*57cd0*/  STL.64 [R1+0x1640], R4 ;  /* 0x0016400401007387 */ /* 0x000fe80000100a00 */
[----:B------:R-:W0:Y:S04]  /*57ce0*/  LDS.128 R4, [R12] ;  /* 0x000000000c047984 */ /* 0x000e280000000c00 */
[----:B------:R-:W3:Y:S04]  /*57cf0*/  LDL.LU R3, [R1+0x858] ;  /* 0x0008580001037983 */ /* 0x000ee80000300800 */
[----:B------:R1:W-:Y:S04]  /*57d00*/  STL [R1+0x10d8], R2 ;  /* 0x0010d80201007387 */ /* 0x0003e80000100800 */
[----:B------:R-:W2:Y:S04]  /*57d10*/  LDL.LU R27, [R1+0x1240] ;  /* 0x00124000011b7983 */ /* 0x000ea80000300800 */
[----:B------:R-:W2:Y:S01]  /*57d20*/  LDL.LU R16, [R1+0x1248] ;  /* 0x0012480001107983 */ /* 0x000ea20000300800 */
[----:B-1----:R-:W-:Y:S01]  /*57d30*/  VIADD R2, R2, UR6 ;  /* 0x0000000602027c36 */ /* 0x002fe20008000000 */
[----:B------:R-:W1:Y:S02]  /*57d40*/  LDCU UR6, c[0x0][0x3b8] ;  /* 0x00007700ff0677ac */ /* 0x000e640008000800 */
[----:B------:R-:W2:Y:S04]  /*57d50*/  LDL.LU R17, [R1+0x123c] ;  /* 0x00123c0001117983 */ /* 0x000ea80000300800 */
[----:B------:R-:W-:Y:S04]  /*57d60*/  STL [R1+0x10e0], R2 ;  /* 0x0010e00201007387 */ /* 0x000fe80000100800 */
[----:B------:R-:W2:Y:S04]  /*57d70*/  LDL.LU R18, [R1+0x1244] ;  /* 0x0012440001127983 */ /* 0x000ea80000300800 */
[----:B------:R-:W2:Y:S04]  /*57d80*/  LDL.LU R19, [R1+0x1108] ;  /* 0x0011080001137983 */ /* 0x000ea80000300800 */
[----:B------:R-:W2:Y:S04]  /*57d90*/  LDL.LU R20, [R1+0x1124] ;  /* 0x0011240001147983 */ /* 0x000ea80000300800 */
[----:B------:R-:W2:Y:S04]  /*57da0*/  LDL.LU R21, [R1+0x110c] ;  /* 0x00110c0001157983 */ /* 0x000ea80000300800 */
[----:B------:R-:W2:Y:S04]  /*57db0*/  LDL.LU R14, [R1+0x1120] ;  /* 0x00112000010e7983 */ /* 0x000ea80000300800 */
[----:B0-----:R-:W-:Y:S04]  /*57dc0*/  STL.64 [R1+0x140], R4 ;  /* 0x0001400401007387 */ /* 0x001fe80000100a00 */
[----:B------:R-:W-:Y:S04]  /*57dd0*/  STL.64 [R1+0x148], R6 ;  /* 0x0001480601007387 */ /* 0x000fe80000100a00 */
[----:B------:R-:W0:Y:S04]  /*57de0*/  LDS.128 R4, [R12+0x400] ;  /* 0x000400000c047984 */ /* 0x000e280000000c00 */
        /* <DEDUP_REMOVED lines=8> */
[----:B-1----:R-:W-:Y:S01]  /*57e70*/  VIADD R2, R2, UR8 ;  /* 0x0000000802027c36 */ /* 0x002fe20008000000 */
[----:B------:R-:W1:Y:S04]  /*57e80*/  LDCU UR8, c[0x0][0x3b8] ;  /* 0x00007700ff0877ac */ /* 0x000e680008000800 */
[----:B------:R0:W-:Y:S02]  /*57e90*/  STL [R1+0x10dc], R2 ;  /* 0x0010dc0201007387 */ /* 0x0001e40000100800 */
[----:B0-----:R-:W-:Y:S01]  /*57ea0*/  VIADD R2, R2, UR4 ;  /* 0x0000000402027c36 */ /* 0x001fe20008000000 */
[----:B------:R-:W0:Y:S04]  /*57eb0*/  LDCU UR4, c[0x0][0x3b8] ;  /* 0x00007700ff0477ac */ /* 0x000e280008000800 */
[----:B------:R-:W-:Y:S04]  /*57ec0*/  STL [R1+0x10e8], R2 ;  /* 0x0010e80201007387 */ /* 0x000fe80000100800 */
[----:B--2---:R2:W-:Y:S02]  /*57ed0*/  STSM.16.M88.4 [R4], R8 ;  /* 0x0000000804007844 */ /* 0x0045e40000000200 */
[----:B--2---:R-:W-:-:S02]  /*57ee0*/  PRMT R8, R26, 0x5410, R25 ;  /* 0x000054101a087816 */ /* 0x004fc40000000019 */
[----:B----4-:R-:W-:Y:S02]  /*57ef0*/  PRMT R9, R23, 0x5410, R22 ;  /* 0x0000541017097816 */ /* 0x010fe40000000016 */
[----:B------:R-:W-:Y:S02]  /*57f00*/  PRMT R10, R28, 0x5410, R6 ;  /* 0x000054101c0a7816 */ /* 0x000fe40000000006 */
[----:B---3--:R-:W-:Y:S01]  /*57f10*/  PRMT R11, R3, 0x5410, R7 ;  /* 0x00005410030b7816 */ /* 0x008fe20000000007 */
[----:B------:R-:W2:Y:S04]  /*57f20*/  LDL.LU R22, [R1+0x968] ;  /* 0x0009680001167983 */ /* 0x000ea80000300800 */
[----:B------:R-:W-:Y:S01]  /*57f30*/  STSM.16.M88.4 [R4+0x200], R8 ;  /* 0x0002000804007844 */ /* 0x000fe20000000200 */
[----:B------:R-:W-:Y:S01]  /*57f40*/  VIADD R6, R2, UR9 ;  /* 0x0000000902067c36 */ /* 0x000fe20008000000 */
[----:B------:R-:W3:Y:S02]  /*57f50*/  LDCU UR9, c[0x0][0x3b8] ;  /* 0x00007700ff0977ac */ /* 0x000ee40008000800 */
[----:B------:R-:W2:Y:S04]  /*57f60*/  LDL.LU R23, [R1+0x978] ;  /* 0x0009780001177983 */ /* 0x000ea80000300800 */
[----:B------:R-:W4:Y:S04]  /*57f70*/  LDL.LU R28, [R1+0x964] ;  /* 0x00096400011c7983 */ /* 0x000f280000300800 */
[----:B------:R0:W-:Y:S04]  /*57f80*/  STL [R1+0x1104], R6 ;  /* 0x0011040601007387 */ /* 0x0001e80000100800 */
[----:B------:R-:W4:Y:S04]  /*57f90*/  LDL.LU R7, [R1+0x974] ;  /* 0x0009740001077983 */ /* 0x000f280000300800 */
[----:B------:R-:W2:Y:S01]  /*57fa0*/  LDL.LU R2, [R1+0x874] ;  /* 0x0008740001027983 */ /* 0x000ea20000300800 */
[----:B0-----:R-:W-:Y:S01]  /*57fb0*/  VIADD R6, R6, UR10 ;  /* 0x0000000a06067c36 */ /* 0x001fe20008000000 */
[----:B------:R-:W-:-:S02]  /*57fc0*/  PRMT R10, R20, 0x5410, R19 ;  /* 0x00005410140a7816 */ /* 0x000fc40000000013 */
[----:B------:R-:W2:Y:S01]  /*57fd0*/  LDL.LU R3, [R1+0x87c] ;  /* 0x00087c0001037983 */ /* 0x000ea20000300800 */
[----:B------:R-:W-:Y:S01]  /*57fe0*/  PRMT R11, R14, 0x5410, R21 ;  /* 0x000054100e0b7816 */ /* 0x000fe20000000015 */
[----:B------:R-:W0:Y:S02]  /*57ff0*/  LDCU UR10, c[0x0][0x3b8] ;  /* 0x00007700ff0a77ac */ /* 0x000e240008000800 */
[----:B------:R1:W-:Y:S01]  /*58000*/  STL [R1+0x10e4], R6 ;  /* 0x0010e40601007387 */ /* 0x0003e20000100800 */
[----:B------:R-:W-:Y:S02]  /*58010*/  PRMT R8, R16, 0x5410, R27 ;  /* 0x0000541010087816 */ /* 0x000fe4000000001b */
[----:B------:R-:W-:Y:S01]  /*58020*/  PRMT R9, R18, 0x5410, R17 ;  /* 0x0000541012097816 */ /* 0x000fe20000000011 */
[----:B------:R-:W2:Y:S04]  /*58030*/  LDL.LU R25, [R1+0x870] ;  /* 0x0008700001197983 */ /* 0x000ea80000300800 */
[----:B------:R-:W2:Y:S01]  /*58040*/  LDL.LU R26, [R1+0x878] ;  /* 0x00087800011a7983 */ /* 0x000ea20000300800 */
[----:B-1----:R-:W-:Y:S01]  /*58050*/  VIADD R6, R6, UR11 ;  /* 0x0000000b06067c36 */ /* 0x002fe20008000000 */
[----:B------:R-:W1:Y:S04]  /*58060*/  LDCU UR11, c[0x0][0x3b8] ;  /* 0x00007700ff0b77ac */ /* 0x000e680008000800 */
[----:B------:R-:W-:Y:S04]  /*58070*/  STL [R1+0x1108], R6 ;  /* 0x0011080601007387 */ /* 0x000fe80000100800 */
[----:B------:R-:W-:Y:S04]  /*58080*/  STL.64 [R1+0x1638], R10 ;  /* 0x0016380a01007387 */ /* 0x000fe80000100a00 */
[----:B------:R-:W-:Y:S01]  /*58090*/  STL.64 [R1+0x1630], R8 ;  /* 0x0016300801007387 */ /* 0x000fe20000100a00 */
[----:B------:R-:W-:Y:S06]  /*580a0*/  BAR.SYNC.DEFER_BLOCKING 0x0 ;  /* 0x0000000000007b1d */ /* 0x000fec0000010000 */
[----:B------:R-:W2:Y:S04]  /*580b0*/  LDL.LU R27, [R1+0x1250] ;  /* 0x00125000011b7983 */ /* 0x000ea80000300800 */
[----:B------:R-:W2:Y:S04]  /*580c0*/  LDL.LU R16, [R1+0x1258] ;  /* 0x0012580001107983 */ /* 0x000ea80000300800 */
[----:B------:R-:W2:Y:S04]  /*580d0*/  LDL.LU R17, [R1+0x124c] ;  /* 0x00124c0001117983 */ /* 0x000ea80000300800 */
[----:B------:R-:W2:Y:S04]  /*580e0*/  LDL.LU R14, [R1+0x1254] ;  /* 0x00125400010e7983 */ /* 0x000ea80000300800 */
[----:B------:R-:W0:Y:S04]  /*580f0*/  LDS.128 R8, [R12] ;  /* 0x000000000c087984 */ /* 0x000e280000000c00 */
        /* <DEDUP_REMOVED lines=13> */
[----:B------:R0:W-:Y:S02]  /*581d0*/  STL [R1+0x1124], R6 ;  /* 0x0011240601007387 */ /* 0x0001e40000100800 */
[----:B0-----:R-:W-:-:S05]  /*581e0*/  VIADD R6, R6, UR13 ;  /* 0x0000000d06067c36 */ /* 0x001fca0008000000 */
[----:B------:R0:W-:Y:S02]  /*581f0*/  STL [R1+0x1134], R6 ;  /* 0x0011340601007387 */ /* 0x0001e40000100800 */
[----:B0-----:R-:W-:Y:S01]  /*58200*/  VIADD R6, R6, UR5 ;  /* 0x0000000506067c36 */ /* 0x001fe20008000000 */
[----:B------:R-:W0:Y:S01]  /*58210*/  LDCU UR5, c[0x0][0x3b8] ;  /* 0x00007700ff0577ac */ /* 0x000e220008000800 */
[----:B--2---:R2:W-:Y:S02]  /*58220*/  STSM.16.M88.4 [R4], R8 ;  /* 0x0000000804007844 */ /* 0x0045e40000000200 */
[----:B--2---:R-:W-:Y:S02]  /*58230*/  PRMT R8, R23, 0x5410, R22 ;  /* 0x0000541017087816 */ /* 0x004fe40000000016 */
[----:B----4-:R-:W-:Y:S01]  /*58240*/  PRMT R9, R7, 0x5410, R28 ;  /* 0x0000541007097816 */ /* 0x010fe2000000001c */
[----:B------:R-:W2:Y:S01]  /*58250*/  LDL.LU R22, [R1+0x984] ;  /* 0x0009840001167983 */ /* 0x000ea20000300800 */
[----:B------:R-:W-:-:S02]  /*58260*/  PRMT R10, R3, 0x5410, R2 ;  /* 0x00005410030a7816 */ /* 0x000fc40000000002 */
[----:B------:R-:W-:-:S05]  /*58270*/  PRMT R11, R26, 0x5410, R25 ;  /* 0x000054101a0b7816 */ /* 0x000fca0000000019 */
[----:B------:R4:W-:Y:S02]  /*58280*/  STSM.16.M88.4 [R4+0x200], R8 ;  /* 0x0002000804007844 */ /* 0x0009e40000000200 */
[----:B----4-:R-:W-:Y:S01]  /*58290*/  PRMT R8, R16, 0x5410, R27 ;  /* 0x0000541010087816 */ /* 0x010fe2000000001b */
[----:B------:R-:W-:Y:S06]  /*582a0*/  BAR.SYNC.DEFER_BLOCKING 0x0 ;  /* 0x0000000000007b1d */ /* 0x000fec0000010000 */
[----:B------:R4:W-:Y:S04]  /*582b0*/  STL [R1+0x1120], R6 ;  /* 0x0011200601007387 */ /* 0x0009e80000100800 */
[----:B------:R-:W2:Y:S04]  /*582c0*/  LDL.LU R23, [R1+0x994] ;  /* 0x0009940001177983 */ /* 0x000ea80000300800 */
[----:B------:R-:W2:Y:S04]  /*582d0*/  LDL.LU R28, [R1+0x980] ;  /* 0x00098000011c7983 */ /* 0x000ea80000300800 */
[----:B------:R-:W0:Y:S01]  /*582e0*/  LDS.128 R24, [R12] ;  /* 0x000000000c187984 */ /* 0x000e220000000c00 */
[----:B----4-:R-:W-:Y:S01]  /*582f0*/  VIADD R6, R6, UR6 ;  /* 0x0000000606067c36 */ /* 0x010fe20008000000 */
[----:B------:R-:W-:Y:S01]  /*58300*/  PRMT R9, R14, 0x5410, R17 ;  /* 0x000054100e097816 */ /* 0x000fe20000000011 */
[----:B------:R-:W4:Y:S01]  /*58310*/  LDCU UR6, c[0x0][0x3b8] ;  /* 0x00007700ff0677ac */ /* 0x000f220008000800 */
[----:B------:R-:W4:Y:S04]  /*58320*/  LDL.LU R7, [R1+0x990] ;  /* 0x0009900001077983 */ /* 0x000f280000300800 */
[----:B------:R-:W4:Y:S04]  /*58330*/  LDL.LU R2, [R1+0x88c] ;  /* 0x00088c0001027983 */ /* 0x000f280000300800 */
[----:B------:R-:W4:Y:S04]  /*58340*/  LDL.LU R3, [R1+0x89c] ;  /* 0x00089c0001037983 */ /* 0x000f280000300800 */
[----:B------:R1:W-:Y:S02]  /*58350*/  STL [R1+0x113c], R6 ;  /* 0x00113c0601007387 */ /* 0x0003e40000100800 */
[----:B-1----:R-:W-:Y:S01]  /*58360*/  VIADD R6, R6, UR7 ;  /* 0x0000000706067c36 */ /* 0x002fe20008000000 */
[----:B------:R-:W-:Y:S01]  /*58370*/  PRMT R10, R19, 0x5410, R18 ;  /* 0x00005410130a7816 */ /* 0x000fe20000000012 */
[----:B------:R-:W1:Y:S02]  /*58380*/  LDCU UR7, c[0x0][0x3b8] ;  /* 0x00007700ff0777ac */ /* 0x000e640008000800 */
[----:B------:R-:W-:Y:S01]  /*58390*/  VIADD R14, R6, UR4 ;  /* 0x00000004060e7c36 */ /* 0x000fe20008000000 */
[----:B------:R0:W-:Y:S01]  /*583a0*/  STL [R1+0x110c], R6 ;  /* 0x00110c0601007387 */ /* 0x0001e20000100800 */
[----:B------:R-:W-:Y:S01]  /*583b0*/  PRMT R11, R21, 0x5410, R20 ;  /* 0x00005410150b7816 */ /* 0x000fe20000000014 */
[----:B------:R-:W1:Y:S02]  /*583c0*/  LDCU UR4, c[0x0][0x3b8] ;  /* 0x00007700ff0477ac */ /* 0x000e640008000800 */
[----:B0-----:R-:W4:Y:S04]  /*583d0*/  LDL.LU R6, [R1+0x888] ;  /* 0x0008880001067983 */ /* 0x001f280000300800 */
[----:B------:R0:W-:Y:S04]  /*583e0*/  STL [R1+0x1138], R14 ;  /* 0x0011380e01007387 */ /* 0x0001e80000100800 */
[----:B------:R-:W4:Y:S04]  /*583f0*/  LDL.LU R16, [R1+0x1194] ;  /* 0x0011940001107983 */ /* 0x000f280000300800 */
[----:B------:R-:W4:Y:S01]  /*58400*/  LDL.LU R17, [R1+0x11a0] ;  /* 0x0011a00001117983 */ /* 0x000f220000300800 */
[----:B0-----:R-:W-:Y:S01]  /*58410*/  VIADD R14, R14, UR8 ;  /* 0x000000080e0e7c36 */ /* 0x001fe20008000000 */
[----:B------:R-:W0:Y:S02]  /*58420*/  LDCU UR8, c[0x0][0x3b8] ;  /* 0x00007700ff0877ac */ /* 0x000e240008000800 */
[----:B------:R-:W4:Y:S04]  /*58430*/  LDL.LU R18, [R1+0x1190] ;  /* 0x0011900001127983 */ /* 0x000f280000300800 */
[----:B------:R-:W-:Y:S04]  /*58440*/  STL [R1+0x1160], R14 ;  /* 0x0011600e01007387 */ /* 0x000fe80000100800 */
[----:B------:R-:W4:Y:S04]  /*58450*/  LDL.LU R19, [R1+0x119c] ;  /* 0x00119c0001137983 */ /* 0x000f280000300800 */
[----:B------:R-:W-:Y:S04]  /*58460*/  STL.64 [R1+0x100], R24 ;  /* 0x0001001801007387 */ /* 0x000fe80000100a00 */
[----:B------:R-:W-:Y:S04]  /*58470*/  STL.64 [R1+0x108], R26 ;  /* 0x0001081a01007387 */ /* 0x000fe80000100a00 */
[----:B------:R-:W0:Y:S01]  /*58480*/  LDS.128 R24, [R12+0x400] ;  /* 0x000400000c187984 */ /* 0x000e220000000c00 */
[----:B------:R-:W-:Y:S06]  /*58490*/  BAR.SYNC.DEFER_BLOCKING 0x0 ;  /* 0x0000000000007b1d */ /* 0x000fec0000010000 */
[----:B------:R-:W-:Y:S04]  /*584a0*/  STSM.16.M88.4 [R4], R8 ;  /* 0x0000000804007844 */ /* 0x000fe80000000200 */
[----:B0-----:R-:W-:Y:S04]  /*584b0*/  STL.64 [R1+0x1b0], R24 ;  /* 0x0001b01801007387 */ /* 0x001fe80000100a00 */
[----:B------:R0:W-:Y:S04]  /*584c0*/  STL.64 [R1+0x1b8], R26 ;  /* 0x0001b81a01007387 */ /* 0x0001e80000100a00 */
[----:B0-----:R-:W4:Y:S04]  /*584d0*/  LDL.LU.64 R26, [R1+0x1628] ;  /* 0x00162800011a7983 */ /* 0x001f280000300a00 */
[----:B------:R-:W4:Y:S04]  /*584e0*/  LDL.LU.64 R24, [R1+0x1620] ;  /* 0x0016200001187983 */ /* 0x000f280000300a00 */
[----:B------:R-:W4:Y:S01]  /*584f0*/  LDL.LU R11, [R1+0x898] ;  /* 0x00089800010b7983 */ /* 0x000f220000300800 */
[----:B---3--:R-:W-:Y:S01]  /*58500*/  VIADD R14, R14, UR9 ;  /* 0x000000090e0e7c36 */ /* 0x008fe20008000000 */
[----:B------:R-:W0:Y:S04]  /*58510*/  LDCU UR9, c[0x0][0x3b8] ;  /* 0x00007700ff0977ac */ /* 0x000e280008000800 */
[----:B------:R3:W-:Y:S02]  /*58520*/  STL [R1+0x1178], R14 ;  /* 0x0011780e01007387 */ /* 0x0007e40000100800 */
[----:B---3--:R-:W-:-:S05]  /*58530*/  VIADD R14, R14, UR10 ;  /* 0x0000000a0e0e7c36 */ /* 0x008fca0008000000 */
[----:B------:R3:W-:Y:S02]  /*58540*/  STL [R1+0x1148], R14 ;  /* 0x0011480e01007387 */ /* 0x0007e40000100800 */
[----:B---3--:R-:W-:Y:S01]  /*58550*/  VIADD R14, R14, UR11 ;  /* 0x0000000b0e0e7c36 */ /* 0x008fe20008000000 */
[----:B--2---:R-:W-:Y:S02]  /*58560*/  PRMT R8, R23, 0x5410, R22 ;  /* 0x0000541017087816 */ /* 0x004fe40000000016 */
[----:B----4-:R-:W-:Y:S02]  /*58570*/  PRMT R9, R7, 0x5410, R28 ;  /* 0x0000541007097816 */ /* 0x010fe4000000001c */
[----:B------:R-:W2:Y:S01]  /*58580*/  LDL.LU R7, [R1+0x9a4] ;  /* 0x0009a40001077983 */ /* 0x000ea20000300800 */
[----:B------:R-:W-:-:S03]  /*58590*/  PRMT R10, R3, 0x5410, R2 ;  /* 0x00005410030a7816 */ /* 0x000fc60000000002 */
[----:B------:R-:W3:Y:S04]  /*585a0*/  LDL.LU R2, [R1+0x9a0] ;  /* 0x0009a00001027983 */ /* 0x000ee80000300800 */
[----:B------:R-:W4:Y:S04]  /*585b0*/  LDL.LU R3, [R1+0x8ac] ;  /* 0x0008ac0001037983 */ /* 0x000f280000300800 */
[----:B------:R-:W2:Y:S04]  /*585c0*/  LDL.LU R20, [R1+0x1278] ;  /* 0x0012780001147983 */ /* 0x000ea80000300800 */
[----:B------:R-:W2:Y:S04]  /*585d0*/  LDL.LU R21, [R1+0x126c] ;  /* 0x00126c0001157983 */ /* 0x000ea80000300800 */
[----:B------:R-:W2:Y:S04]  /*585e0*/  LDL.LU R22, [R1+0x1274] ;  /* 0x0012740001167983 */ /* 0x000ea80000300800 */
[----:B------:R-:W2:Y:S04]  /*585f0*/  LDL.LU R23, [R1+0x11f4] ;  /* 0x0011f40001177983 */ /* 0x000ea80000300800 */
[----:B------:R-:W2:Y:S01]  /*58600*/  LDL.LU R28, [R1+0x11fc] ;  /* 0x0011fc00011c7983 */ /* 0x000ea20000300800 */
[----:B------:R-:W-:-:S03]  /*58610*/  PRMT R11, R11, 0x5410, R6 ;  /* 0x000054100b0b7816 */ /* 0x000fc60000000006 */
[----:B------:R-:W2:Y:S04]  /*58620*/  LDL.LU R6, [R1+0x1618] ;  /* 0x0016180001067983 */ /* 0x000ea80000300800 */
[----:B------:R0:W-:Y:S04]  /*58630*/  STSM.16.M88.4 [R4+0x200], R8 ;  /* 0x0002000804007844 */ /* 0x0001e80000000200 */
[----:B------:R0:W-:Y:S04]  /*58640*/  STL [R1+0x1164], R14 ;  /* 0x0011640e01007387 */ /* 0x0001e80000100800 */
[----:B0-----:R-:W2:Y:S04]  /*58650*/  LDL.LU R8, [R1+0x1260] ;  /* 0x0012600001087983 */ /* 0x001ea80000300800 */
[----:B------:R-:W2:Y:S04]  /*58660*/  LDL.LU R9, [R1+0x1268] ;  /* 0x0012680001097983 */ /* 0x000ea80000300800 */
[----:B------:R-:W3:Y:S04]  /*58670*/  LDL.LU R10, [R1+0x125c] ;  /* 0x00125c00010a7983 */ /* 0x000ee80000300800 */
[----:B------:R-:W3:Y:S01]  /*58680*/  LDL.LU R11, [R1+0x1264] ;  /* 0x00126400010b7983 */ /* 0x000ee20000300800 */
[----:B------:R-:W-:Y:S01]  /*58690*/  VIADD R14, R14, UR5 ;  /* 0x000000050e0e7c36 */ /* 0x000fe20008000000 */
        /* <DEDUP_REMOVED lines=9> */
[----:B------:R-:W-:Y:S01]  /*58730*/  BAR.SYNC.DEFER_BLOCKING 0x0 ;  /* 0x0000000000007b1d */ /* 0x000fe20000010000 */
[----:B--2---:R-:W-:-:S02]  /*58740*/  PRMT R8, R9, 0x5410, R8 ;  /* 0x0000541009087816 */ /* 0x004fc40000000008 */
[----:B---3--:R-:W-:Y:S02]  /*58750*/  PRMT R9, R11, 0x5410, R10 ;  /* 0x000054100b097816 */ /* 0x008fe4000000000a */
[----:B------:R-:W-:Y:S02]  /*58760*/  PRMT R10, R17, 0x5410, R16 ;  /* 0x00005410110a7816 */ /* 0x000fe40000000010 */
[----:B------:R-:W-:Y:S02]  /*58770*/  PRMT R11, R19, 0x5410, R18 ;  /* 0x00005410130b7816 */ /* 0x000fe40000000012 */
[----:B------:R-:W1:Y:S04]  /*58780*/  LDS.128 R16, [R12] ;  /* 0x000000000c107984 */ /* 0x000e680000000c00 */
[----:B-1----:R-:W-:Y:S04]  /*58790*/  STL.64 [R1+0x1a0], R16 ;  /* 0x0001a01001007387 */ /* 0x002fe80000100a00 */
[----:B------:R-:W-:Y:S04]  /*587a0*/  STL.64 [R1+0x1a8], R18 ;  /* 0x0001a81201007387 */ /* 0x000fe80000100a00 */
[----:B------:R-:W1:Y:S01]  /*587b0*/  LDS.128 R16, [R12+0x400] ;  /* 0x000400000c107984 */ /* 0x000e620000000c00 */
[----:B------:R-:W-:Y:S06]  /*587c0*/  BAR.SYNC.DEFER_BLOCKING 0x0 ;  /* 0x0000000000007b1d */ /* 0x000fec0000010000 */
[----:B------:R-:W-:Y:S04]  /*587d0*/  STSM.16.M88.4 [R4], R8 ;  /* 0x0000000804007844 */ /* 0x000fe80000000200 */
[----:B-1----:R-:W-:Y:S04]  /*587e0*/  STL.64 [R1+0x190], R16 ;  /* 0x0001901001007387 */ /* 0x002fe80000100a00 */
[----:B------:R1:W-:Y:S04]  /*587f0*/  STL.64 [R1+0x198], R18 ;  /* 0x0001981201007387 */ /* 0x0003e80000100a00 */
[----:B-1----:R-:W2:Y:S04]  /*58800*/  LDL.LU.64 R18, [R1+0x1610] ;  /* 0x0016100001127983 */ /* 0x002ea80000300a00 */
[----:B------:R-:W3:Y:S04]  /*58810*/  LDL.LU.64 R16, [R1+0x1608] ;  /* 0x0016080001107983 */ /* 0x000ee80000300a00 */
[----:B------:R1:W-:Y:S04]  /*58820*/  STL [R1+0x11a0], R14 ;  /* 0x0011a00e01007387 */ /* 0x0003e80000100800 */
[----:B------:R-:W2:Y:S04]  /*58830*/  LDL.LU R8, [R1+0x1198] ;  /* 0x0011980001087983 */ /* 0x000ea80000300800 */
[----:B------:R-:W3:Y:S04]  /*58840*/  LDL.LU R9, [R1+0x118c] ;  /* 0x00118c0001097983 */ /* 0x000ee80000300800 */
[----:B------:R-:W4:Y:S04]  /*58850*/  LDL.LU R10, [R1+0x8bc] ;  /* 0x0008bc00010a7983 */ /* 0x000f280000300800 */
[----:B------:R-:W4:Y:S01]  /*58860*/  LDL.LU R11, [R1+0x8b8] ;  /* 0x0008b800010b7983 */ /* 0x000f220000300800 */
[----:B--2---:R-:W-:-:S03]  /*58870*/  PRMT R8, R8, 0x5410, R7 ;  /* 0x0000541008087816 */ /* 0x004fc60000000007 */
[----:B------:R-:W2:Y:S01]  /*58880*/  LDL.LU R7, [R1+0x1600] ;  /* 0x0016000001077983 */ /* 0x000ea20000300800 */
[----:B---3--:R-:W-:-:S03]  /*58890*/  PRMT R9, R9, 0x5410, R2 ;  /* 0x0000541009097816 */ /* 0x008fc60000000002 */
[----:B------:R-:W3:Y:S01]  /*588a0*/  LDL.LU R2, [R1+0x15fc] ;  /* 0x0015fc0001027983 */ /* 0x000ee20000300800 */
[----:B----4-:R-:W-:-:S03]  /*588b0*/  PRMT R10, R10, 0x5410, R3 ;  /* 0x000054100a0a7816 */ /* 0x010fc60000000003 */
[----:B------:R-:W4:Y:S01]  /*588c0*/  LDL.LU R3, [R1+0x15f8] ;  /* 0x0015f80001037983 */ /* 0x000f220000300800 */
[----:B-1----:R-:W-:-:S05]  /*588d0*/  VIADD R14, R14, UR8 ;  /* 0x000000080e0e7c36 */ /* 0x002fca0008000000 */
[----:B------:R-:W-:Y:S01]  /*588e0*/  STL [R1+0x1190], R14 ;  /* 0x0011900e01007387 */ /* 0x000fe20000100800 */
[----:B----4-:R-:W-:-:S03]  /*588f0*/  PRMT R11, R11, 0x5410, R3 ;  /* 0x000054100b0b7816 */ /* 0x010fc60000000003 */
[----:B------:R-:W4:Y:S04]  /*58900*/  LDL.LU R3, [R1+0x15f4] ;  /* 0x0015f40001037983 */ /* 0x000f280000300800 */
[----:B------:R1:W-:Y:S04]  /*58910*/  STSM.16.M88.4 [R4+0x200], R8 ;  /* 0x0002000804007844 */ /* 0x0003e80000000200 */
[----:B-1----:R-:W4:Y:S04]  /*58920*/  LDL.LU R4, [R1+0x15f0] ;  /* 0x0015f00001047983 */ /* 0x002f280000300800 */
[----:B------:R-:W2:Y:S01]  /*58930*/  LDL.LU R11, [R1+0x1270] ;  /* 0x00127000010b7983 */ /* 0x000ea20000300800 */
[----:B------:R-:W-:-:S02]  /*58940*/  PRMT R9, R22, 0x5410, R21 ;  /* 0x0000541016097816 */ /* 0x000fc40000000015 */
[----:B------:R-:W-:Y:S01]  /*58950*/  PRMT R10, R28, 0x5410, R23 ;  /* 0x000054101c0a7816 */ /* 0x000fe20000000017 */
[----:B------:R-:W-:-:S05]  /*58960*/  VIADD R14, R14, UR9 ;  /* 0x000000090e0e7c36 */ /* 0x000fca0008000000 */
[----:B------:R1:W-:Y:S02]  /*58970*/  STL [R1+0x119c], R14 ;  /* 0x00119c0e01007387 */ /* 0x0003e40000100800 */
[----:B-1----:R-:W-:Y:S01]  /*58980*/  VIADD R14, R14, UR5 ;  /* 0x000000050e0e7c36 */ /* 0x002fe20008000000 */
[----:B------:R-:W-:Y:S01]  /*58990*/  BAR.SYNC.DEFER_BLOCKING 0x0 ;  /* 0x0000000000007b1d */ /* 0x000fe20000010000 */
[----:B--2---:R-:W-:-:S05]  /*589a0*/  PRMT R8, R20, 0x5410, R11 ;  /* 0x0000541014087816 */ /* 0x004fca000000000b */
[----:B------:R-:W1:Y:S01]  /*589b0*/  LDS.128 R20, [R12] ;  /* 0x000000000c147984 */ /* 0x000e620000000c00 */
[----:B----4-:R-:W-:-:S03]  /*589c0*/  PRMT R11, R4, 0x5410, R3 ;  /* 0x00005410040b7816 */ /* 0x010fc60000000003 */
[----:B------:R-:W2:Y:S04]  /*589d0*/  LDL.LU R3, [R1+0x15ec] ;  /* 0x0015ec0001037983 */ /* 0x000ea80000300800 */
[----:B------:R-:W4:Y:S04]  /*589e0*/  LDL.LU R4, [R1+0x15e8] ;  /* 0x0015e80001047983 */ /* 0x000f280000300800 */
[----:B------:R0:W-:Y:S04]  /*589f0*/  STL [R1+0x118c], R14 ;  /* 0x00118c0e01007387 */ /* 0x0001e80000100800 */
[----:B-1----:R-:W-:Y:S04]  /*58a00*/  STL.64 [R1+0x180], R20 ;  /* 0x0001801401007387 */ /* 0x002fe80000100a00 */
[----:B------:R-:W-:Y:S04]  /*58a10*/  STL.64 [R1+0x188], R22 ;  /* 0x0001881601007387 */ /* 0x000fe80000100a00 */
[----:B------:R-:W1:Y:S01]  /*58a20*/  LDS.128 R20, [R12+0x400] ;  /* 0x000400000c147984 */ /* 0x000e620000000c00 */
[----:B0-----:R-:W-:-:S03]  /*58a30*/  VIADD R14, R14, UR6 ;  /* 0x000000060e0e7c36 */ /* 0x001fc60008000000 */
[----:B-1----:R-:W-:Y:S04]  /*58a40*/  STL.64 [R1+0x170], R20 ;  /* 0x0001701401007387 */ /* 0x002fe80000100a00 */
[----:B------:R0:W-:Y:S04]  /*58a50*/  STL.64 [R1+0x178], R22 ;  /* 0x0001781601007387 */ /* 0x0001e80000100a00 */
[----:B0-----:R-:W4:Y:S04]  /*58a60*/  LDL.LU.64 R22, [R1+0x15e0] ;  /* 0x0015e00001167983 */ /* 0x001f280000300a00 */
[----:B------:R-:W4:Y:S04]  /*58a70*/  LDL.LU.64 R20, [R1+0x15d8] ;  /* 0x0015d80001147983 */ /* 0x000f280000300a00 */
[----:B------:R0:W-:Y:S02]  /*58a80*/  STL [R1+0x1198], R14 ;  /* 0x0011980e01007387 */ /* 0x0001e40000100800 */
[----:B0-----:R-:W-:-:S05]  /*58a90*/  VIADD R14, R14, UR7 ;  /* 0x000000070e0e7c36 */ /* 0x001fca0008000000 */
[----:B------:R0:W-:Y:S04]  /*58aa0*/  STL [R1+0x11a4], R14 ;  /* 0x0011a40e01007387 */ /* 0x0001e80000100800 */
[----:B0-----:R-:W4:Y:S04]  /*58ab0*/  LDL.LU R14, [R1+0x11c4] ;  /* 0x0011c400010e7983 */ /* 0x001f280000300800 */
[----:B------:R-:W4:Y:S04]  /*58ac0*/  LDL.LU R28, [R1+0x11cc] ;  /* 0x0011cc00011c7983 */ /* 0x000f280000300800 */
[----:B--2---:R0:W-:Y:S04]  /*58ad0*/  STL [R1+0x1a40], R3 ;  /* 0x001a400301007387 */ /* 0x0041e80000100800 */
        /* <DEDUP_REMOVED lines=9> */
[----:B------:R0:W-:Y:S01]  /*58b70*/  STL [R1+0x1898], R26 ;  /* 0x0018981a01007387 */ /* 0x0001e20000100800 */
[----:B---3--:R-:W-:Y:S01]  /*58b80*/  LOP3.LUT R2, R2, 0xbfffffff, RZ, 0xc0, !PT ;  /* 0xbfffffff02027812 */ /* 0x008fe200078ec0ff */
[----:B------:R-:W-:Y:S06]  /*58b90*/  BAR.SYNC.DEFER_BLOCKING 0x0 ;  /* 0x0000000000007b1d */ /* 0x000fec0000010000 */
[----:B0-----:R-:W3:Y:S01]  /*58ba0*/  LDL.LU R26, [R1+0x11c8] ;  /* 0x0011c800011a7983 */ /* 0x001ee20000300800 */
[----:B------:R-:W-:-:S03]  /*58bb0*/  @P3 LOP3.LUT R2, R2, 0x40000000, RZ, 0xfc, !PT ;  /* 0x4000000002023812 */ /* 0x000fc600078efcff */
[----:B------:R0:W-:Y:S01]  /*58bc0*/  STL.64 [R1+0x1848], R24 ;  /* 0x0018481801007387 */ /* 0x0001e20000100a00 */
[----:B------:R-:W-:-:S04]  /*58bd0*/  LOP3.LUT R2, R2, 0xdfffffff, RZ, 0xc0, !PT ;  /* 0xdfffffff02027812 */ /* 0x000fc800078ec0ff */
[----:B------:R-:W-:-:S04]  /*58be0*/  @P2 LOP3.LUT R2, R2, 0x20000000, RZ, 0xfc, !PT ;  /* 0x2000000002022812 */ /* 0x000fc800078efcff */
[----:B------:R-:W-:Y:S01]  /*58bf0*/  LOP3.LUT R2, R2, 0xefffffff, RZ, 0xc0, !PT ;  /* 0xefffffff02027812 */ /* 0x000fe200078ec0ff */
[----:B0-----:R-:W4:Y:S03]  /*58c00*/  LDL.LU R24, [R1+0x120c] ;  /* 0x00120c0001187983 */ /* 0x001f260000300800 */
[----:B------:R-:W-:Y:S01]  /*58c10*/  @P1 LOP3.LUT R2, R2, 0x10000000, RZ, 0xfc, !PT ;  /* 0x1000000002021812 */ /* 0x000fe200078efcff */
[----:B------:R-:W4:Y:S03]  /*58c20*/  LDL.LU R25, [R1+0x1200] ;  /* 0x0012000001197983 */ /* 0x000f260000300800 */
[----:B------:R-:W-:-:S04]  /*58c30*/  LOP3.LUT R2, R2, 0xf7ffffff, RZ, 0xc0, !PT ;  /* 0xf7ffffff02027812 */ /* 0x000fc800078ec0ff */
[----:B------:R-:W-:-:S04]  /*58c40*/  @P0 LOP3.LUT R2, R2, 0x8000000, RZ, 0xfc, !PT ;  /* 0x0800000002020812 */ /* 0x000fc800078efcff */
[----:B------:R-:W-:-:S04]  /*58c50*/  LOP3.LUT R2, R2, 0xfbffffff, RZ, 0xc0, !PT ;  /* 0xfbffffff02027812 */ /* 0x000fc800078ec0ff */
[----:B------:R-:W-:-:S04]  /*58c60*/  @P6 LOP3.LUT R2, R2, 0x4000000, RZ, 0xfc, !PT ;  /* 0x0400000002026812 */ /* 0x000fc800078efcff */
[----:B------:R-:W-:-:S04]  /*58c70*/  LOP3.LUT R2, R2, 0xfdffffff, RZ, 0xc0, !PT ;  /* 0xfdffffff02027812 */ /* 0x000fc800078ec0ff */
[----:B------:R-:W-:Y:S02]  /*58c80*/  @P5 LOP3.LUT R2, R2, 0x2000000, RZ, 0xfc, !PT ;  /* 0x0200000002025812 */ /* 0x000fe400078efcff */
[C---:B------:R-:W-:Y:S02]  /*58c90*/  LOP3.LUT P3, RZ, R5.reuse, 0x20, RZ, 0xc0, !PT ;  /* 0x0000002005ff7812 */ /* 0x040fe4000786c0ff */
[C---:B------:R-:W-:Y:S02]  /*58ca0*/  LOP3.LUT P2, RZ, R5.reuse, 0x10, RZ, 0xc0, !PT ;  /* 0x0000001005ff7812 */ /* 0x040fe4000784c0ff */
[C---:B------:R-:W-:Y:S02]  /*58cb0*/  LOP3.LUT P1, RZ, R5.reuse, 0x8, RZ, 0xc0, !PT ;  /* 0x0000000805ff7812 */ /* 0x040fe4000782c0ff */
[C---:B------:R-:W-:Y:S02]  /*58cc0*/  LOP3.LUT P0, RZ, R5.reuse, 0x4, RZ, 0xc0, !PT ;  /* 0x0000000405ff7812 */ /* 0x040fe4000780c0ff */
[----:B------:R-:W-:-:S02]  /*58cd0*/  LOP3.LUT P6, RZ, R5, 0x2, RZ, 0xc0, !PT ;  /* 0x0000000205ff7812 */ /* 0x000fc400078cc0ff */
[----:B------:R-:W-:Y:S01]  /*58ce0*/  LOP3.LUT P5, RZ, R5, 0x1, RZ, 0xc0, !PT ;  /* 0x0000000105ff7812 */ /* 0x000fe200078ac0ff */
[----:B--2---:R-:W-:Y:S04]  /*58cf0*/  STSM.16.M88.4 [R16], R8 ;  /* 0x0000000810007844 */ /* 0x004fe80000000200 */
[----:B---3--:R0:W-:Y:S04]  /*58d00*/  STL.64 [R1+0x1a48], R26 ;  /* 0x001a481a01007387 */ /* 0x0081e80000100a00 */
[----:B0-----:R-:W2:Y:S04]  /*58d10*/  LDL.LU R26, [R1+0x1284] ;  /* 0x00128400011a7983 */ /* 0x001ea80000300800 */
[----:B------:R-:W3:Y:S04]  /*58d20*/  LDL.LU R27, [R1+0x1204] ;  /* 0x00120400011b7983 */ /* 0x000ee80000300800 */
[----:B----4-:R0:W-:Y:S04]  /*58d30*/  STL [R1+0x1778], R22 ;  /* 0x0017781601007387 */ /* 0x0101e80000100800 */
[----:B0-----:R-:W2:Y:S04]  /*58d40*/  LDL.LU R22, [R1+0x127c] ;  /* 0x00127c0001167983 */ /* 0x001ea80000300800 */
[----:B------:R0:W-:Y:S04]  /*58d50*/  STL [R1+0x1760], R21 ;  /* 0x0017601501007387 */ /* 0x0001e80000100800 */
[----:B0-----:R-:W4:Y:S04]  /*58d60*/  LDL.LU R21, [R1+0x1288] ;  /* 0x0012880001157983 */ /* 0x001f280000300800 */
        /* <DEDUP_REMOVED lines=10> */
[----:B------:R-:W3:Y:S04]  /*58e10*/  LDL.LU R10, [R1+0x11b8] ;  /* 0x0011b800010a7983 */ /* 0x000ee80000300800 */
[----:B------:R-:W3:Y:S01]  /*58e20*/  LDL.LU R11, [R1+0x11c0] ;  /* 0x0011c000010b7983 */ /* 0x000ee20000300800 */
[----:B--2---:R-:W-:-:S02]  /*58e30*/  PRMT R9, R2, 0x5410, R5 ;  /* 0x0000541002097816 */ /* 0x004fc40000000005 */
[----:B---3--:R-:W-:Y:S02]  /*58e40*/  PRMT R8, R11, 0x5410, R10 ;  /* 0x000054100b087816 */ /* 0x008fe4000000000a */
[----:B------:R-:W-:Y:S02]  /*58e50*/  PRMT R10, R7, 0x5410, R17 ;  /* 0x00005410070a7816 */ /* 0x000fe40000000011 */
[----:B------:R-:W-:Y:S01]  /*58e60*/  PRMT R11, R19, 0x5410, R0 ;  /* 0x00005410130b7816 */ /* 0x000fe20000000000 */
[----:B------:R-:W2:Y:S04]  /*58e70*/  LDL.LU R17, [R1+0x8e4] ;  /* 0x0008e40001117983 */ /* 0x000ea80000300800 */
[----:B------:R0:W-:Y:S04]  /*58e80*/  STSM.16.M88.4 [R16+0x200], R8 ;  /* 0x0002000810007844 */ /* 0x0001e80000000200 */
[----:B------:R-:W2:Y:S01]  /*58e90*/  LDL.LU R7, [R1+0x8ec] ;  /* 0x0008ec0001077983 */ /* 0x000ea20000300800 */
[----:B0-----:R-:W-:-:S02]  /*58ea0*/  PRMT R9, R26, 0x5410, R22 ;  /* 0x000054101a097816 */ /* 0x001fc40000000016 */
[----:B------:R-:W-:Y:S02]  /*58eb0*/  PRMT R10, R24, 0x5410, R27 ;  /* 0x00005410180a7816 */ /* 0x000fe4000000001b */
[----:B------:R-:W-:Y:S01]  /*58ec0*/  PRMT R11, R3, 0x5410, R25 ;  /* 0x00005410030b7816 */ /* 0x000fe20000000019 */
[----:B------:R-:W-:Y:S01]  /*58ed0*/  BAR.SYNC.DEFER_BLOCKING 0x0 ;  /* 0x0000000000007b1d */ /* 0x000fe20000010000 */
[----:B----4-:R-:W-:-:S05]  /*58ee0*/  PRMT R8, R21, 0x5410, R20 ;  /* 0x0000541015087816 */ /* 0x010fca0000000014 */
[----:B------:R-:W3:Y:S04]  /*58ef0*/  LDL.LU R3, [R1+0x8e0] ;  /* 0x0008e00001037983 */ /* 0x000ee80000300800 */
[----:B------:R-:W4:Y:S04]  /*58f00*/  LDL.LU R5, [R1+0x121c] ;  /* 0x00121c0001057983 */ /* 0x000f280000300800 */
[----:B------:R-:W2:Y:S04]  /*58f10*/  LDL.LU R0, [R1+0x1210] ;  /* 0x0012100001007983 */ /* 0x000ea80000300800 */
[----:B------:R-:W2:Y:S04]  /*58f20*/  LDL.LU R20, [R1+0x1218] ;  /* 0x0012180001147983 */ /* 0x000ea80000300800 */
[----:B------:R-:W0:Y:S04]  /*58f30*/  LDS.128 R24, [R12] ;  /* 0x000000000c187984 */ /* 0x000e280000000c00 */
[----:B0-----:R-:W-:Y:S01]  /*58f40*/  STL [R1+0x164], R25 ;  /* 0x0001641901007387 */ /* 0x001fe20000100800 */
[----:B------:R-:W-:-:S02]  /*58f50*/  IMAD.MOV.U32 R22, RZ, RZ, R24 ;  /* 0x000000ffff167224 */ /* 0x000fc400078e0018 */
[----:B------:R-:W-:Y:S01]  /*58f60*/  IMAD.MOV.U32 R19, RZ, RZ, R26 ;  /* 0x000000ffff137224 */ /* 0x000fe200078e001a */
[----:B------:R-:W-:Y:S04]  /*58f70*/  STL [R1+0x16c], R27 ;  /* 0x00016c1b01007387 */ /* 0x000fe80000100800 */
[----:B------:R-:W0:Y:S04]  /*58f80*/  LDS.128 R24, [R12+0x400] ;  /* 0x000400000c187984 */ /* 0x000e280000000c00 */
[----:B------:R-:W-:Y:S04]  /*58f90*/  STL.64 [R1+0x1a00], R18 ;  /* 0x001a001201007387 */ /* 0x000fe80000100a00 */
[----:B------:R-:W-:Y:S01]  /*58fa0*/  STL.64 [R1+0x17f8], R22 ;  /* 0x0017f81601007387 */ /* 0x000fe20000100a00 */
[----:B------:R-:W-:Y:S06]  /*58fb0*/  BAR.SYNC.DEFER_BLOCKING 0x0 ;  /* 0x0000000000007b1d */ /* 0x000fec0000010000 */
[----:B0-----:R-:W-:Y:S04]  /*58fc0*/  STL.64 [R1+0x150], R24 ;  /* 0x0001501801007387 */ /* 0x001fe80000100a00 */
[----:B------:R0:W-:Y:S04]  /*58fd0*/  STL.64 [R1+0x158], R26 ;  /* 0x0001581a01007387 */ /* 0x0001e80000100a00 */
[----:B0-----:R-:W2:Y:S04]  /*58fe0*/  LDL.LU.64 R26, [R1+0x1a48] ;  /* 0x001a4800011a7983 */ /* 0x001ea80000300a00 */
[----:B------:R0:W-:Y:S04]  /*58ff0*/  STSM.16.M88.4 [R16], R8 ;  /* 0x0000000810007844 */ /* 0x0001e80000000200 */
[----:B0-----:R-:W3:Y:S01]  /*59000*/  LDL.LU R11, [R1+0x8e8] ;  /* 0x0008e800010b7983 */ /* 0x001ee20000300800 */
[----:B------:R-:W-:-:S03]  /*59010*/  PRMT R9, R28, 0x5410, R14 ;  /* 0x000054101c097816 */ /* 0x000fc6000000000e */
[----:B------:R-:W3:Y:S04]  /*59020*/  LDL.LU R22, [R1+0x11d4] ;  /* 0x0011d40001167983 */ /* 0x000ee80000300800 */
[----:B------:R-:W3:Y:S04]  /*59030*/  LDL.LU R23, [R1+0x11dc] ;  /* 0x0011dc0001177983 */ /* 0x000ee80000300800 */
[----:B------:R-:W4:Y:S04]  /*59040*/  LDL.LU R18, [R1+0x8fc] ;  /* 0x0008fc0001127983 */ /* 0x000f280000300800 */
[----:B------:R-:W4:Y:S04]  /*59050*/  LDL.LU R19, [R1+0x90c] ;  /* 0x00090c0001137983 */ /* 0x000f280000300800 */
[----:B------:R-:W4:Y:S01]  /*59060*/  LDL.LU R21, [R1+0x8f8] ;  /* 0x0008f80001157983 */ /* 0x000f220000300800 */
[----:B--2---:R-:W-:-:S03]  /*59070*/  PRMT R8, R27, 0x5410, R26 ;  /* 0x000054101b087816 */ /* 0x004fc6000000001a */
[----:B------:R-:W2:Y:S04]  /*59080*/  LDL.LU R27, [R1+0x908] ;  /* 0x00090800011b7983 */ /* 0x000ea80000300800 */
[----:B------:R-:W2:Y:S04]  /*59090*/  LDL.LU R14, [R1+0x12a0] ;  /* 0x0012a000010e7983 */ /* 0x000ea80000300800 */
[----:B------:R-:W2:Y:S04]  /*590a0*/  LDL.LU R28, [R1+0x12a8] ;  /* 0x0012a800011c7983 */ /* 0x000ea80000300800 */
[----:B------:R-:W2:Y:S04]  /*590b0*/  LDL.LU R2, [R1+0x129c] ;  /* 0x00129c0001027983 */ /* 0x000ea80000300800 */
[----:B------:R-:W2:Y:S04]  /*590c0*/  LDL.LU R24, [R1+0x12a4] ;  /* 0x0012a40001187983 */ /* 0x000ea80000300800 */
[----:B------:R-:W2:Y:S04]  /*590d0*/  LDL.LU R25, [R1+0x1224] ;  /* 0x0012240001197983 */ /* 0x000ea80000300800 */
[----:B------:R-:W2:Y:S01]  /*590e0*/  LDL.LU R26, [R1+0x122c] ;  /* 0x00122c00011a7983 */ /* 0x000ea20000300800 */
[----:B------:R-:W-:-:S02]  /*590f0*/  PRMT R10, R7, 0x5410, R17 ;  /* 0x00005410070a7816 */ /* 0x000fc40000000011 */
[----:B---3--:R-:W-:-:S05]  /*59100*/  PRMT R11, R11, 0x5410, R3 ;  /* 0x000054100b0b7816 */ /* 0x008fca0000000003 */
[----:B------:R-:W-:Y:S01]  /*59110*/  STSM.16.M88.4 [R16+0x200], R8 ;  /* 0x0002000810007844 */ /* 0x000fe20000000200 */
[----:B------:R-:W-:Y:S06]  /*59120*/  BAR.SYNC.DEFER_BLOCKING 0x0 ;  /* 0x0000000000007b1d */ /* 0x000fec0000010000 */
[----:B--2---:R0:W-:Y:S04]  /*59130*/  STL.64 [R1+0x1a38], R26 ;  /* 0x001a381a01007387 */ /* 0x0041e80000100a00 */
[----:B0-----:R-:W2:Y:S04]  /*59140*/  LDL.LU R26, [R1+0x1294] ;  /* 0x00129400011a7983 */ /* 0x001ea80000300800 */
[----:B------:R-:W4:Y:S04]  /*59150*/  LDL.LU R27, [R1+0x1214] ;  /* 0x00121400011b7983 */ /* 0x000f280000300800 */
[----:B------:R0:W-:Y:S04]  /*59160*/  STL.64 [R1+0x1a30], R24 ;  /* 0x001a301801007387 */ /* 0x0001e80000100a00 */
[----:B0-----:R-:W3:Y:S04]  /*59170*/  LDL.LU R24, [R1+0x1298] ;  /* 0x0012980001187983 */ /* 0x001ee80000300800 */
[----:B------:R-:W2:Y:S04]  /*59180*/  LDL.LU R25, [R1+0x128c] ;  /* 0x00128c0001197983 */ /* 0x000ea80000300800 */
[----:B------:R-:W3:Y:S04]  /*59190*/  LDL.LU R17, [R1+0x1220] ;  /* 0x0012200001117983 */ /* 0x000ee80000300800 */
[----:B------:R-:W3:Y:S04]  /*591a0*/  LDL.LU R7, [R1+0x1228] ;  /* 0x0012280001077983 */ /* 0x000ee80000300800 */
[----:B------:R-:W3:Y:S04]  /*591b0*/  LDL.LU R3, [R1+0x1a40] ;  /* 0x001a400001037983 */ /* 0x000ee80000300800 */
[----:B------:R-:W3:Y:S01]  /*591c0*/  LDL.LU R11, [R1+0x1290] ;  /* 0x00129000010b7983 */ /* 0x000ee20000300800 */
[----:B----4-:R-:W-:-:S02]  /*591d0*/  PRMT R10, R5, 0x5410, R27 ;  /* 0x00005410050a7816 */ /* 0x010fc4000000001b */
[----:B--2---:R-:W-:Y:S02]  /*591e0*/  PRMT R9, R26, 0x5410, R25 ;  /* 0x000054101a097816 */ /* 0x004fe40000000019 */
[----:B---3--:R-:W-:Y:S02]  /*591f0*/  PRMT R8, R24, 0x5410, R11 ;  /* 0x0000541018087816 */ /* 0x008fe4000000000b */
[----:B------:R-:W0:Y:S01]  /*59200*/  LDS.128 R24, [R12] ;  /* 0x000000000c187984 */ /* 0x000e220000000c00 */
[----:B------:R-:W-:-:S03]  /*59210*/  PRMT R11, R20, 0x5410, R0 ;  /* 0x00005410140b7816 */ /* 0x000fc60000000000 */
[----:B0-----:R-:W-:Y:S01]  /*59220*/  STL [R1+0xf4], R25 ;  /* 0x0000f41901007387 */ /* 0x001fe20000100800 */
[----:B------:R-:W-:-:S03]  /*59230*/  IMAD.MOV.U32 R0, RZ, RZ, R24 ;  /* 0x000000ffff007224 */ /* 0x000fc600078e0018 */
[----:B------:R-:W-:Y:S04]  /*59240*/  STL.64 [R1+0xf8], R26 ;  /* 0x0000f81a01007387 */ /* 0x000fe80000100a00 */
[----:B------:R-:W0:Y:S04]  /*59250*/  LDS.128 R24, [R12+0x400] ;  /* 0x000400000c187984 */ /* 0x000e280000000c00 */
[----:B------:R1:W-:Y:S01]  /*59260*/  STL [R1+0x1820], R0 ;  /* 0x0018200001007387 */ /* 0x0003e20000100800 */
[----:B------:R-:W-:Y:S06]  /*59270*/  BAR.SYNC.DEFER_BLOCKING 0x0 ;  /* 0x0000000000007b1d */ /* 0x000fec0000010000 */
[----:B-1----:R-:W2:Y:S01]  /*59280*/  LDL.LU R0, [R1+0x11e0] ;  /* 0x0011e00001007983 */ /* 0x002ea20000300800 */
[----:B0-----:R-:W-:-:S03]  /*59290*/  IMAD.MOV.U32 R5, RZ, RZ, R27 ;  /* 0x000000ffff057224 */ /* 0x001fc600078e001b */
[----:B------:R-:W-:Y:S01]  /*592a0*/  STL [R1+0x4], R25 ;  /* 0x0000041901007387 */ /* 0x000fe20000100800 */
[----:B------:R-:W-:-:S03]  /*592b0*/  IMAD.MOV.U32 R20, RZ, RZ, R24 ;  /* 0x000000ffff147224 */ /* 0x000fc600078e0018 */
[----:B------:R0:W-:Y:S04]  /*592c0*/  STL [R1+0x8], R26 ;  /* 0x0000081a01007387 */ /* 0x0001e80000100800 */
[----:B0-----:R-:W3:Y:S04]  /*592d0*/  LDL.LU.64 R26, [R1+0x1a38] ;  /* 0x001a3800011a7983 */ /* 0x001ee80000300a00 */
[----:B------:R-:W4:Y:S04]  /*592e0*/  LDL.LU.64 R24, [R1+0x1a30] ;  /* 0x001a300001187983 */ /* 0x000f280000300a00 */
[----:B------:R0:W-:Y:S04]  /*592f0*/  STL [R1+0x18c0], R5 ;  /* 0x0018c00501007387 */ /* 0x0001e80000100800 */
[----:B0-----:R-:W2:Y:S04]  /*59300*/  LDL.LU R5, [R1+0x11d8] ;  /* 0x0011d80001057983 */ /* 0x001ea80000300800 */
[----:B------:R0:W-:Y:S04]  /*59310*/  STSM.16.M88.4 [R16], R8 ;  /* 0x0000000810007844 */ /* 0x0001e80000000200 */
[----:B------:R-:W-:Y:S01]  /*59320*/  STL [R1+0x17b4], R20 ;  /* 0x0017b41401007387 */ /* 0x000fe20000100800 */
[----:B0-----:R-:W-:-:S02]  /*59330*/  PRMT R9, R23, 0x5410, R22 ;  /* 0x0000541017097816 */ /* 0x001fc40000000016 */
[----:B------:R-:W-:Y:S02]  /*59340*/  PRMT R10, R19, 0x5410, R18 ;  /* 0x00005410130a7816 */ /* 0x000fe40000000012 */
[----:B--2---:R-:W-:Y:S02]  /*59350*/  PRMT R8, R0, 0x5410, R5 ;  /* 0x0000541000087816 */ /* 0x004fe40000000005 */
[----:B------:R-:W2:Y:S01]  /*59360*/  LDL R5, [R1+0x50] ;  /* 0x0000500001057983 */ /* 0x000ea20000100800 */
[----:B---3--:R-:W-:Y:S02]  /*59370*/  PRMT R11, R27, 0x5410, R21 ;  /* 0x000054101b0b7816 */ /* 0x008fe40000000015 */
[----:B------:R-:W-:Y:S01]  /*59380*/  PRMT R0, R7, 0x5410, R17 ;  /* 0x0000541007007816 */ /* 0x000fe20000000011 */
[----:B------:R-:W3:Y:S04]  /*59390*/  LDL.LU R18, [R1+0x11f0] ;  /* 0x0011f00001127983 */ /* 0x000ee80000300800 */
[----:B------:R4:W-:Y:S01]  /*593a0*/  STSM.16.M88.4 [R16+0x200], R8 ;  /* 0x0002000810007844 */ /* 0x0009e20000000200 */
[----:B------:R-:W-:Y:S01]  /*593b0*/  IMAD.MOV.U32 R7, RZ, RZ, R15 ;  /* 0x000000ffff077224 */ /* 0x000fe200078e000f */
[----:B------:R-:W-:-:S02]  /*593c0*/  PRMT R14, R28, 0x5410, R14 ;  /* 0x000054101c0e7816 */ /* 0x000fc4000000000e */
[----:B------:R-:W3:Y:S04]  /*593d0*/  LDL.LU R27, [R1+0x11e4] ;  /* 0x0011e400011b7983 */ /* 0x000ee80000300800 */
[----:B------:R-:W3:Y:S04]  /*593e0*/  LDL.LU R28, [R1+0x920] ;  /* 0x00092000011c7983 */ /* 0x000ee80000300800 */
[----:B------:R-:W3:Y:S01]  /*593f0*/  LDL.LU R21, [R1+0x91c] ;  /* 0x00091c0001157983 */ /* 0x000ee20000300800 */
[----:B----4-:R-:W-:-:S03]  /*59400*/  PRMT R8, R24, 0x5410, R2 ;  /* 0x0000541018087816 */ /* 0x010fc60000000002 */
[----:B------:R0:W-:Y:S01]  /*59410*/  STL.64 [R1+0x1a28], R6 ;  /* 0x001a280601007387 */ /* 0x0001e20000100a00 */
[----:B------:R-:W-:Y:S01]  /*59420*/  PRMT R2, R26, 0x5410, R25 ;  /* 0x000054101a027816 */ /* 0x000fe20000000019 */
[----:B------:R-:W-:Y:S02]  /*59430*/  IMAD.MOV.U32 R26, RZ, RZ, R13 ;  /* 0x000000ffff1a7224 */ /* 0x000fe400078e000d */
[----:B0-----:R-:W-:Y:S02]  /*59440*/  IMAD.MOV.U32 R7, RZ, RZ, R0 ;  /* 0x000000ffff077224 */ /* 0x001fe400078e0000 */
[----:B------:R-:W-:Y:S01]  /*59450*/  IMAD.MOV.U32 R6, RZ, RZ, R2 ;  /* 0x000000ffff067224 */ /* 0x000fe200078e0002 */
[----:B------:R-:W-:Y:S06]  /*59460*/  BAR.SYNC.DEFER_BLOCKING 0x0 ;  /* 0x0000000000007b1d */ /* 0x000fec0000010000 */
[----:B--2---:R0:W-:Y:S04]  /*59470*/  STL.64 [R1+0x1a20], R4 ;  /* 0x001a200401007387 */ /* 0x0041e80000100a00 */
[----:B------:R-:W2:Y:S04]  /*59480*/  LDL.LU R20, [R1+0x9c8] ;  /* 0x0009c80001147983 */ /* 0x000ea80000300800 */
[----:B------:R-:W4:Y:S01]  /*59490*/  LDL.LU R0, [R1+0x9cc] ;  /* 0x0009cc0001007983 */ /* 0x000f220000300800 */
[----:B0-----:R-:W-:-:S03]  /*594a0*/  IMAD.MOV.U32 R5, RZ, RZ, R8 ;  /* 0x000000ffff057224 */ /* 0x001fc600078e0008 */
[----:B------:R-:W2:Y:S04]  /*594b0*/  LDL.LU.64 R22, [R1+0x9c0] ;  /* 0x0009c00001167983 */ /* 0x000ea80000300a00 */
[----:B------:R-:W0:Y:S01]  /*594c0*/  LDS.128 R8, [R12] ;  /* 0x000000000c087984 */ /* 0x000e220000000c00 */
[----:B------:R-:W-:-:S03]  /*594d0*/  IMAD.MOV.U32 R4, RZ, RZ, R14 ;  /* 0x000000ffff047224 */ /* 0x000fc600078e000e */
[----:B------:R-:W1:Y:S04]  /*594e0*/  LDS.128 R12, [R12+0x400] ;  /* 0x000400000c0c7984 */ /* 0x000e680000000c00 */
[----:B------:R-:W2:Y:S04]  /*594f0*/  LDL.LU R2, [R1+0x9d0] ;  /* 0x0009d00001027983 */ /* 0x000ea80000300800 */
[----:B------:R-:W2:Y:S01]  /*59500*/  LDL R24, [R1+0x54] ;  /* 0x0000540001187983 */ /* 0x000ea20000100800 */
[----:B------:R-:W-:Y:S06]  /*59510*/  BAR.SYNC.DEFER_BLOCKING 0x0 ;  /* 0x0000000000007b1d */ /* 0x000fec0000010000 */
[----:B0-----:R-:W-:Y:S04]  /*59520*/  STL [R1+0x1630], R8 ;  /* 0x0016300801007387 */ /* 0x001fe80000100800 */
[----:B------:R0:W-:Y:S04]  /*59530*/  STL [R1+0x162c], R9 ;  /* 0x00162c0901007387 */ /* 0x0001e80000100800 */
[----:B0-----:R-:W2:Y:S04]  /*59540*/  LDL.LU.64 R8, [R1+0x9b8] ;  /* 0x0009b80001087983 */ /* 0x001ea80000300a00 */
[----:B------:R0:W-:Y:S04]  /*59550*/  STL.64 [R1+0x1620], R10 ;  /* 0x0016200a01007387 */ /* 0x0001e80000100a00 */
[----:B0-----:R-:W2:Y:S04]  /*59560*/  LDL.LU.64 R10, [R1+0x9b0] ;  /* 0x0009b000010a7983 */ /* 0x001ea80000300a00 */
[----:B------:R-:W2:Y:S04]  /*59570*/  LDL.LU R25, [R1+0x9d4] ;  /* 0x0009d40001197983 */ /* 0x000ea80000300800 */
[----:B------:R-:W2:Y:S04]  /*59580*/  LDL R19, [R1+0x58] ;  /* 0x0000580001137983 */ /* 0x000ea80000100800 */
[----:B-1----:R0:W-:Y:S04]  /*59590*/  STL.64 [R1+0x1618], R12 ;  /* 0x0016180c01007387 */ /* 0x0021e80000100a00 */
[----:B0-----:R-:W3:Y:S04]  /*595a0*/  LDL.LU R12, [R1+0x11e8] ;  /* 0x0011e800010c7983 */ /* 0x001ee80000300800 */
[----:B------:R-:W2:Y:S04]  /*595b0*/  LDL.LU R13, [R1+0x11ec] ;  /* 0x0011ec00010d7983 */ /* 0x000ea80000300800 */
[----:B------:R0:W-:Y:S04]  /*595c0*/  STL.64 [R1+0x1610], R14 ;  /* 0x0016100e01007387 */ /* 0x0001e80000100a00 */
[----:B0-----:R-:W4:Y:S04]  /*595d0*/  LDL.LU R14, [R1+0x914] ;  /* 0x00091400010e7983 */ /* 0x001f280000300800 */
[----:B------:R-:W4:Y:S04]  /*595e0*/  LDL.LU R15, [R1+0x910] ;  /* 0x00091000010f7983 */ /* 0x000f280000300800 */
[----:B------:R0:W-:Y:S04]  /*595f0*/  STSM.16.M88.4 [R16], R4 ;  /* 0x0000000410007844 */ /* 0x0001e80000000200 */
[----:B0-----:R-:W4:Y:S04]  /*59600*/  LDL.LU.64 R6, [R1+0x1a28] ;  /* 0x001a280001067983 */ /* 0x001f280000300a00 */
[----:B------:R-:W4:Y:S04]  /*59610*/  LDL.LU.64 R4, [R1+0x1a20] ;  /* 0x001a200001047983 */ /* 0x000f280000300a00 */
[----:B------:R-:W4:Y:S01]  /*59620*/  LDL.LU R17, [R1+0x5c] ;  /* 0x00005c0001117983 */ /* 0x000f220000300800 */
[----:B---3--:R-:W-:-:S03]  /*59630*/  PRMT R12, R18, 0x5410, R12 ;  /* 0x00005410120c7816 */ /* 0x008fc6000000000c */
[----:B------:R-:W3:Y:S01]  /*59640*/  LDL.LU R18, [R1+0x9d8] ;  /* 0x0009d80001127983 */ /* 0x000ee20000300800 */
[----:B--2---:R-:W-:-:S03]  /*59650*/  PRMT R13, R13, 0x5410, R27 ;  /* 0x000054100d0d7816 */ /* 0x004fc6000000001b */
[----:B------:R-:W2:Y:S01]  /*59660*/  LDL.LU R27, [R1+0x1a1c] ;  /* 0x001a1c00011b7983 */ /* 0x000ea20000300800 */
[----:B----4-:R-:W-:-:S03]  /*59670*/  PRMT R15, R21, 0x5410, R15 ;  /* 0x00005410150f7816 */ /* 0x010fc6000000000f */
[----:B------:R-:W4:Y:S01]  /*59680*/  LDL.LU R21, [R1+0x9dc] ;  /* 0x0009dc0001157983 */ /* 0x000f220000300800 */
[----:B------:R-:W-:-:S05]  /*59690*/  PRMT R14, R28, 0x5410, R14 ;  /* 0x000054101c0e7816 */ /* 0x000fca000000000e */
[----:B------:R0:W-:Y:S01]  /*596a0*/  STSM.16.M88.4 [R16+0x200], R12 ;  /* 0x0002000c10007844 */ /* 0x0001e20000000200 */
[C---:B------:R-:W-:Y:S01]  /*596b0*/  PRMT R28, R5.reuse, 0x7770, RZ ;  /* 0x00007770051c7816 */ /* 0x040fe200000000ff */
[----:B------:R-:W-:Y:S01]  /*596c0*/  BAR.SYNC.DEFER_BLOCKING 0x0 ;  /* 0x0000000000007b1d */ /* 0x000fe20000010000 */
[----:B0-----:R-:W-:Y:S01]  /*596d0*/  IMAD.MOV.U32 R16, RZ, RZ, R29 ;  /* 0x000000ffff107224 */ /* 0x001fe200078e001d */
[----:B------:R-:W-:-:S04]  /*596e0*/  PRMT R5, R5, 0x7771, RZ ;  /* 0x0000777105057816 */ /* 0x000fc800000000ff */
[----:B------:R0:W-:Y:S02]  /*596f0*/  @P4 STG.E.U8 desc[UR40][R10.64], R28 ;  /* 0x0000001c0a004986 */ /* 0x0001e4000c101128 */
[----:B0-----:R-:W-:-:S04]  /*59700*/  IADD3 R28, P4, PT, R20, R4, RZ ;  /* 0x00000004141c7210 */ /* 0x001fc80007f9e0ff */
[-C--:B------:R-:W-:Y:S02]  /*59710*/  LEA.HI.X.SX32 R29, R20, R3.reuse, 0x1, P4 ;  /* 0x00000003141d7211 */ /* 0x080fe400020f0eff */
[CC--:B------:R-:W-:Y:S01]  /*59720*/  IADD3 R10, P4, PT, R0.reuse, R4.reuse, RZ ;  /* 0x00000004000a7210 */ /* 0x0c0fe20007f9e0ff */
[----:B------:R0:W-:Y:S03]  /*59730*/  @P5 STG.E.U8 desc[UR40][R8.64], R5 ;  /* 0x0000000508005986 */ /* 0x0001e6000c101128 */
[----:B------:R-:W-:Y:S02]  /*59740*/  LEA.HI.X.SX32 R11, R0, R3, 0x1, P4 ;  /* 0x00000003000b7211 */ /* 0x000fe400020f0eff */
[----:B0-----:R-:W-:-:S04]  /*59750*/  IADD3 R8, P4, PT, R2, R4, RZ ;  /* 0x0000000402087210 */ /* 0x001fc80007f9e0ff */
[----:B------:R-:W-:Y:S02]  /*59760*/  LEA.HI.X.SX32 R9, R2, R3, 0x1, P4 ;  /* 0x0000000302097211 */ /* 0x000fe400020f0eff */
[----:B------:R-:W2:Y:S01]  /*59770*/  LDL.LU R2, [R1+0x9e0] ;  /* 0x0009e00001027983 */ /* 0x000ea20000300800 */
[----:B------:R-:W-:-:S05]  /*59780*/  PRMT R0, R24, 0x7770, RZ ;  /* 0x0000777018007816 */ /* 0x000fca00000000ff */
[----:B------:R0:W-:Y:S02]  /*59790*/  @P6 STG.E.U8 desc[UR40][R22.64], R0 ;  /* 0x0000000016006986 */ /* 0x0001e4000c101128 */
[----:B0-----:R-:W-:Y:S02]  /*597a0*/  PRMT R0, R24, 0x7771, RZ ;  /* 0x0000777118007816 */ /* 0x001fe400000000ff */
[----:B------:R-:W2:Y:S04]  /*597b0*/  LDL.LU R24, [R1+0x9e4] ;  /* 0x0009e40001187983 */ /* 0x000ea80000300800 */
[----:B------:R0:W-:Y:S02]  /*597c0*/  @P0 STG.E.U8 desc[UR40][R28.64], R0 ;  /* 0x000000001c000986 */ /* 0x0001e4000c101128 */
[----:B0-----:R-:W-:-:S04]  /*597d0*/  IADD3 R28, P4, PT, R25, R4, RZ ;  /* 0x00000004191c7210 */ /* 0x001fc80007f9e0ff */
[----:B------:R-:W-:Y:S02]  /*597e0*/  LEA.HI.X.SX32 R29, R25, R3, 0x1, P4 ;  /* 0x00000003191d7211 */ /* 0x000fe400020f0eff */
[----:B------:R-:W2:Y:S01]  /*597f0*/  LDL.LU R25, [R1+0x9e8] ;  /* 0x0009e80001197983 */ /* 0x000ea20000300800 */
[----:B------:R-:W-:-:S05]  /*59800*/  PRMT R0, R19, 0x7770, RZ ;  /* 0x0000777013007816 */ /* 0x000fca00000000ff */
[----:B------:R0:W-:Y:S02]  /*59810*/  @P1 STG.E.U8 desc[UR40][R10.64], R0 ;  /* 0x000000000a001986 */ /* 0x0001e4000c101128 */
[----:B0-----:R-:W-:Y:S02]  /*59820*/  PRMT R0, R19, 0x7771, RZ ;  /* 0x0000777113007816 */ /* 0x001fe400000000ff */
[----:B------:R-:W2:Y:S04]  /*59830*/  LDL.LU R19, [R1+0x9ec] ;  /* 0x0009ec0001137983 */ /* 0x000ea80000300800 */
[----:B------:R-:W2:Y:S04]  /*59840*/  LDL.LU R23, [R1+0x9f0] ;  /* 0x0009f00001177983 */ /* 0x000ea80000300800 */
[----:B------:R0:W-:Y:S02]  /*59850*/  @P2 STG.E.U8 desc[UR40][R8.64], R0 ;  /* 0x0000000008002986 */ /* 0x0001e4000c101128 */
[----:B0-----:R-:W-:-:S05]  /*59860*/  PRMT R0, R17, 0x7770, RZ ;  /* 0x0000777011007816 */ /* 0x001fca00000000ff */
[----:B------:R0:W-:Y:S01]  /*59870*/  @P3 STG.E.U8 desc[UR40][R28.64], R0 ;  /* 0x000000001c003986 */ /* 0x0001e2000c101128 */
[----:B---3--:R-:W-:-:S04]  /*59880*/  IADD3 R14, P4, PT, R18, R4, RZ ;  /* 0x00000004120e7210 */ /* 0x008fc80007f9e0ff */
[----:B------:R-:W-:Y:S02]  /*59890*/  LEA.HI.X.SX32 R15, R18, R3, 0x1, P4 ;  /* 0x00000003120f7211 */ /* 0x000fe400020f0eff */
[----:B----4-:R-:W-:-:S04]  /*598a0*/  IADD3 R8, P4, PT, R21, R4, RZ ;  /* 0x0000000415087210 */ /* 0x010fc80007f9e0ff */
[----:B------:R-:W-:-:S05]  /*598b0*/  LEA.HI.X.SX32 R9, R21, R3, 0x1, P4 ;  /* 0x0000000315097211 */ /* 0x000fca00020f0eff */
[----:B------:R2:W-:Y:S04]  /*598c0*/  STL.64 [R1+0x988], R8 ;  /* 0x0009880801007387 */ /* 0x0005e80000100a00 */
[----:B------:R-:W3:Y:S04]  /*598d0*/  LDL.LU R11, [R1+0x9f4] ;  /* 0x0009f400010b7983 */ /* 0x000ee80000300800 */
[----:B------:R-:W4:Y:S04]  /*598e0*/  LDL.LU R21, [R1+0x9f8] ;  /* 0x0009f80001157983 */ /* 0x000f280000300800 */
[----:B------:R-:W4:Y:S04]  /*598f0*/  LDL.LU R20, [R1+0x9fc] ;  /* 0x0009fc0001147983 */ /* 0x000f280000300800 */
[----:B0-----:R-:W4:Y:S04]  /*59900*/  LDL.LU R0, [R1+0xa00] ;  /* 0x000a000001007983 */ /* 0x001f280000300800 */
[----:B------:R-:W-:Y:S04]  /*59910*/  STL [R1+0x1a0c], R17 ;  /* 0x001a0c1101007387 */ /* 0x000fe80000100800 */
[----:B------:R-:W-:Y:S01]  /*59920*/  STL [R1+0x1a10], R6 ;  /* 0x001a100601007387 */ /* 0x000fe20000100800 */
[----:B--2---:R-:W-:-:S04]  /*59930*/  IADD3 R8, P4, PT, R2, R4, RZ ;  /* 0x0000000402087210 */ /* 0x004fc80007f9e0ff */
[----:B------:R-:W-:Y:S02]  /*59940*/  LEA.HI.X.SX32 R9, R2, R3, 0x1, P4 ;  /* 0x0000000302097211 */ /* 0x000fe400020f0eff */
[----:B------:R-:W2:Y:S04]  /*59950*/  LDL.LU R2, [R1+0xa04] ;  /* 0x000a040001027983 */ /* 0x000ea80000300800 */
[----:B------:R0:W-:Y:S02]  /*59960*/  STL.64 [R1+0x970], R8 ;  /* 0x0009700801007387 */ /* 0x0001e40000100a00 */
[----:B0-----:R-:W-:-:S04]  /*59970*/  IADD3 R8, P4, PT, R24, R4, RZ ;  /* 0x0000000418087210 */ /* 0x001fc80007f9e0ff */
[----:B------:R-:W-:Y:S02]  /*59980*/  LEA.HI.X.SX32 R9, R24, R3, 0x1, P4 ;  /* 0x0000000318097211 */ /* 0x000fe400020f0eff */
[----:B------:R-:W2:Y:S04]  /*59990*/  LDL.LU R24, [R1+0xa08] ;  /* 0x000a080001187983 */ /* 0x000ea80000300800 */
[----:B------:R0:W-:Y:S02]  /*599a0*/  STL.64 [R1+0x968], R8 ;  /* 0x0009680801007387 */ /* 0x0001e40000100a00 */
[----:B0-----:R-:W-:-:S04]  /*599b0*/  IADD3 R8, P4, PT, R25, R4, RZ ;  /* 0x0000000419087210 */ /* 0x001fc80007f9e0ff */
[----:B------:R-:W-:Y:S02]  /*599c0*/  LEA.HI.X.SX32 R9, R25, R3, 0x1, P4 ;  /* 0x0000000319097211 */ /* 0x000fe400020f0eff */
[----:B------:R-:W2:Y:S04]  /*599d0*/  LDL.LU R25, [R1+0xa0c] ;  /* 0x000a0c0001197983 */ /* 0x000ea80000300800 */
[----:B------:R0:W-:Y:S04]  /*599e0*/  STL.64 [R1+0x960], R8 ;  /* 0x0009600801007387 */ /* 0x0001e80000100a00 */
[----:B------:R-:W2:Y:S01]  /*599f0*/  LDL.LU R22, [R1+0xa10] ;  /* 0x000a100001167983 */ /* 0x000ea20000300800 */
[----:B0-----:R-:W-:-:S04]  /*59a00*/  IADD3 R8, P4, PT, R19, R4, RZ ;  /* 0x0000000413087210 */ /* 0x001fc80007f9e0ff */
[----:B------:R-:W-:Y:S02]  /*59a10*/  LEA.HI.X.SX32 R9, R19, R3, 0x1, P4 ;  /* 0x0000000313097211 */ /* 0x000fe400020f0eff */
[----:B------:R-:W-:-:S03]  /*59a20*/  IADD3 R18, P4, PT, R23, R4, RZ ;  /* 0x0000000417127210 */ /* 0x000fc60007f9e0ff */
[----:B------:R3:W-:Y:S01]  /*59a30*/  STL.64 [R1+0x958], R8 ;  /* 0x0009580801007387 */ /* 0x0007e20000100a00 */
[----:B------:R-:W-:-:S03]  /*59a40*/  LEA.HI.X.SX32 R19, R23, R3, 0x1, P4 ;  /* 0x0000000317137211 */ /* 0x000fc600020f0eff */
[----:B------:R-:W2:Y:S04]  /*59a50*/  LDL.LU R23, [R1+0xa14] ;  /* 0x000a140001177983 */ /* 0x000ea80000300800 */
[----:B------:R-:W2:Y:S04]  /*59a60*/  LDL.LU R5, [R1+0xa18] ;  /* 0x000a180001057983 */ /* 0x000ea80000300800 */
[----:B------:R-:W-:Y:S04]  /*59a70*/  STL [R1+0x1a18], R18 ;  /* 0x001a181201007387 */ /* 0x000fe80000100800 */
[----:B------:R-:W-:Y:S01]  /*59a80*/  STL [R1+0x1a14], R19 ;  /* 0x001a141301007387 */ /* 0x000fe20000100800 */
[----:B---3--:R-:W-:-:S04]  /*59a90*/  IADD3 R8, P4, PT, R11, R4, RZ ;  /* 0x000000040b087210 */ /* 0x008fc80007f9e0ff */
[----:B------:R-:W-:Y:S02]  /*59aa0*/  LEA.HI.X.SX32 R9, R11, R3, 0x1, P4 ;  /* 0x000000030b097211 */ /* 0x000fe400020f0eff */
[----:B------:R-:W3:Y:S04]  /*59ab0*/  LDL.LU R11, [R1+0xa1c] ;  /* 0x000a1c00010b7983 */ /* 0x000ee80000300800 */
[----:B------:R4:W-:Y:S02]  /*59ac0*/  STL.64 [R1+0x948], R8 ;  /* 0x0009480801007387 */ /* 0x0009e40000100a00 */
[----:B----4-:R-:W-:-:S04]  /*59ad0*/  IADD3 R8, P4, PT, R21, R4, RZ ;  /* 0x0000000415087210 */ /* 0x010fc80007f9e0ff */
[----:B------:R-:W-:Y:S02]  /*59ae0*/  LEA.HI.X.SX32 R9, R21, R3, 0x1, P4 ;  /* 0x0000000315097211 */ /* 0x000fe400020f0eff */
[----:B------:R-:W4:Y:S04]  /*59af0*/  LDL.LU R21, [R1+0xa20] ;  /* 0x000a200001157983 */ /* 0x000f280000300800 */
[----:B------:R0:W-:Y:S02]  /*59b00*/  STL.64 [R1+0x940], R8 ;  /* 0x0009400801007387 */ /* 0x0001e40000100a00 */
[----:B0-----:R-:W-:-:S04]  /*59b10*/  IADD3 R8, P4, PT, R20, R4, RZ ;  /* 0x0000000414087210 */ /* 0x001fc80007f9e0ff */
[----:B------:R-:W-:Y:S02]  /*59b20*/  LEA.HI.X.SX32 R9, R20, R3, 0x1, P4 ;  /* 0x0000000314097211 */ /* 0x000fe400020f0eff */
[----:B------:R-:W4:Y:S04]  /*59b30*/  LDL.LU R20, [R1+0xa24] ;  /* 0x000a240001147983 */ /* 0x000f280000300800 */
[----:B------:R0:W-:Y:S02]  /*59b40*/  STL.64 [R1+0x938], R8 ;  /* 0x0009380801007387 */ /* 0x0001e40000100a00 */
[----:B0-----:R-:W-:-:S04]  /*59b50*/  IADD3 R8, P4, PT, R0, R4, RZ ;  /* 0x0000000400087210 */ /* 0x001fc80007f9e0ff */
[----:B------:R-:W-:Y:S02]  /*59b60*/  LEA.HI.X.SX32 R9, R0, R3, 0x1, P4 ;  /* 0x0000000300097211 */ /* 0x000fe400020f0eff */
[----:B------:R-:W4:Y:S04]  /*59b70*/  LDL.LU R0, [R1+0xa28] ;  /* 0x000a280001007983 */ /* 0x000f280000300800 */
[----:B------:R2:W-:Y:S02]  /*59b80*/  STL.64 [R1+0x930], R8 ;  /* 0x0009300801007387 */ /* 0x0005e40000100a00 */
        /* <DEDUP_REMOVED lines=33> */
[----:B------:R-:W-:-:S05]  /*59da0*/  LEA.HI.X.SX32 R9, R20, R3, 0x1, P4 ;  /* 0x0000000314097211 */ /* 0x000fca00020f0eff */
[----:B------:R0:W-:Y:S04]  /*59db0*/  STL.64 [R1+0x8e8], R8 ;  /* 0x0008e80801007387 */ /* 0x0001e80000100a00 */
[----:B------:R-:W4:Y:S01]  /*59dc0*/  LDL.LU R20, [R1+0xa4c] ;  /* 0x000a4c0001147983 */ /* 0x000f220000300800 */
        /* <DEDUP_REMOVED lines=73> */
[----:B------:R-:W-:-:S05]  /*5a260*/  LEA.HI.X.SX32 R9, R21, R3, 0x1, P4 ;  /* 0x0000000315097211 */ /* 0x000fca00020f0eff */
[----:B------:R0:W-:Y:S04]  /*5a270*/  STL.64 [R1+0x850], R8 ;  /* 0x0008500801007387 */ /* 0x0001e80000100a00 */
[----:B------:R-:W4:Y:S01]  /*5a280*/  LDL.LU R21, [R1+0xa98] ;  /* 0x000a980001157983 */ /* 0x000f220000300800 */
        /* <DEDUP_REMOVED lines=73> */
[----:B------:R-:W-:-:S05]  /*5a720*/  LEA.HI.X.SX32 R9, R11, R3, 0x1, P4 ;  /* 0x000000030b097211 */ /* 0x000fca00020f0eff */
[----:B------:R4:W-:Y:S04]  /*5a730*/  STL.64 [R1+0x7b8], R8 ;  /* 0x0007b80801007387 */ /* 0x0009e80000100a00 */
[----:B------:R-:W3:Y:S01]  /*5a740*/  LDL.LU R11, [R1+0xae4] ;  /* 0x000ae400010b7983 */ /* 0x000ee20000300800 */
        /* <DEDUP_REMOVED lines=73> */
[----:B------:R-:W-:-:S05]  /*5abe0*/  LEA.HI.X.SX32 R9, R5, R3, 0x1, P4 ;  /* 0x0000000305097211 */ /* 0x000fca00020f0eff */
[----:B------:R3:W-:Y:S04]  /*5abf0*/  STL.64 [R1+0x720], R8 ;  /* 0x0007200801007387 */ /* 0x0007e80000100a00 */
[----:B------:R-:W2:Y:S01]  /*5ac00*/  LDL.LU R5, [R1+0xb30] ;  /* 0x000b300001057983 */ /* 0x000ea20000300800 */
        /* <DEDUP_REMOVED lines=453> */
[----:B------:R-:W-:-:S05]  /*5c860*/  LEA.HI.X.SX32 R9, R0, R3, 0x1, P4 ;  /* 0x0000000300097211 */ /* 0x000fca00020f0eff */
[----:B------:R2:W-:Y:S04]  /*5c870*/  STL.64 [R1+0x388], R8 ;  /* 0x0003880801007387 */ /* 0x0005e80000100a00 */
[----:B------:R-:W4:Y:S01]  /*5c880*/  LDL.LU R0, [R1+0xcf8] ;  /* 0x000cf80001007983 */ /* 0x000f220000300800 */
        /* <DEDUP_REMOVED lines=65> */
[----:B---3--:R-:W-:-:S04]  /*5cca0*/  IADD3 R8, P4, PT, R11, R4, RZ ;  /* 0x000000040b087210 */ /* 0x008fc80007f9e0ff */
[----:B------:R-:W-:-:S05]  /*5ccb0*/  LEA.HI.X.SX32 R9, R11, R3, 0x1, P4 ;  /* 0x000000030b097211 */ /* 0x000fca00020f0eff */
[----:B------:R4:W-:Y:S02]  /*5ccc0*/  STL.64 [R1+0x300], R8 ;  /* 0x0003000801007387 */ /* 0x0009e40000100a00 */
[----:B----4-:R-:W-:-:S04]  /*5ccd0*/  IADD3 R8, P4, PT, R21, R4, RZ ;  /* 0x0000000415087210 */ /* 0x010fc80007f9e0ff */
[----:B------:R-:W-:Y:S02]  /*5cce0*/  LEA.HI.X.SX32 R9, R21, R3, 0x1, P4 ;  /* 0x0000000315097211 */ /* 0x000fe400020f0eff */
[----:B------:R-:W3:Y:S04]  /*5ccf0*/  LDL.LU R21, [R1+0xd40] ;  /* 0x000d400001157983 */ /* 0x000ee80000300800 */
[----:B------:R0:W-:Y:S02]  /*5cd00*/  STL.64 [R1+0x2f8], R8 ;  /* 0x0002f80801007387 */ /* 0x0001e40000100a00 */
[----:B0-----:R-:W-:-:S04]  /*5cd10*/  IADD3 R8, P4, PT, R20, R4, RZ ;  /* 0x0000000414087210 */ /* 0x001fc80007f9e0ff */
[----:B------:R-:W-:-:S05]  /*5cd20*/  LEA.HI.X.SX32 R9, R20, R3, 0x1, P4 ;  /* 0x0000000314097211 */ /* 0x000fca00020f0eff */
[----:B------:R0:W-:Y:S04]  /*5cd30*/  STL.64 [R1+0x2f0], R8 ;  /* 0x0002f00801007387 */ /* 0x0001e80000100a00 */
[----:B------:R-:W4:Y:S04]  /*5cd40*/  LDL.LU R11, [R1+0xd44] ;  /* 0x000d4400010b7983 */ /* 0x000f280000300800 */
[----:B------:R-:W4:Y:S01]  /*5cd50*/  LDL.LU R10, [R1+0xd48] ;  /* 0x000d4800010a7983 */ /* 0x000f220000300800 */
[----:B0-----:R-:W-:-:S04]  /*5cd60*/  IADD3 R8, P4, PT, R0, R4, RZ ;  /* 0x0000000400087210 */ /* 0x001fc80007f9e0ff */
[----:B------:R-:W-:-:S05]  /*5cd70*/  LEA.HI.X.SX32 R9, R0, R3, 0x1, P4 ;  /* 0x0000000300097211 */ /* 0x000fca00020f0eff */
[----:B------:R2:W-:Y:S04]  /*5cd80*/  STL.64 [R1+0x2e8], R8 ;  /* 0x0002e80801007387 */ /* 0x0005e80000100a00 */
[----:B------:R-:W4:Y:S01]  /*5cd90*/  LDL.LU R0, [R1+0xd4c] ;  /* 0x000d4c0001007983 */ /* 0x000f220000300800 */
[----:B--2---:R-:W-:-:S04]  /*5cda0*/  IADD3 R8, P4, PT, R2, R4, RZ ;  /* 0x0000000402087210 */ /* 0x004fc80007f9e0ff */
[----:B------:R-:W-:-:S05]  /*5cdb0*/  LEA.HI.X.SX32 R9, R2, R3, 0x1, P4 ;  /* 0x0000000302097211 */ /* 0x000fca00020f0eff */
[----:B------:R0:W-:Y:S04]  /*5cdc0*/  STL.64 [R1+0x2e0], R8 ;  /* 0x0002e00801007387 */ /* 0x0001e80000100a00 */
[----:B------:R-:W2:Y:S01]  /*5cdd0*/  LDL.LU R2, [R1+0xd50] ;  /* 0x000d500001027983 */ /* 0x000ea20000300800 */
[----:B0-----:R-:W-:-:S04]  /*5cde0*/  IADD3 R8, P4, PT, R24, R4, RZ ;  /* 0x0000000418087210 */ /* 0x001fc80007f9e0ff */
[----:B------:R-:W-:-:S05]  /*5cdf0*/  LEA.HI.X.SX32 R9, R24, R3, 0x1, P4 ;  /* 0x0000000318097211 */ /* 0x000fca00020f0eff */
[----:B------:R0:W-:Y:S04]  /*5ce00*/  STL.64 [R1+0x2d8], R8 ;  /* 0x0002d80801007387 */ /* 0x0001e80000100a00 */
[----:B------:R-:W2:Y:S01]  /*5ce10*/  LDL.LU R20, [R1+0xd54] ;  /* 0x000d540001147983 */ /* 0x000ea20000300800 */
[----:B0-----:R-:W-:-:S04]  /*5ce20*/  IADD3 R8, P4, PT, R25, R4, RZ ;  /* 0x0000000419087210 */ /* 0x001fc80007f9e0ff */
[----:B------:R-:W-:-:S05]  /*5ce30*/  LEA.HI.X.SX32 R9, R25, R3, 0x1, P4 ;  /* 0x0000000319097211 */ /* 0x000fca00020f0eff */
[----:B------:R0:W-:Y:S01]  /*5ce40*/  STL.64 [R1+0x2d0], R8 ;  /* 0x0002d00801007387 */ /* 0x0001e20000100a00 */
[----:B------:R-:W-:-:S04]  /*5ce50*/  IADD3 R24, P4, PT, R22, R4, RZ ;  /* 0x0000000416187210 */ /* 0x000fc80007f9e0ff */
[----:B------:R-:W-:Y:S02]  /*5ce60*/  LEA.HI.X.SX32 R25, R22, R3, 0x1, P4 ;  /* 0x0000000316197211 */ /* 0x000fe400020f0eff */
[----:B------:R-:W2:Y:S04]  /*5ce70*/  LDL.LU R22, [R1+0xd58] ;  /* 0x000d580001167983 */ /* 0x000ea80000300800 */
[----:B------:R-:W-:Y:S01]  /*5ce80*/  STL.64 [R1+0x1850], R24 ;  /* 0x0018501801007387 */ /* 0x000fe20000100a00 */
        /* <DEDUP_REMOVED lines=50> */
[----:B------:R-:W-:-:S05]  /*5d1b0*/  LEA.HI.X.SX32 R9, R13, R3, 0x1, P4 ;  /* 0x000000030d097211 */ /* 0x000fca00020f0eff */
[----:B------:R3:W-:Y:S02]  /*5d1c0*/  STL.64 [R1+0x260], R8 ;  /* 0x0002600801007387 */ /* 0x0007e40000100a00 */
[----:B---3--:R-:W-:-:S04]  /*5d1d0*/  IADD3 R8, P4, PT, R21, R4, RZ ;  /* 0x0000000415087210 */ /* 0x008fc80007f9e0ff */
[----:B------:R-:W-:-:S05]  /*5d1e0*/  LEA.HI.X.SX32 R9, R21, R3, 0x1, P4 ;  /* 0x0000000315097211 */ /* 0x000fca00020f0eff */
[----:B------:R4:W-:Y:S04]  /*5d1f0*/  STL.64 [R1+0x258], R8 ;  /* 0x0002580801007387 */ /* 0x0009e80000100a00 */
[----:B------:R-:W3:Y:S04]  /*5d200*/  LDL.LU R21, [R1+0xe30] ;  /* 0x000e300001157983 */ /* 0x000ee80000300800 */
        /* <DEDUP_REMOVED lines=35> */
[----:B------:R3:W-:Y:S02]  /*5d440*/  STL.64 [R1+0x210], R8 ;  /* 0x0002100801007387 */ /* 0x0007e40000100a00 */
[----:B---3--:R-:W-:-:S04]  /*5d450*/  IADD3 R8, P4, PT, R21, R4, RZ ;  /* 0x0000000415087210 */ /* 0x008fc80007f9e0ff */
[----:B------:R-:W-:Y:S02]  /*5d460*/  LEA.HI.X.SX32 R9, R21, R3, 0x1, P4 ;  /* 0x0000000315097211 */ /* 0x000fe400020f0eff */
[----:B------:R-:W3:Y:S04]  /*5d470*/  LDL.LU R21, [R1+0xee8] ;  /* 0x000ee80001157983 */ /* 0x000ee80000300800 */
[----:B------:R0:W-:Y:S02]  /*5d480*/  STL.64 [R1+0x208], R8 ;  /* 0x0002080801007387 */ /* 0x0001e40000100a00 */
[----:B0-----:R-:W-:-:S04]  /*5d490*/  IADD3 R8, P4, PT, R13, R4, RZ ;  /* 0x000000040d087210 */ /* 0x001fc80007f9e0ff */
[----:B------:R-:W-:-:S05]  /*5d4a0*/  LEA.HI.X.SX32 R9, R13, R3, 0x1, P4 ;  /* 0x000000030d097211 */ /* 0x000fca00020f0eff */
[----:B------:R4:W-:Y:S02]  /*5d4b0*/  STL.64 [R1+0x200], R8 ;  /* 0x0002000801007387 */ /* 0x0009e40000100a00 */
[----:B----4-:R-:W-:-:S04]  /*5d4c0*/  IADD3 R8, P4, PT, R11, R4, RZ ;  /* 0x000000040b087210 */ /* 0x010fc80007f9e0ff */
[----:B------:R-:W-:Y:S02]  /*5d4d0*/  LEA.HI.X.SX32 R9, R11, R3, 0x1, P4 ;  /* 0x000000030b097211 */ /* 0x000fe400020f0eff */
[----:B------:R-:W4:Y:S04]  /*5d4e0*/  LDL.LU R11, [R1+0xef4] ;  /* 0x000ef400010b7983 */ /* 0x000f280000300800 */
[----:B------:R0:W-:Y:S02]  /*5d4f0*/  STL.64 [R1+0x1f8], R8 ;  /* 0x0001f80801007387 */ /* 0x0001e40000100a00 */
[----:B0-----:R-:W-:-:S04]  /*5d500*/  IADD3 R8, P4, PT, R10, R4, RZ ;  /* 0x000000040a087210 */ /* 0x001fc80007f9e0ff */
[----:B------:R-:W-:-:S05]  /*5d510*/  LEA.HI.X.SX32 R9, R10, R3, 0x1, P4 ;  /* 0x000000030a097211 */ /* 0x000fca00020f0eff */
[----:B------:R0:W-:Y:S01]  /*5d520*/  STL.64 [R1+0x1f0], R8 ;  /* 0x0001f00801007387 */ /* 0x0001e20000100a00 */
[----:B------:R-:W-:-:S03]  /*5d530*/  IADD3 R12, P4, PT, R0, R4, RZ ;  /* 0x00000004000c7210 */ /* 0x000fc60007f9e0ff */
[----:B0-----:R-:W4:Y:S01]  /*5d540*/  LDL.LU R9, [R1+0xefc] ;  /* 0x000efc0001097983 */ /* 0x001f220000300800 */
[----:B------:R-:W-:-:S03]  /*5d550*/  LEA.HI.X.SX32 R13, R0, R3, 0x1, P4 ;  /* 0x00000003000d7211 */ /* 0x000fc600020f0eff */
[----:B------:R-:W4:Y:S04]  /*5d560*/  LDL.LU R0, [R1+0xf04] ;  /* 0x000f040001007983 */ /* 0x000f280000300800 */
[----:B------:R2:W-:Y:S02]  /*5d570*/  STL.64 [R1+0x1e8], R12 ;  /* 0x0001e80c01007387 */ /* 0x0005e40000100a00 */
[----:B--2---:R-:W-:-:S04]  /*5d580*/  IADD3 R12, P4, PT, R2, R4, RZ ;  /* 0x00000004020c7210 */ /* 0x004fc80007f9e0ff */
[----:B------:R-:W-:Y:S02]  /*5d590*/  LEA.HI.X.SX32 R13, R2, R3, 0x1, P4 ;  /* 0x00000003020d7211 */ /* 0x000fe400020f0eff */
[----:B------:R-:W2:Y:S04]  /*5d5a0*/  LDL.LU R2, [R1+0xf18] ;  /* 0x000f180001027983 */ /* 0x000ea80000300800 */
        /* <DEDUP_REMOVED lines=17> */
[----:B------:R-:W-:Y:S01]  /*5d6c0*/  STL.64 [R1+0x1800], R22 ;  /* 0x0018001601007387 */ /* 0x000fe20000100a00 */
[----:B---3--:R-:W-:-:S04]  /*5d6d0*/  IADD3 R28, P4, PT, R21, R4, RZ ;  /* 0x00000004151c7210 */ /* 0x008fc80007f9e0ff */
[----:B------:R-:W-:Y:S02]  /*5d6e0*/  LEA.HI.X.SX32 R29, R21, R3, 0x1, P4 ;  /* 0x00000003151d7211 */ /* 0x000fe400020f0eff */
[----:B------:R-:W3:Y:S04]  /*5d6f0*/  LDL.LU R21, [R1+0xf78] ;  /* 0x000f780001157983 */ /* 0x000ee80000300800 */
[----:B------:R-:W-:Y:S01]  /*5d700*/  STL.64 [R1+0x1808], R28 ;  /* 0x0018081c01007387 */ /* 0x000fe20000100a00 */
        /* <DEDUP_REMOVED lines=63> */
[----:B0-----:R-:W2:Y:S01]  /*5db00*/  LDL.LU R12, [R1+0x1040] ;  /* 0x00104000010c7983 */ /* 0x001ea20000300800 */
[----:B------:R-:W-:-:S03]  /*5db10*/  IADD3 R18, P4, PT, R10, R4, RZ ;  /* 0x000000040a127210 */ /* 0x000fc60007f9e0ff */
[----:B------:R-:W2:Y:S01]  /*5db20*/  LDL.LU R13, [R1+0x1048] ;  /* 0x00104800010d7983 */ /* 0x000ea20000300800 */
[----:B------:R-:W-:-:S05]  /*5db30*/  LEA.HI.X.SX32 R19, R10, R3, 0x1, P4 ;  /* 0x000000030a137211 */ /* 0x000fca00020f0eff */
[----:B------:R0:W-:Y:S02]  /*5db40*/  STL.64 [R1+0xa08], R18 ;  /* 0x000a081201007387 */ /* 0x0001e40000100a00 */
[----:B0-----:R-:W-:-:S04]  /*5db50*/  IADD3 R18, P4, PT, R5, R4, RZ ;  /* 0x0000000405127210 */ /* 0x001fc80007f9e0ff */
[----:B------:R-:W-:-:S05]  /*5db60*/  LEA.HI.X.SX32 R19, R5, R3, 0x1, P4 ;  /* 0x0000000305137211 */ /* 0x000fca00020f0eff */
[----:B------:R0:W-:Y:S04]  /*5db70*/  STL.64 [R1+0xa10], R18 ;  /* 0x000a101201007387 */ /* 0x0001e80000100a00 */
[----:B------:R-:W2:Y:S04]  /*5db80*/  LDL.LU R5, [R1+0x1050] ;  /* 0x0010500001057983 */ /* 0x000ea80000300800 */
[----:B------:R-:W2:Y:S01]  /*5db90*/  LDL.LU R10, [R1+0x1058] ;  /* 0x00105800010a7983 */ /* 0x000ea20000300800 */
[----:B0-----:R-:W-:-:S04]  /*5dba0*/  IADD3 R18, P4, PT, R20, R4, RZ ;  /* 0x0000000414127210 */ /* 0x001fc80007f9e0ff */
[----:B------:R-:W-:-:S05]  /*5dbb0*/  LEA.HI.X.SX32 R19, R20, R3, 0x1, P4 ;  /* 0x0000000314137211 */ /* 0x000fca00020f0eff */
[----:B------:R3:W-:Y:S01]  /*5dbc0*/  STL.64 [R1+0xa18], R18 ;  /* 0x000a181201007387 */ /* 0x0007e20000100a00 */
[C---:B------:R-:W-:Y:S02]  /*5dbd0*/  LOP3.LUT P5, RZ, R6.reuse, 0x8000, RZ, 0xc0, !PT ;  /* 0x0000800006ff7812 */ /* 0x040fe400078ac0ff */
[C---:B------:R-:W-:Y:S02]  /*5dbe0*/  LOP3.LUT P6, RZ, R6.reuse, 0x10000, RZ, 0xc0, !PT ;  /* 0x0001000006ff7812 */ /* 0x040fe400078cc0ff */
[C---:B------:R-:W-:Y:S02]  /*5dbf0*/  LOP3.LUT P0, RZ, R6.reuse, 0x20000, RZ, 0xc0, !PT ;  /* 0x0002000006ff7812 */ /* 0x040fe4000780c0ff */
[C---:B------:R-:W-:Y:S02]  /*5dc00*/  LOP3.LUT P1, RZ, R6.reuse, 0x40000, RZ, 0xc0, !PT ;  /* 0x0004000006ff7812 */ /* 0x040fe4000782c0ff */
[C---:B------:R-:W-:Y:S02]  /*5dc10*/  LOP3.LUT P2, RZ, R6.reuse, 0x80000, RZ, 0xc0, !PT ;  /* 0x0008000006ff7812 */ /* 0x040fe4000784c0ff */
[----:B------:R-:W-:-:S02]  /*5dc20*/  LOP3.LUT P3, RZ, R6, 0x100000, RZ, 0xc0, !PT ;  /* 0x0010000006ff7812 */ /* 0x000fc4000786c0ff */
[----:B---3--:R-:W-:-:S04]  /*5dc30*/  IADD3 R18, P4, PT, R21, R4, RZ ;  /* 0x0000000415127210 */ /* 0x008fc80007f9e0ff */
[----:B------:R-:W-:-:S05]  /*5dc40*/  LEA.HI.X.SX32 R19, R21, R3, 0x1, P4 ;  /* 0x0000000315137211 */ /* 0x000fca00020f0eff */
[----:B------:R0:W-:Y:S04]  /*5dc50*/  STL.64 [R1+0xa20], R18 ;  /* 0x000a201201007387 */ /* 0x0001e80000100a00 */
[----:B0-----:R-:W3:Y:S04]  /*5dc60*/  LDL.LU R18, [R1+0x1064] ;  /* 0x0010640001127983 */ /* 0x001ee80000300800 */
[----:B------:R-:W3:Y:S01]  /*5dc70*/  LDL.LU R6, [R1+0x1080] ;  /* 0x0010800001067983 */ /* 0x000ee20000300800 */
[----:B----4-:R-:W-:-:S04]  /*5dc80*/  IADD3 R20, P4, PT, R11, R4, RZ ;  /* 0x000000040b147210 */ /* 0x010fc80007f9e0ff */
[----:B------:R-:W-:-:S05]  /*5dc90*/  LEA.HI.X.SX32 R21, R11, R3, 0x1, P4 ;  /* 0x000000030b157211 */ /* 0x000fca00020f0eff */
[----:B------:R0:W-:Y:S04]  /*5dca0*/  STL.64 [R1+0xa28], R20 ;  /* 0x000a281401007387 */ /* 0x0001e80000100a00 */
[----:B------:R-:W4:Y:S01]  /*5dcb0*/  LDL.LU R11, [R1+0x1088] ;  /* 0x00108800010b7983 */ /* 0x000f220000300800 */
[----:B0-----:R-:W-:-:S04]  /*5dcc0*/  IADD3 R20, P4, PT, R9, R4, RZ ;  /* 0x0000000409147210 */ /* 0x001fc80007f9e0ff */
[----:B------:R-:W-:-:S05]  /*5dcd0*/  LEA.HI.X.SX32 R21, R9, R3, 0x1, P4 ;  /* 0x0000000309157211 */ /* 0x000fca00020f0eff */
        /* <DEDUP_REMOVED lines=12> */
[----:B------:R-:W-:Y:S01]  /*5dda0*/  STL.64 [R1+0x17b8], R20 ;  /* 0x0017b81401007387 */ /* 0x000fe20000100a00 */
[----:B------:R-:W-:-:S04]  /*5ddb0*/  IADD3 R8, P4, PT, R12, R4, RZ ;  /* 0x000000040c087210 */ /* 0x000fc80007f9e0ff */
        /* <DEDUP_REMOVED lines=19> */
[----:B0-----:R-:W-:-:S04]  /*5def0*/  IADD3 R8, P4, PT, R6, R4, RZ ;  /* 0x0000000406087210 */ /* 0x001fc80007f9e0ff */
        /* <DEDUP_REMOVED lines=439> */
[----:B0-----:R-:W-:-:S04]  /*5fa70*/  IADD3 R8, P4, PT, R6, R4, RZ ;  /* 0x0000000406087210 */ /* 0x001fc80007f9e0ff */
[----:B------:R-:W-:-:S05]  /*5fa80*/  LEA.HI.X.SX32 R9, R6, R3, 0x1, P4 ;  /* 0x0000000306097211 */ /* 0x000fca00020f0eff */
[----:B------:R4:W-:Y:S04]  /*5fa90*/  STL.64 [R1+0xde8], R8 ;  /* 0x000de80801007387 */ /* 0x0009e80000100a00 */
[----:B------:R-:W3:Y:S01]  /*5faa0*/  LDL.LU R18, [R1+0xe44] ;  /* 0x000e440001127983 */ /* 0x000ee20000300800 */
[----:B----4-:R-:W-:-:S04]  /*5fab0*/  IADD3 R8, P4, PT, R11, R4, RZ ;  /* 0x000000040b087210 */ /* 0x010fc80007f9e0ff */
[----:B------:R-:W-:Y:S02]  /*5fac0*/  LEA.HI.X.SX32 R9, R11, R3, 0x1, P4 ;  /* 0x000000030b097211 */ /* 0x000fe400020f0eff */
[----:B------:R-:W4:Y:S04]  /*5fad0*/  LDL.LU R11, [R1+0xe4c] ;  /* 0x000e4c00010b7983 */ /* 0x000f280000300800 */
        /* <DEDUP_REMOVED lines=71> */
[----:B------:R-:W2:Y:S04]  /*5ff50*/  LDL.LU R10, [R1+0xeec] ;  /* 0x000eec00010a7983 */ /* 0x000ea80000300800 */
[----:B------:R-:W-:Y:S01]  /*5ff60*/  STL.64 [R1+0x1680], R8 ;  /* 0x0016800801007387 */ /* 0x000fe20000100a00 */
[----:B------:R-:W-:-:S04]  /*5ff70*/  IADD3 R18, P4, PT, R25, R4, RZ ;  /* 0x0000000419127210 */ /* 0x000fc80007f9e0ff */
[----:B------:R-:W-:-:S05]  /*5ff80*/  LEA.HI.X.SX32 R19, R25, R3, 0x1, P4 ;  /* 0x0000000319137211 */ /* 0x000fca00020f0eff */
[----:B------:R0:W-:Y:S04]  /*5ff90*/  STL.64 [R1+0xe88], R18 ;  /* 0x000e881201007387 */ /* 0x0001e80000100a00 */
[----:B0-----:R-:W2:Y:S04]  /*5ffa0*/  LDL.LU R19, [R1+0xed4] ;  /* 0x000ed40001137983 */ /* 0x001ea80000300800 */
        /* <DEDUP_REMOVED lines=38> */
[----:B------:R-:W-:-:S05]  /*60210*/  LEA.HI.X.SX32 R9, R19, R3, 0x1, P4 ;  /* 0x0000000313097211 */ /* 0x000fca00020f0eff */
        /* <DEDUP_REMOVED lines=93> */
[----:B--2---:R-:W-:-:S04]  /*607f0*/  IADD3 R10, P4, PT, R2, R4, RZ ;  /* 0x00000004020a7210 */ /* 0x004fc80007f9e0ff */
[----:B------:R-:W-:Y:S02]  /*60800*/  LEA.HI.X.SX32 R11, R2, R3, 0x1, P4 ;  /* 0x00000003020b7211 */ /* 0x000fe400020f0eff */
[----:B------:R-:W2:Y:S04]  /*60810*/  LDL.LU R2, [R1+0x1000] ;  /* 0x0010000001027983 */ /* 0x000ea80000300800 */
[----:B------:R0:W-:Y:S04]  /*60820*/  STL.64 [R1+0xf80], R8 ;  /* 0x000f800801007387 */ /* 0x0001e80000100a00 */
[----:B------:R-:W3:Y:S04]  /*60830*/  LDL.LU R0, [R1+0x1004] ;  /* 0x0010040001007983 */ /* 0x000ee80000300800 */
[----:B------:R-:W-:Y:S04]  /*60840*/  STL.64 [R1+0x1638], R10 ;  /* 0x0016380a01007387 */ /* 0x000fe80000100a00 */
[----:B------:R-:W4:Y:S01]  /*60850*/  LDL.LU R24, [R1+0x102c] ;  /* 0x00102c0001187983 */ /* 0x000f220000300800 */
[----:B0-----:R-:W-:-:S04]  /*60860*/  IADD3 R8, P4, PT, R12, R4, RZ ;  /* 0x000000040c087210 */ /* 0x001fc80007f9e0ff */
[----:B------:R-:W-:-:S05]  /*60870*/  LEA.HI.X.SX32 R9, R12, R3, 0x1, P4 ;  /* 0x000000030c097211 */ /* 0x000fca00020f0eff */
[----:B------:R0:W-:Y:S02]  /*60880*/  STL.64 [R1+0xfd0], R8 ;  /* 0x000fd00801007387 */ /* 0x0001e40000100a00 */
[----:B0-----:R-:W-:-:S04]  /*60890*/  IADD3 R8, P4, PT, R13, R4, RZ ;  /* 0x000000040d087210 */ /* 0x001fc80007f9e0ff */
[----:B------:R-:W-:-:S05]  /*608a0*/  LEA.HI.X.SX32 R9, R13, R3, 0x1, P4 ;  /* 0x000000030d097211 */ /* 0x000fca00020f0eff */
[----:B------:R0:W-:Y:S04]  /*608b0*/  STL.64 [R1+0xfd8], R8 ;  /* 0x000fd80801007387 */ /* 0x0001e80000100a00 */
[----:B------:R-:W4:Y:S01]  /*608c0*/  LDL.LU R25, [R1+0x103c] ;  /* 0x00103c0001197983 */ /* 0x000f220000300800 */
[----:B------:R-:W-:-:S04]  /*608d0*/  IADD3 R12, P4, PT, R5, R4, RZ ;  /* 0x00000004050c7210 */ /* 0x000fc80007f9e0ff */
[----:B------:R-:W-:Y:S02]  /*608e0*/  LEA.HI.X.SX32 R13, R5, R3, 0x1, P4 ;  /* 0x00000003050d7211 */ /* 0x000fe400020f0eff */
[----:B------:R-:W4:Y:S01]  /*608f0*/  LDL.LU R5, [R1+0x101c] ;  /* 0x00101c0001057983 */ /* 0x000f220000300800 */
[----:B0-----:R-:W-:-:S03]  /*60900*/  IADD3 R8, P4, PT, R19, R4, RZ ;  /* 0x0000000413087210 */ /* 0x001fc60007f9e0ff */
[----:B------:R-:W-:Y:S01]  /*60910*/  STL.64 [R1+0x1640], R12 ;  /* 0x0016400c01007387 */ /* 0x000fe20000100a00 */
[----:B------:R-:W-:-:S03]  /*60920*/  LEA.HI.X.SX32 R9, R19, R3, 0x1, P4 ;  /* 0x0000000313097211 */ /* 0x000fc600020f0eff */
[----:B------:R-:W4:Y:S04]  /*60930*/  LDL.LU R19, [R1+0x1034] ;  /* 0x0010340001137983 */ /* 0x000f280000300800 */
[----:B------:R0:W-:Y:S02]  /*60940*/  STL.64 [R1+0xfe8], R8 ;  /* 0x000fe80801007387 */ /* 0x0001e40000100a00 */
[----:B0-----:R-:W-:-:S04]  /*60950*/  IADD3 R8, P4, PT, R18, R4, RZ ;  /* 0x0000000412087210 */ /* 0x001fc80007f9e0ff */
[----:B------:R-:W-:Y:S02]  /*60960*/  LEA.HI.X.SX32 R9, R18, R3, 0x1, P4 ;  /* 0x0000000312097211 */ /* 0x000fe400020f0eff */
[----:B------:R-:W4:Y:S04]  /*60970*/  LDL.LU R18, [R1+0x1018] ;  /* 0x0010180001127983 */ /* 0x000f280000300800 */
[----:B------:R0:W-:Y:S04]  /*60980*/  STL.64 [R1+0xff0], R8 ;  /* 0x000ff00801007387 */ /* 0x0001e80000100a00 */
[----:B------:R-:W4:Y:S01]  /*60990*/  LDL.LU R29, [R1+0x1030] ;  /* 0x00103000011d7983 */ /* 0x000f220000300800 */
[----:B0-----:R-:W-:-:S04]  /*609a0*/  IADD3 R8, P4, PT, R6, R4, RZ ;  /* 0x0000000406087210 */ /* 0x001fc80007f9e0ff */
[----:B------:R-:W-:-:S05]  /*609b0*/  LEA.HI.X.SX32 R9, R6, R3, 0x1, P4 ;  /* 0x0000000306097211 */ /* 0x000fca00020f0eff */
[----:B------:R2:W-:Y:S04]  /*609c0*/  STL.64 [R1+0xff8], R8 ;  /* 0x000ff80801007387 */ /* 0x0005e80000100a00 */
[----:B------:R-:W4:Y:S01]  /*609d0*/  LDL.LU R6, [R1+0x105c] ;  /* 0x00105c0001067983 */ /* 0x000f220000300800 */
[----:B------:R-:W-:Y:S02]  /*609e0*/  IMAD.MOV.U32 R22, RZ, RZ, R14 ;  /* 0x000000ffff167224 */ /* 0x000fe400078e000e */
[----:B------:R-:W-:Y:S01]  /*609f0*/  IMAD.MOV.U32 R23, RZ, RZ, R15 ;  /* 0x000000ffff177224 */ /* 0x000fe200078e000f */
[----:B------:R-:W-:-:S04]  /*60a00*/  IADD3 R14, P4, PT, R17, R4, RZ ;  /* 0x00000004110e7210 */ /* 0x000fc80007f9e0ff */
[----:B------:R-:W-:Y:S02]  /*60a10*/  LEA.HI.X.SX32 R15, R17, R3, 0x1, P4 ;  /* 0x00000003110f7211 */ /* 0x000fe400020f0eff */
[----:B------:R-:W4:Y:S04]  /*60a20*/  LDL.LU R17, [R1+0x1070] ;  /* 0x0010700001117983 */ /* 0x000f280000300800 */
[----:B------:R-:W-:Y:S01]  /*60a30*/  STL.64 [R1+0x1648], R14 ;  /* 0x0016480e01007387 */ /* 0x000fe20000100a00 */
[----:B--2---:R-:W-:-:S04]  /*60a40*/  IADD3 R8, P4, PT, R2, R4, RZ ;  /* 0x0000000402087210 */ /* 0x004fc80007f9e0ff */
        /* <DEDUP_REMOVED lines=77> */
[----:B------:R2:W-:Y:S04]  /*60f20*/  STL.64 [R1+0xf38], R8 ;  /* 0x000f380801007387 */ /* 0x0005e80000100a00 */
[----:B------:R-:W4:Y:S01]  /*60f30*/  LDL.LU R28, [R1+0x10dc] ;  /* 0x0010dc00011c7983 */ /* 0x000f220000300800 */
[----:B--2---:R-:W-:-:S04]  /*60f40*/  IADD3 R8, P4, PT, R2, R4, RZ ;  /* 0x0000000402087210 */ /* 0x004fc80007f9e0ff */
[----:B------:R-:W-:Y:S01]  /*60f50*/  LEA.HI.X.SX32 R9, R2, R3, 0x1, P4 ;  /* 0x0000000302097211 */ /* 0x000fe200020f0eff */
[----:B------:R-:W-:-:S04]  /*60f60*/  IMAD.MOV.U32 R2, RZ, RZ, R7 ;  /* 0x000000ffff027224 */ /* 0x000fc800078e0007 */
[----:B------:R3:W-:Y:S04]  /*60f70*/  STL.64 [R1+0xf20], R8 ;  /* 0x000f200801007387 */ /* 0x0007e80000100a00 */
[----:B------:R-:W2:Y:S01]  /*60f80*/  LDL.LU R7, [R1+0x10e8] ;  /* 0x0010e80001077983 */ /* 0x000ea20000300800 */
[----:B---3--:R-:W-:-:S04]  /*60f90*/  IADD3 R8, P4, PT, R0, R4, RZ ;  /* 0x0000000400087210 */ /* 0x008fc80007f9e0ff */
[----:B------:R-:W-:Y:S02]  /*60fa0*/  LEA.HI.X.SX32 R9, R0, R3, 0x1, P4 ;  /* 0x0000000300097211 */ /* 0x000fe400020f0eff */
[----:B------:R-:W3:Y:S04]  /*60fb0*/  LDL.LU R0, [R1+0x1104] ;  /* 0x0011040001007983 */ /* 0x000ee80000300800 */
[----:B------:R4:W-:Y:S04]  /*60fc0*/  STL.64 [R1+0x10d0], R8 ;  /* 0x0010d00801007387 */ /* 0x0009e80000100a00 */
        /* <DEDUP_REMOVED lines=41> */
[----:B------:R-:W-:-:S05]  /*61260*/  LEA.HI.X.SX32 R9, R29, R3, 0x1, P4 ;  /* 0x000000031d097211 */ /* 0x000fca00020f0eff */
[----:B------:R4:W-:Y:S04]  /*61270*/  STL.64 [R1+0x1110], R8 ;  /* 0x0011100801007387 */ /* 0x0009e80000100a00 */
[----:B------:R-:W3:Y:S01]  /*61280*/  LDL.LU R21, [R1+0x1148] ;  /* 0x0011480001157983 */ /* 0x000ee20000300800 */
[----:B----4-:R-:W-:-:S04]  /*61290*/  IADD3 R8, P4, PT, R24, R4, RZ ;  /* 0x0000000418087210 */ /* 0x010fc80007f9e0ff */
        /* <DEDUP_REMOVED lines=25> */
[----:B------:R-:W4:Y:S04]  /*61430*/  LDL.LU R6, [R1+0x1190] ;  /* 0x0011900001067983 */ /* 0x000f280000300800 */
[----:B------:R-:W4:Y:S01]  /*61440*/  LDL.LU R17, [R1+0x119c] ;  /* 0x00119c0001117983 */ /* 0x000f220000300800 */
[----:B--2---:R-:W-:-:S04]  /*61450*/  IADD3 R8, P4, PT, R7, R4, RZ ;  /* 0x0000000407087210 */ /* 0x004fc80007f9e0ff */
[----:B------:R-:W-:Y:S02]  /*61460*/  LEA.HI.X.SX32 R9, R7, R3, 0x1, P4 ;  /* 0x0000000307097211 */ /* 0x000fe400020f0eff */
[----:B------:R-:W2:Y:S04]  /*61470*/  LDL.LU R7, [R1+0x118c] ;  /* 0x00118c0001077983 */ /* 0x000ea80000300800 */
[----:B------:R3:W-:Y:S04]  /*61480*/  STL.64 [R1+0x1170], R8 ;  /* 0x0011700801007387 */ /* 0x0007e80000100a00 */
[----:B------:R-:W2:Y:S01]  /*61490*/  LDL.LU R28, [R1+0x1198] ;  /* 0x00119800011c7983 */ /* 0x000ea20000300800 */
[----:B---3--:R-:W-:-:S04]  /*614a0*/  IADD3 R8, P4, PT, R0, R4, RZ ;  /* 0x0000000400087210 */ /* 0x008fc80007f9e0ff */
[----:B------:R-:W-:Y:S02]  /*614b0*/  LEA.HI.X.SX32 R9, R0, R3, 0x1, P4 ;  /* 0x0000000300097211 */ /* 0x000fe400020f0eff */
[----:B------:R-:W3:Y:S04]  /*614c0*/  LDL.LU R0, [R1+0x11a4] ;  /* 0x0011a40001007983 */ /* 0x000ee80000300800 */
[----:B------:R-:W3:Y:S04]  /*614d0*/  LDL.LU R29, [R1+0x44] ;  /* 0x00004400011d7983 */ /* 0x000ee80000300800 */
[----:B------:R0:W-:Y:S02]  /*614e0*/  STL.64 [R1+0x1180], R8 ;  /* 0x0011800801007387 */ /* 0x0001e40000100a00 */
[----:B0-----:R-:W-:-:S04]  /*614f0*/  IADD3 R8, P4, PT, R21, R4, RZ ;  /* 0x0000000415087210 */ /* 0x001fc80007f9e0ff */
[----:B------:R-:W-:-:S05]  /*61500*/  LEA.HI.X.SX32 R9, R21, R3, 0x1, P4 ;  /* 0x0000000315097211 */ /* 0x000fca00020f0eff */
[----:B------:R4:W-:Y:S04]  /*61510*/  STL.64 [R1+0x1178], R8 ;  /* 0x0011780801007387 */ /* 0x0009e80000100a00 */
[----:B------:R-:W3:Y:S01]  /*61520*/  LDL.LU.64 R10, [R1+0x988] ;  /* 0x00098800010a7983 */ /* 0x000ee20000300a00 */
[----:B------:R-:W-:Y:S02]  /*61530*/  IMAD.MOV.U32 R12, RZ, RZ, R22 ;  /* 0x000000ffff0c7224 */ /* 0x000fe400078e0016 */
[----:B------:R-:W-:Y:S01]  /*61540*/  IMAD.MOV.U32 R13, RZ, RZ, R23 ;  /* 0x000000ffff0d7224 */ /* 0x000fe200078e0017 */
[----:B----4-:R-:W-:-:S04]  /*61550*/  IADD3 R8, P4, PT, R5, R4, RZ ;  /* 0x0000000405087210 */ /* 0x010fc80007f9e0ff */
[----:B------:R-:W-:Y:S02]  /*61560*/  LEA.HI.X.SX32 R9, R5, R3, 0x1, P4 ;  /* 0x0000000305097211 */ /* 0x000fe400020f0eff */
[----:B------:R-:W4:Y:S04]  /*61570*/  LDL.LU R5, [R1+0x48] ;  /* 0x0000480001057983 */ /* 0x000f280000300800 */
[----:B------:R0:W-:Y:S02]  /*61580*/  STL.64 [R1+0x1160], R8 ;  /* 0x0011600801007387 */ /* 0x0001e40000100a00 */
[----:B0-----:R-:W-:-:S04]  /*61590*/  IADD3 R8, P4, PT, R24, R4, RZ ;  /* 0x0000000418087210 */ /* 0x001fc80007f9e0ff */
[----:B------:R-:W-:-:S05]  /*615a0*/  LEA.HI.X.SX32 R9, R24, R3, 0x1, P4 ;  /* 0x0000000318097211 */ /* 0x000fca00020f0eff */
[----:B------:R0:W-:Y:S04]  /*615b0*/  STL.64 [R1+0x1148], R8 ;  /* 0x0011480801007387 */ /* 0x0001e80000100a00 */
[----:B0-----:R-:W4:Y:S04]  /*615c0*/  LDL.LU.64 R8, [R1+0x970] ;  /* 0x0009700001087983 */ /* 0x001f280000300a00 */
[----:B------:R-:W4:Y:S01]  /*615d0*/  LDL.LU.64 R20, [R1+0x968] ;  /* 0x0009680001147983 */ /* 0x000f220000300a00 */
[----:B------:R-:W-:-:S03]  /*615e0*/  IADD3 R14, P4, PT, R25, R4, RZ ;  /* 0x00000004190e7210 */ /* 0x000fc60007f9e0ff */
[----:B------:R-:W4:Y:S01]  /*615f0*/  LDL.LU.64 R22, [R1+0x960] ;  /* 0x0009600001167983 */ /* 0x000f220000300a00 */
[----:B------:R-:W-:-:S03]  /*61600*/  LEA.HI.X.SX32 R15, R25, R3, 0x1, P4 ;  /* 0x00000003190f7211 */ /* 0x000fc600020f0eff */
[----:B------:R-:W4:Y:S04]  /*61610*/  LDL.LU.64 R24, [R1+0x958] ;  /* 0x0009580001187983 */ /* 0x000f280000300a00 */
        /* <DEDUP_REMOVED lines=24> */
[----:B------:R0:W-:Y:S01]  /*617a0*/  STL [R1+0x1960], R4 ;  /* 0x0019600401007387 */ /* 0x0001e20000100800 */
[----:B---3--:R-:W-:-:S03]  /*617b0*/  IADD3 R14, P4, PT, R0, R4, RZ ;  /* 0x00000004000e7210 */ /* 0x008fc60007f9e0ff */
[----:B0-----:R-:W3:Y:S01]  /*617c0*/  LDL.LU R4, [R1+0x40] ;  /* 0x0000400001047983 */ /* 0x001ee20000300800 */
[----:B------:R-:W-:-:S05]  /*617d0*/  LEA.HI.X.SX32 R15, R0, R3, 0x1, P4 ;  /* 0x00000003000f7211 */ /* 0x000fca00020f0eff */
[----:B------:R-:W-:Y:S01]  /*617e0*/  STL.64 [R1+0xf08], R14 ;  /* 0x000f080e01007387 */ /* 0x000fe20000100a00 */
[----:B----4-:R-:W-:Y:S02]  /*617f0*/  LOP3.LUT P4, RZ, R6, 0x4000, RZ, 0xc0, !PT ;  /* 0x0000400006ff7812 */ /* 0x010fe4000788c0ff */
[----:B------:R-:W-:-:S11]  /*61800*/  PRMT R0, R17, 0x7771, RZ ;  /* 0x0000777111007816 */ /* 0x000fd600000000ff */
[----:B------:R3:W-:Y:S02]  /*61810*/  @P4 STG.E.U8 desc[UR40][R12.64], R0 ;  /* 0x000000000c004986 */ /* 0x0007e4000c101128 */
[----:B---3--:R-:W-:-:S05]  /*61820*/  PRMT R0, R4, 0x7770, RZ ;  /* 0x0000777004007816 */ /* 0x008fca00000000ff */
[----:B------:R0:W-:Y:S02]  /*61830*/  @P5 STG.E.U8 desc[UR40][R10.64], R0 ;  /* 0x000000000a005986 */ /* 0x0001e4000c101128 */
[----:B0-----:R-:W-:-:S05]  /*61840*/  PRMT R0, R4, 0x7771, RZ ;  /* 0x0000777104007816 */ /* 0x001fca00000000ff */
[----:B------:R0:W-:Y:S02]  /*61850*/  @P6 STG.E.U8 desc[UR40][R8.64], R0 ;  /* 0x0000000008006986 */ /* 0x0001e4000c101128 */
[----:B0-----:R-:W-:-:S05]  /*61860*/  PRMT R0, R29, 0x7770, RZ ;  /* 0x000077701d007816 */ /* 0x001fca00000000ff */
[----:B------:R0:W-:Y:S01]  /*61870*/  @P0 STG.E.U8 desc[UR40][R20.64], R0 ;  /* 0x0000000014000986 */ /* 0x0001e2000c101128 */
[----:B------:R-:W-:Y:S02]  /*61880*/  PRMT R8, R5, 0x7771, RZ ;  /* 0x0000777105087816 */ /* 0x000fe400000000ff */
[----:B0-----:R-:W-:-:S05]  /*61890*/  PRMT R0, R29, 0x7771, RZ ;  /* 0x000077711d007816 */ /* 0x001fca00000000ff */
[----:B------:R0:W-:Y:S02]  /*618a0*/  @P1 STG.E.U8 desc[UR40][R22.64], R0 ;  /* 0x0000000016001986 */ /* 0x0001e4000c101128 */
[----:B0-----:R-:W-:-:S05]  /*618b0*/  PRMT R0, R5, 0x7770, RZ ;  /* 0x0000777005007816 */ /* 0x001fca00000000ff */
[----:B------:R0:W-:Y:S04]  /*618c0*/  @P2 STG.E.U8 desc[UR40][R24.64], R0 ;  /* 0x0000000018002986 */ /* 0x0001e8000c101128 */
[----:B------:R1:W-:Y:S04]  /*618d0*/  @P3 STG.E.U8 desc[UR40][R18.64], R8 ;  /* 0x0000000812003986 */ /* 0x0003e8000c101128 */
[----:B0-----:R-:W3:Y:S04]  /*618e0*/  LDL.LU R0, [R1+0x4c] ;  /* 0x00004c0001007983 */ /* 0x001ee80000300800 */
[----:B-1----:R-:W4:Y:S04]  /*618f0*/  LDL.LU.64 R18, [R1+0x1a00] ;  /* 0x001a000001127983 */ /* 0x002f280000300a00 */
[----:B------:R-:W3:Y:S04]  /*61900*/  LDL.LU.64 R22, [R1+0x940] ;  /* 0x0009400001167983 */ /* 0x000ee80000300a00 */
[----:B------:R-:W3:Y:S04]  /*61910*/  LDL.LU.64 R12, [R1+0x938] ;  /* 0x00093800010c7983 */ /* 0x000ee80000300a00 */
[----:B------:R-:W3:Y:S04]  /*61920*/  LDL.LU R28, [R1+0x50] ;  /* 0x00005000011c7983 */ /* 0x000ee80000300800 */
[----:B------:R-:W3:Y:S04]  /*61930*/  LDL.LU.64 R10, [R1+0x930] ;  /* 0x00093000010a7983 */ /* 0x000ee80000300a00 */
[----:B------:R-:W3:Y:S04]  /*61940*/  LDL.LU.64 R8, [R1+0x928] ;  /* 0x0009280001087983 */ /* 0x000ee80000300a00 */
[----:B------:R-:W3:Y:S04]  /*61950*/  LDL.LU R24, [R1+0x54] ;  /* 0x0000540001187983 */ /* 0x000ee80000300800 */
[----:B------:R-:W3:Y:S04]  /*61960*/  LDL.LU.64 R20, [R1+0x920] ;  /* 0x0009200001147983 */ /* 0x000ee80000300a00 */
[----:B------:R0:W-:Y:S04]  /*61970*/  STL.64 [R1+0x19e0], R4 ;  /* 0x0019e00401007387 */ /* 0x0001e80000100a00 */
[----:B0-----:R-:W3:Y:S01]  /*61980*/  LDL.LU.64 R4, [R1+0x948] ;  /* 0x0009480001047983 */ /* 0x001ee20000300a00 */
[----:B------:R-:W-:-:S02]  /*61990*/  LOP3.LUT R3, R3, 0xefffffff, RZ, 0xc0, !PT ;  /* 0xefffffff03037812 */ /* 0x000fc400078ec0ff */
[C---:B------:R-:W-:Y:S02]  /*619a0*/  LOP3.LUT P0, RZ, R6.reuse, 0x200000, RZ, 0xc0, !PT ;  /* 0x0020000006ff7812 */ /* 0x040fe4000780c0ff */
[C---:B------:R-:W-:Y:S02]  /*619b0*/  LOP3.LUT P1, RZ, R6.reuse, 0x400000, RZ, 0xc0, !PT ;  /* 0x0040000006ff7812 */ /* 0x040fe4000782c0ff */
[C---:B------:R-:W-:Y:S02]  /*619c0*/  LOP3.LUT P2, RZ, R6.reuse, 0x800000, RZ, 0xc0, !PT ;  /* 0x0080000006ff7812 */ /* 0x040fe4000784c0ff */
[----:B------:R-:W-:Y:S01]  /*619d0*/  LOP3.LUT P3, RZ, R6, 0x1000000, RZ, 0xc0, !PT ;  /* 0x0100000006ff7812 */ /* 0x000fe2000786c0ff */
[----:B--2---:R-:W-:Y:S01]  /*619e0*/  STL.64 [R1+0x1930], R6 ;  /* 0x0019300601007387 */ /* 0x004fe20000100a00 */
[----:B----4-:R-:W-:-:S13]  /*619f0*/  LOP3.LUT P4, RZ, R18, 0x2, RZ, 0xc0, !PT ;  /* 0x0000000212ff7812 */ /* 0x010fda000788c0ff */
[----:B------:R-:W-:Y:S02]  /*61a00*/  @P4 LOP3.LUT R3, R3, 0x10000000, RZ, 0xfc, !PT ;  /* 0x1000000003034812 */ /* 0x000fe400078efcff */
[----:B------:R-:W-:Y:S02]  /*61a10*/  LOP3.LUT P4, RZ, R18, 0x1, RZ, 0xc0, !PT ;  /* 0x0000000112ff7812 */ /* 0x000fe4000788c0ff */
[----:B------:R-:W-:-:S11]  /*61a20*/  LOP3.LUT R3, R3, 0xdfffffff, RZ, 0xc0, !PT ;  /* 0xdfffffff03037812 */ /* 0x000fd600078ec0ff */
[----:B------:R-:W-:Y:S02]  /*61a30*/  @P4 LOP3.LUT R3, R3, 0x20000000, RZ, 0xfc, !PT ;  /* 0x2000000003034812 */ /* 0x000fe400078efcff */
[----:B------:R-:W-:Y:S02]  /*61a40*/  LOP3.LUT P4, RZ, R6, 0x80000000, RZ, 0xc0, !PT ;  /* 0x8000000006ff7812 */ /* 0x000fe4000788c0ff */
[----:B------:R-:W-:Y:S02]  /*61a50*/  LOP3.LUT R3, R3, 0xbfffffff, RZ, 0xc0, !PT ;  /* 0xbfffffff03037812 */ /* 0x000fe400078ec0ff */
[----:B---3--:R-:W-:-:S09]  /*61a60*/  PRMT R14, R0, 0x7770, RZ ;  /* 0x00007770000e7816 */ /* 0x008fd200000000ff */
[----:B------:R-:W-:Y:S01]  /*61a70*/  @P4 LOP3.LUT R3, R3, 0x40000000, RZ, 0xfc, !PT ;  /* 0x4000000003034812 */ /* 0x000fe200078efcff */
[----:B------:R0:W-:Y:S01]  /*61a80*/  @P0 STG.E.U8 desc[UR40][R4.64], R14 ;  /* 0x0000000e04000986 */ /* 0x0001e2000c101128 */
[----:B------:R-:W-:Y:S02]  /*61a90*/  LOP3.LUT P4, RZ, R6, 0x40000000, RZ, 0xc0, !PT ;  /* 0x4000000006ff7812 */ /* 0x000fe4000788c0ff */
[----:B------:R-:W-:Y:S02]  /*61aa0*/  LOP3.LUT R3, R3, 0x7fffffff, RZ, 0xc0, !PT ;  /* 0x7fffffff03037812 */ /* 0x000fe400078ec0ff */
[----:B0-----:R-:W-:-:S05]  /*61ab0*/  PRMT R4, R0, 0x7771, RZ ;  /* 0x0000777100047816 */ /* 0x001fca00000000ff */
[----:B------:R0:W-:Y:S04]  /*61ac0*/  @P1 STG.E.U8 desc[UR40][R22.64], R4 ;  /* 0x0000000416001986 */ /* 0x0001e8000c101128 */
[----:B------:R-:W-:Y:S02]  /*61ad0*/  @P4 LOP3.LUT R3, R3, 0x80000000, RZ, 0xfc, !PT ;  /* 0x8000000003034812 */ /* 0x000fe400078efcff */
[C---:B0-----:R-:W-:Y:S01]  /*61ae0*/  PRMT R4, R28.reuse, 0x7772, RZ ;  /* 0x000077721c047816 */ /* 0x041fe200000000ff */
[----:B------:R-:W2:Y:S04]  /*61af0*/  LDL.LU.64 R22, [R1+0x918] ;  /* 0x0009180001167983 */ /* 0x000ea80000300a00 */
[----:B------:R0:W-:Y:S04]  /*61b00*/  @P2 STG.E.U8 desc[UR40][R12.64], R4 ;  /* 0x000000040c002986 */ /* 0x0001e8000c101128 */
[----:B------:R-:W3:Y:S04]  /*61b10*/  LDL.LU R25, [R1+0x58] ;  /* 0x0000580001197983 */ /* 0x000ee80000300800 */
[----:B------:R1:W-:Y:S01]  /*61b20*/  STL.64 [R1+0x19f8], R2 ;  /* 0x0019f80201007387 */ /* 0x0003e20000100a00 */
[----:B0-----:R-:W-:-:S05]  /*61b30*/  PRMT R4, R28, 0x7773, RZ ;  /* 0x000077731c047816 */ /* 0x001fca00000000ff */
[----:B------:R0:W-:Y:S04]  /*61b40*/  @P3 STG.E.U8 desc[UR40][R10.64], R4 ;  /* 0x000000040a003986 */ /* 0x0001e8000c101128 */
[----:B-1----:R-:W4:Y:S04]  /*61b50*/  LDL.LU.64 R2, [R1+0x910] ;  /* 0x0009100001027983 */ /* 0x002f280000300a00 */
[----:B0-----:R-:W2:Y:S01]  /*61b60*/  LDL.LU.64 R4, [R1+0x900] ;  /* 0x0009000001047983 */ /* 0x001ea20000300a00 */
[----:B------:R-:W-:Y:S02]  /*61b70*/  LOP3.LUT P4, RZ, R6, 0x20000000, RZ, 0xc0, !PT ;  /* 0x2000000006ff7812 */ /* 0x000fe4000788c0ff */
[----:B------:R-:W-:-:S11]  /*61b80*/  LOP3.LUT R27, R27, 0xfffffffe, RZ, 0xc0, !PT ;  /* 0xfffffffe1b1b7812 */ /* 0x000fd600078ec0ff */
[----:B------:R-:W-:Y:S02]  /*61b90*/  @P4 LOP3.LUT R27, R27, 0x1, RZ, 0xfc, !PT ;  /* 0x000000011b1b4812 */ /* 0x000fe400078efcff */
        /* <DEDUP_REMOVED lines=9> */
[----:B------:R-:W-:Y:S01]  /*61c30*/  LOP3.LUT P4, RZ, R6, 0x2000000, RZ, 0xc0, !PT ;  /* 0x0200000006ff7812 */ /* 0x000fe2000788c0ff */
[----:B--2---:R0:W-:Y:S04]  /*61c40*/  STL.64 [R1+0x19f0], R4 ;  /* 0x0019f00401007387 */ /* 0x0041e80000100a00 */
[----:B0-----:R-:W2:Y:S01]  /*61c50*/  LDL.LU.64 R4, [R1+0x908] ;  /* 0x0009080001047983 */ /* 0x001ea20000300a00 */
[----:B------:R-:W-:-:S07]  /*61c60*/  PRMT R6, R24, 0x7772, RZ ;  /* 0x0000777218067816 */ /* 0x000fce00000000ff */
[----:B------:R0:W-:Y:S01]  /*61c70*/  @P4 STG.E.U8 desc[UR40][R8.64], R6 ;  /* 0x0000000608004986 */ /* 0x0001e2000c101128 */
[----:B------:R-:W-:Y:S02]  /*61c80*/  LOP3.LUT P4, RZ, R27, 0x8, RZ, 0xc0, !PT ;  /* 0x000000081bff7812 */ /* 0x000fe4000788c0ff */
[----:B0-----:R-:W-:-:S11]  /*61c90*/  PRMT R8, R24, 0x7773, RZ ;  /* 0x0000777318087816 */ /* 0x001fd600000000ff */
[----:B------:R3:W-:Y:S01]  /*61ca0*/  @P4 STG.E.U8 desc[UR40][R20.64], R8 ;  /* 0x0000000814004986 */ /* 0x0007e2000c101128 */
[----:B------:R-:W-:Y:S02]  /*61cb0*/  LOP3.LUT P4, RZ, R27, 0x4, RZ, 0xc0, !PT ;  /* 0x000000041bff7812 */ /* 0x000fe4000788c0ff */
[----:B---3--:R-:W-:-:S11]  /*61cc0*/  PRMT R20, R25, 0x7772, RZ ;  /* 0x0000777219147816 */ /* 0x008fd600000000ff */
[----:B------:R-:W-:Y:S01]  /*61cd0*/  @P4 STG.E.U8 desc[UR40][R22.64], R20 ;  /* 0x0000001416004986 */ /* 0x000fe2000c101128 */
[----:B------:R-:W-:Y:S02]  /*61ce0*/  LOP3.LUT P4, RZ, R27, 0x2, RZ, 0xc0, !PT ;  /* 0x000000021bff7812 */ /* 0x000fe4000788c0ff */
[C---:B------:R-:W-:Y:S01]  /*61cf0*/  LOP3.LUT P5, RZ, R18.reuse, 0x4, RZ, 0xc0, !PT ;  /* 0x0000000412ff7812 */ /* 0x040fe200078ac0ff */
[----:B------:R0:W-:Y:S01]  /*61d00*/  STL.64 [R1+0x19d8], R18 ;  /* 0x0019d81201007387 */ /* 0x0001e20000100a00 */
[C---:B------:R-:W-:Y:S02]  /*61d10*/  LOP3.LUT P6, RZ, R18.reuse, 0x8, RZ, 0xc0, !PT ;  /* 0x0000000812ff7812 */ /* 0x040fe400078cc0ff */
[C---:B------:R-:W-:Y:S02]  /*61d20*/  LOP3.LUT P0, RZ, R18.reuse, 0x10, RZ, 0xc0, !PT ;  /* 0x0000001012ff7812 */ /* 0x040fe4000780c0ff */
[C---:B------:R-:W-:Y:S02]  /*61d30*/  LOP3.LUT P1, RZ, R18.reuse, 0x20, RZ, 0xc0, !PT ;  /* 0x0000002012ff7812 */ /* 0x040fe4000782c0ff */
[----:B------:R-:W-:-:S02]  /*61d40*/  LOP3.LUT P2, RZ, R18, 0x40, RZ, 0xc0, !PT ;  /* 0x0000004012ff7812 */ /* 0x000fc4000784c0ff */
[----:B------:R-:W-:Y:S02]  /*61d50*/  LOP3.LUT P3, RZ, R18, 0x80, RZ, 0xc0, !PT ;  /* 0x0000008012ff7812 */ /* 0x000fe4000786c0ff */
[----:B0-----:R-:W3:Y:S01]  /*61d60*/  LDL.LU.64 R18, [R1+0x8f8] ;  /* 0x0008f80001127983 */ /* 0x001ee20000300a00 */
[----:B------:R-:W-:-:S03]  /*61d70*/  PRMT R24, R25, 0x7773, RZ ;  /* 0x0000777319187816 */ /* 0x000fc600000000ff */
[----:B------:R-:W3:Y:S04]  /*61d80*/  LDL.LU.64 R6, [R1+0x8f0] ;  /* 0x0008f00001067983 */ /* 0x000ee80000300a00 */
[----:B------:R-:W3:Y:S04]  /*61d90*/  LDL.LU.64 R14, [R1+0x8e8] ;  /* 0x0008e800010e7983 */ /* 0x000ee80000300a00 */
[----:B------:R-:W3:Y:S04]  /*61da0*/  LDL.LU.64 R12, [R1+0x8e0] ;  /* 0x0008e000010c7983 */ /* 0x000ee80000300a00 */
[----:B------:R-:W3:Y:S04]  /*61db0*/  LDL.LU.64 R10, [R1+0x8d8] ;  /* 0x0008d800010a7983 */ /* 0x000ee80000300a00 */
[----:B------:R-:W3:Y:S04]  /*61dc0*/  LDL.LU.64 R8, [R1+0x8d0] ;  /* 0x0008d00001087983 */ /* 0x000ee80000300a00 */
[----:B------:R-:W3:Y:S04]  /*61dd0*/  LDL.LU R28, [R1+0x30] ;  /* 0x00003000011c7983 */ /* 0x000ee80000300800 */
[----:B------:R-:W3:Y:S04]  /*61de0*/  LDL.LU.64 R20, [R1+0x8c8] ;  /* 0x0008c80001147983 */ /* 0x000ee80000300a00 */
[----:B----4-:R0:W-:Y:S01]  /*61df0*/  @P4 STG.E.U8 desc[UR40][R2.64], R24 ;  /* 0x0000001802004986 */ /* 0x0101e2000c101128 */
[----:B------:R-:W-:-:S03]  /*61e00*/  LOP3.LUT P4, RZ, R27, 0x1, RZ, 0xc0, !PT ;  /* 0x000000011bff7812 */ /* 0x000fc6000788c0ff */
[----:B------:R-:W4:Y:S01]  /*61e10*/  LDL.LU.64 R22, [R1+0x8c0] ;  /* 0x0008c00001167983 */ /* 0x000f220000300a00 */
[----:B------:R-:W-:-:S03]  /*61e20*/  PRMT R27, R17, 0x7772, RZ ;  /* 0x00007772111b7816 */ /* 0x000fc600000000ff */
[----:B0-----:R-:W3:Y:S04]  /*61e30*/  LDL.LU.64 R2, [R1+0x19f8] ;  /* 0x0019f80001027983 */ /* 0x001ee80000300a00 */
[----:B------:R-:W4:Y:S04]  /*61e40*/  LDL.LU.64 R24, [R1+0x8b8] ;  /* 0x0008b80001187983 */ /* 0x000f280000300a00 */
[----:B--2---:R0:W-:Y:S04]  /*61e50*/  @P4 STG.E.U8 desc[UR40][R4.64], R27 ;  /* 0x0000001b04004986 */ /* 0x0041e8000c101128 */
[----:B0-----:R-:W2:Y:S01]  /*61e60*/  LDL.LU.64 R4, [R1+0x19f0] ;  /* 0x0019f00001047983 */ /* 0x001ea20000300a00 */
[----:B------:R-:W-:-:S03]  /*61e70*/  PRMT R27, R17, 0x7773, RZ ;  /* 0x00007773111b7816 */ /* 0x000fc600000000ff */
[----:B------:R-:W4:Y:S01]  /*61e80*/  LDL.LU R17, [R1+0x19e8] ;  /* 0x0019e80001117983 */ /* 0x000f220000300800 */
[----:B---3--:R-:W-:-:S13]  /*61e90*/  LOP3.LUT P4, RZ, R3, 0x80000000, RZ, 0xc0, !PT ;  /* 0x8000000003ff7812 */ /* 0x008fda000788c0ff */
[----:B--2---:R0:W-:Y:S04]  /*61ea0*/  @P4 STG.E.U8 desc[UR40][R4.64], R27 ;  /* 0x0000001b04004986 */ /* 0x0041e8000c101128 */
[----:B0-----:R-:W2:Y:S01]  /*61eb0*/  LDL.LU.64 R4, [R1+0x19e0] ;  /* 0x0019e00001047983 */ /* 0x001ea20000300a00 */
[----:B------:R-:W-:Y:S02]  /*61ec0*/  LOP3.LUT P4, RZ, R3, 0x40000000, RZ, 0xc0, !PT ;  /* 0x4000000003ff7812 */ /* 0x000fe4000788c0ff */
[----:B--2---:R-:W-:-:S11]  /*61ed0*/  PRMT R27, R4, 0x7772, RZ ;  /* 0x00007772041b7816 */ /* 0x004fd600000000ff */
[----:B------:R0:W-:Y:S01]  /*61ee0*/  @P4 STG.E.U8 desc[UR40][R18.64], R27 ;  /* 0x0000001b12004986 */ /* 0x0001e2000c101128 */
[C---:B------:R-:W-:Y:S02]  /*61ef0*/  LOP3.LUT P4, RZ, R3.reuse, 0x20000000, RZ, 0xc0, !PT ;  /* 0x2000000003ff7812 */ /* 0x040fe4000788c0ff */
[----:B0-----:R-:W-:Y:S01]  /*61f00*/  PRMT R27, R4, 0x7773, RZ ;  /* 0x00007773041b7816 */ /* 0x001fe200000000ff */
[----:B------:R-:W2:Y:S10]  /*61f10*/  LDL.LU.64 R18, [R1+0x19d8] ;  /* 0x0019d80001127983 */ /* 0x000eb40000300a00 */
[----:B------:R0:W-:Y:S01]  /*61f20*/  @P4 STG.E.U8 desc[UR40][R6.64], R27 ;  /* 0x0000001b06004986 */ /* 0x0001e2000c101128 */
[----:B------:R-:W-:-:S02]  /*61f30*/  LOP3.LUT P4, RZ, R3, 0x10000000, RZ, 0xc0, !PT ;  /* 0x1000000003ff7812 */ /* 0x000fc4000788c0ff */
[----:B0-----:R-:W-:-:S11]  /*61f40*/  PRMT R27, R29, 0x7772, RZ ;  /* 0x000077721d1b7816 */ /* 0x001fd600000000ff */
[----:B------:R0:W-:Y:S02]  /*61f50*/  @P4 STG.E.U8 desc[UR40][R14.64], R27 ;  /* 0x0000001b0e004986 */ /* 0x0001e4000c101128 */
[----:B0-----:R-:W-:-:S05]  /*61f60*/  PRMT R27, R29, 0x7773, RZ ;  /* 0x000077731d1b7816 */ /* 0x001fca00000000ff */
[----:B------:R0:W-:Y:S02]  /*61f70*/  @P5 STG.E.U8 desc[UR40][R12.64], R27 ;  /* 0x0000001b0c005986 */ /* 0x0001e4000c101128 */
[----:B0-----:R-:W-:-:S05]  /*61f80*/  PRMT R27, R5, 0x7772, RZ ;  /* 0x00007772051b7816 */ /* 0x001fca00000000ff */
[----:B------:R0:W-:Y:S02]  /*61f90*/  @P6 STG.E.U8 desc[UR40][R10.64], R27 ;  /* 0x0000001b0a006986 */ /* 0x0001e4000c101128 */
[----:B0-----:R-:W-:-:S05]  /*61fa0*/  PRMT R27, R5, 0x7773, RZ ;  /* 0x00007773051b7816 */ /* 0x001fca00000000ff */
[----:B------:R0:W-:Y:S02]  /*61fb0*/  @P0 STG.E.U8 desc[UR40][R8.64], R27 ;  /* 0x0000001b08000986 */ /* 0x0001e4000c101128 */
[----:B0-----:R-:W-:-:S05]  /*61fc0*/  PRMT R27, R0, 0x7772, RZ ;  /* 0x00007772001b7816 */ /* 0x001fca00000000ff */
[----:B------:R0:W-:Y:S02]  /*61fd0*/  @P1 STG.E.U8 desc[UR40][R20.64], R27 ;  /* 0x0000001b14001986 */ /* 0x0001e4000c101128 */
[----:B0-----:R-:W-:Y:S02]  /*61fe0*/  PRMT R27, R0, 0x7773, RZ ;  /* 0x00007773001b7816 */ /* 0x001fe400000000ff */
[----:B------:R-:W3:Y:S04]  /*61ff0*/  LDL.LU.64 R20, [R1+0x8b0] ;  /* 0x0008b00001147983 */ /* 0x000ee80000300a00 */
[----:B----4-:R0:W-:Y:S04]  /*62000*/  @P2 STG.E.U8 desc[UR40][R22.64], R27 ;  /* 0x0000001b16002986 */ /* 0x0101e8000c101128 */
[----:B0-----:R-:W4:Y:S04]  /*62010*/  LDL.LU.64 R22, [R1+0x8a8] ;  /* 0x0008a80001167983 */ /* 0x001f280000300a00 */
[----:B------:R-:W4:Y:S04]  /*62020*/  LDL.LU.64 R14, [R1+0x8a0] ;  /* 0x0008a000010e7983 */ /* 0x000f280000300a00 */
[----:B------:R-:W4:Y:S04]  /*62030*/  LDL.LU.64 R10, [R1+0x898] ;  /* 0x00089800010a7983 */ /* 0x000f280000300a00 */
[----:B------:R-:W4:Y:S01]  /*62040*/  LDL.LU R29, [R1+0x34] ;  /* 0x00003400011d7983 */ /* 0x000f220000300800 */
[----:B------:R-:W-:-:S03]  /*62050*/  PRMT R27, R28, 0x7770, RZ ;  /* 0x000077701c1b7816 */ /* 0x000fc600000000ff */
[----:B------:R-:W4:Y:S04]  /*62060*/  LDL.LU R13, [R1+0x38] ;  /* 0x00003800010d7983 */ /* 0x000f280000300800 */
[----:B------:R0:W-:Y:S04]  /*62070*/  @P3 STG.E.U8 desc[UR40][R24.64], R27 ;  /* 0x0000001b18003986 */ /* 0x0001e8000c101128 */
[----:B------:R-:W4:Y:S01]  /*62080*/  LDL.LU R5, [R1+0x3c] ;  /* 0x00003c0001057983 */ /* 0x000f220000300800 */
[----:B0-----:R-:W-:-:S03]  /*62090*/  PRMT R27, R28, 0x7771, RZ ;  /* 0x000077711c1b7816 */ /* 0x001fc600000000ff */
[----:B------:R-:W4:Y:S01]  /*620a0*/  LDL.LU R24, [R1+0x20] ;  /* 0x0000200001187983 */ /* 0x000f220000300800 */
[----:B------:R-:W-:Y:S02]  /*620b0*/  IMAD.MOV.U32 R25, RZ, RZ, R2 ;  /* 0x000000ffff197224 */ /* 0x000fe400078e0002 */
[----:B------:R-:W-:Y:S01]  /*620c0*/  IMAD.MOV.U32 R2, RZ, RZ, R26 ;  /* 0x000000ffff027224 */ /* 0x000fe200078e001a */
[----:B------:R-:W4:Y:S01]  /*620d0*/  LDL.LU.64 R8, [R1+0x890] ;  /* 0x0008900001087983 */ /* 0x000f220000300a00 */
[----:B------:R-:W-:Y:S01]  /*620e0*/  IMAD.MOV.U32 R26, RZ, RZ, R16 ;  /* 0x000000ffff1a7224 */ /* 0x000fe200078e0010 */
[C---:B--2---:R-:W-:Y:S02]  /*620f0*/  LOP3.LUT P0, RZ, R18.reuse, 0x100, RZ, 0xc0, !PT ;  /* 0x0000010012ff7812 */ /* 0x044fe4000780c0ff */
[----:B------:R-:W-:-:S11]  /*62100*/  LOP3.LUT P1, RZ, R18, 0x200, RZ, 0xc0, !PT ;  /* 0x0000020012ff7812 */ /* 0x000fd6000782c0ff */
[----:B---3--:R0:W-:Y:S04]  /*62110*/  @P0 STG.E.U8 desc[UR40][R20.64], R27 ;  /* 0x0000001b14000986 */ /* 0x0081e8000c101128 */
[----:B0-----:R-:W2:Y:S01]  /*62120*/  LDL.LU.64 R20, [R1+0x888] ;  /* 0x0008880001147983 */ /* 0x001ea20000300a00 */
[----:B----4-:R-:W-:-:S05]  /*62130*/  PRMT R27, R29, 0x7770, RZ ;  /* 0x000077701d1b7816 */ /* 0x010fca00000000ff */
[----:B------:R0:W-:Y:S04]  /*62140*/  @P1 STG.E.U8 desc[UR40][R22.64], R27 ;  /* 0x0000001b16001986 */ /* 0x0001e8000c101128 */
[----:B0-----:R-:W3:Y:S04]  /*62150*/  LDL.LU.64 R22, [R1+0x880] ;  /* 0x0008800001167983 */ /* 0x001ee80000300a00 */
[----:B------:R-:W4:Y:S04]  /*62160*/  LDL.LU R16, [R1+0x28] ;  /* 0x0000280001107983 */ /* 0x000f280000300800 */
[----:B----4-:R0:W-:Y:S04]  /*62170*/  STL.64 [R1+0x19b8], R16 ;  /* 0x0019b81001007387 */ /* 0x0101e80000100a00 */
[----:B------:R-:W-:Y:S04]  /*62180*/  STL.64 [R1+0x19a8], R28 ;  /* 0x0019a81c01007387 */ /* 0x000fe80000100a00 */
[----:B------:R-:W4:Y:S04]  /*62190*/  LDL.LU R0, [R1+0x2c] ;  /* 0x00002c0001007983 */ /* 0x000f280000300800 */
[----:B0-----:R-:W2:Y:S04]  /*621a0*/  LDL.LU.64 R16, [R1+0x860] ;  /* 0x0008600001107983 */ /* 0x001ea80000300a00 */
[----:B--2---:R0:W-:Y:S04]  /*621b0*/  STL.64 [R1+0x19c0], R16 ;  /* 0x0019c01001007387 */ /* 0x0041e80000100a00 */
[----:B0-----:R-:W2:Y:S04]  /*621c0*/  LDL.LU.64 R16, [R1+0x868] ;  /* 0x0008680001107983 */ /* 0x001ea80000300a00 */
[----:B--2---:R0:W-:Y:S04]  /*621d0*/  STL.64 [R1+0x19c8], R16 ;  /* 0x0019c81001007387 */ /* 0x0041e80000100a00 */
[----:B0-----:R-:W2:Y:S01]  /*621e0*/  LDL.LU.64 R16, [R1+0x870] ;  /* 0x0008700001107983 */ /* 0x001ea20000300a00 */
[----:B------:R-:W-:-:S02]  /*621f0*/  LOP3.LUT P4, RZ, R18, 0x100000, RZ, 0xc0, !PT ;  /* 0x0010000012ff7812 */ /* 0x000fc4000788c0ff */
        /* <DEDUP_REMOVED lines=15> */
[----:B------:R-:W-:Y:S01]  /*622f0*/  LOP3.LUT R3, R3, 0xfdffffff, RZ, 0xc0, !PT ;  /* 0xfdffffff03037812 */ /* 0x000fe200078ec0ff */
[----:B--2---:R0:W-:Y:S04]  /*62300*/  STL.64 [R1+0x19d0], R16 ;  /* 0x0019d01001007387 */ /* 0x0041e80000100a00 */
[----:B0-----:R-:W2:Y:S06]  /*62310*/  LDL.LU.64 R16, [R1+0x878] ;  /* 0x0008780001107983 */ /* 0x001eac0000300a00 */
[----:B------:R-:W-:-:S02]  /*62320*/  @P4 LOP3.LUT R3, R3, 0x2000000, RZ, 0xfc, !PT ;  /* 0x0200000003034812 */ /* 0x000fc400078efcff */
[C---:B------:R-:W-:Y:S02]  /*62330*/  LOP3.LUT P4, RZ, R18.reuse, 0x4000, RZ, 0xc0, !PT ;  /* 0x0000400012ff7812 */ /* 0x040fe4000788c0ff */
[----:B------:R-:W-:Y:S02]  /*62340*/  LOP3.LUT R3, R3, 0xfbffffff, RZ, 0xc0, !PT ;  /* 0xfbffffff03037812 */ /* 0x000fe400078ec0ff */
[----:B------:R-:W-:-:S09]  /*62350*/  LOP3.LUT P2, RZ, R18, 0x400, RZ, 0xc0, !PT ;  /* 0x0000040012ff7812 */ /* 0x000fd2000784c0ff */
[----:B------:R-:W-:Y:S02]  /*62360*/  @P4 LOP3.LUT R3, R3, 0x4000000, RZ, 0xfc, !PT ;  /* 0x0400000003034812 */ /* 0x000fe400078efcff */
[C---:B------:R-:W-:Y:S02]  /*62370*/  LOP3.LUT P4, RZ, R18.reuse, 0x2000, RZ, 0xc0, !PT ;  /* 0x0000200012ff7812 */ /* 0x040fe4000788c0ff */
[----:B------:R-:W-:Y:S02]  /*62380*/  LOP3.LUT P3, RZ, R18, 0x800, RZ, 0xc0, !PT ;  /* 0x0000080012ff7812 */ /* 0x000fe4000786c0ff */
[----:B------:R-:W-:Y:S02]  /*62390*/  LOP3.LUT R3, R3, 0xf7ffffff, RZ, 0xc0, !PT ;  /* 0xf7ffffff03037812 */ /* 0x000fe400078ec0ff */
[----:B------:R-:W-:-:S05]  /*623a0*/  PRMT R27, R29, 0x7771, RZ ;  /* 0x000077711d1b7816 */ /* 0x000fca00000000ff */
[----:B------:R0:W-:Y:S02]  /*623b0*/  @P2 STG.E.U8 desc[UR40][R14.64], R27 ;  /* 0x0000001b0e002986 */ /* 0x0001e4000c101128 */
[----:B------:R-:W-:Y:S02]  /*623c0*/  @P4 LOP3.LUT R3, R3, 0x8000000, RZ, 0xfc, !PT ;  /* 0x0800000003034812 */ /* 0x000fe400078efcff */
[----:B------:R-:W-:Y:S02]  /*623d0*/  LOP3.LUT P4, RZ, R18, 0x1000, RZ, 0xc0, !PT ;  /* 0x0000100012ff7812 */ /* 0x000fe4000788c0ff */
[----:B0-----:R-:W-:-:S05]  /*623e0*/  PRMT R27, R13, 0x7770, RZ ;  /* 0x000077700d1b7816 */ /* 0x001fca00000000ff */
[----:B------:R0:W-:Y:S02]  /*623f0*/  @P3 STG.E.U8 desc[UR40][R10.64], R27 ;  /* 0x0000001b0a003986 */ /* 0x0001e4000c101128 */
[----:B0-----:R-:W-:-:S05]  /*62400*/  PRMT R27, R13, 0x7771, RZ ;  /* 0x000077710d1b7816 */ /* 0x001fca00000000ff */
[----:B------:R0:W-:Y:S01]  /*62410*/  @P4 STG.E.U8 desc[UR40][R8.64], R27 ;  /* 0x0000001b08004986 */ /* 0x0001e2000c101128 */
[----:B------:R-:W-:Y:S02]  /*62420*/  LOP3.LUT P4, RZ, R3, 0x8000000, RZ, 0xc0, !PT ;  /* 0x0800000003ff7812 */ /* 0x000fe4000788c0ff */
[----:B0-----:R-:W-:-:S11]  /*62430*/  PRMT R27, R5, 0x7770, RZ ;  /* 0x00007770051b7816 */ /* 0x001fd600000000ff */
[----:B------:R0:W-:Y:S01]  /*62440*/  @P4 STG.E.U8 desc[UR40][R20.64], R27 ;  /* 0x0000001b14004986 */ /* 0x0001e2000c101128 */
[----:B------:R-:W-:Y:S02]  /*62450*/  LOP3.LUT P4, RZ, R3, 0x4000000, RZ, 0xc0, !PT ;  /* 0x0400000003ff7812 */ /* 0x000fe4000788c0ff */
[----:B0-----:R-:W-:-:S11]  /*62460*/  PRMT R27, R5, 0x7771, RZ ;  /* 0x00007771051b7816 */ /* 0x001fd600000000ff */
[----:B---3--:R-:W-:Y:S01]  /*62470*/  @P4 STG.E.U8 desc[UR40][R22.64], R27 ;  /* 0x0000001b16004986 */ /* 0x008fe2000c101128 */
        /* <DEDUP_REMOVED lines=15> */
[----:B------:R-:W3:Y:S04]  /*62570*/  LDL.LU.64 R20, [R1+0x828] ;  /* 0x0008280001147983 */ /* 0x000ee80000300a00 */
[----:B------:R-:W3:Y:S04]  /*62580*/  LDL.LU.64 R22, [R1+0x820] ;  /* 0x0008200001167983 */ /* 0x000ee80000300a00 */
[----:B--2---:R0:W-:Y:S04]  /*62590*/  @P4 STG.E.U8 desc[UR40][R16.64], R27 ;  /* 0x0000001b10004986 */ /* 0x0041e8000c101128 */
[----:B0-----:R-:W2:Y:S01]  /*625a0*/  LDL.LU.64 R16, [R1+0x19d0] ;  /* 0x0019d00001107983 */ /* 0x001ea20000300a00 */
[----:B------:R-:W-:-:S02]  /*625b0*/  LOP3.LUT P4, RZ, R3, 0x1000000, RZ, 0xc0, !PT ;  /* 0x0100000003ff7812 */ /* 0x000fc4000788c0ff */
[----:B------:R-:W-:-:S11]  /*625c0*/  PRMT R27, R24, 0x7771, RZ ;  /* 0x00007771181b7816 */ /* 0x000fd600000000ff */
[----:B--2---:R0:W-:Y:S04]  /*625d0*/  @P4 STG.E.U8 desc[UR40][R16.64], R27 ;  /* 0x0000001b10004986 */ /* 0x0041e8000c101128 */
[----:B0-----:R-:W2:Y:S01]  /*625e0*/  LDL.LU.64 R16, [R1+0x19c8] ;  /* 0x0019c80001107983 */ /* 0x001ea20000300a00 */
[----:B------:R-:W-:Y:S02]  /*625f0*/  LOP3.LUT P4, RZ, R3, 0x800000, RZ, 0xc0, !PT ;  /* 0x0080000003ff7812 */ /* 0x000fe4000788c0ff */
        /* <DEDUP_REMOVED lines=8> */
[----:B--2---:R-:W-:-:S11]  /*62680*/  PRMT R27, R16, 0x7770, RZ ;  /* 0x00007770101b7816 */ /* 0x004fd600000000ff */
[----:B---3--:R0:W-:Y:S01]  /*62690*/  @P4 STG.E.U8 desc[UR40][R18.64], R27 ;  /* 0x0000001b12004986 */ /* 0x0081e2000c101128 */
[----:B------:R-:W-:Y:S02]  /*626a0*/  LOP3.LUT P4, RZ, R3, 0x100000, RZ, 0xc0, !PT ;  /* 0x0010000003ff7812 */ /* 0x000fe4000788c0ff */
[----:B0-----:R-:W-:Y:S01]  /*626b0*/  PRMT R27, R16, 0x7771, RZ ;  /* 0x00007771101b7816 */ /* 0x001fe200000000ff */
[----:B------:R-:W2:Y:S10]  /*626c0*/  LDL.LU.64 R18, [R1+0x19b0] ;  /* 0x0019b00001127983 */ /* 0x000eb40000300a00 */
[----:B------:R0:W-:Y:S04]  /*626d0*/  @P4 STG.E.U8 desc[UR40][R28.64], R27 ;  /* 0x0000001b1c004986 */ /* 0x0001e8000c101128 */
[----:B0-----:R-:W3:Y:S01]  /*626e0*/  LDL.LU.64 R28, [R1+0x19a8] ;  /* 0x0019a800011c7983 */ /* 0x001ee20000300a00 */
[----:B----4-:R-:W-:-:S05]  /*626f0*/  PRMT R27, R0, 0x7770, RZ ;  /* 0x00007770001b7816 */ /* 0x010fca00000000ff */
[----:B------:R0:W-:Y:S02]  /*62700*/  @P5 STG.E.U8 desc[UR40][R6.64], R27 ;  /* 0x0000001b06005986 */ /* 0x0001e4000c101128 */
[----:B0-----:R-:W-:-:S05]  /*62710*/  PRMT R27, R0, 0x7771, RZ ;  /* 0x00007771001b7816 */ /* 0x001fca00000000ff */
[----:B------:R3:W-:Y:S01]  /*62720*/  @P6 STG.E.U8 desc[UR40][R14.64], R27 ;  /* 0x0000001b0e006986 */ /* 0x0007e2000c101128 */
[----:B------:R-:W-:Y:S02]  /*62730*/  LOP3.LUT P4, RZ, R17, 0x80, RZ, 0xc0, !PT ;  /* 0x0000008011ff7812 */ /* 0x000fe4000788c0ff */
[----:B------:R-:W-:-:S11]  /*62740*/  LOP3.LUT R3, R3, 0xffffefff, RZ, 0xc0, !PT ;  /* 0xffffefff03037812 */ /* 0x000fd600078ec0ff */
[----:B------:R-:W-:Y:S02]  /*62750*/  @P4 LOP3.LUT R3, R3, 0x1000, RZ, 0xfc, !PT ;  /* 0x0000100003034812 */ /* 0x000fe400078efcff */
[----:B------:R-:W-:Y:S02]  /*62760*/  LOP3.LUT P4, RZ, R17, 0x40, RZ, 0xc0, !PT ;  /* 0x0000004011ff7812 */ /* 0x000fe4000788c0ff */
[----:B------:R-:W-:-:S11]  /*62770*/  LOP3.LUT R3, R3, 0xffffdfff, RZ, 0xc0, !PT ;  /* 0xffffdfff03037812 */ /* 0x000fd600078ec0ff */
[----:B------:R-:W-:Y:S02]  /*62780*/  @P4 LOP3.LUT R3, R3, 0x2000, RZ, 0xfc, !PT ;  /* 0x0000200003034812 */ /* 0x000fe400078efcff */
[----:B------:R-:W-:Y:S02]  /*62790*/  LOP3.LUT P4, RZ, R17, 0x20, RZ, 0xc0, !PT ;  /* 0x0000002011ff7812 */ /* 0x000fe4000788c0ff */
[----:B------:R-:W-:Y:S02]  /*627a0*/  LOP3.LUT R3, R3, 0xffffbfff, RZ, 0xc0, !PT ;  /* 0xffffbfff03037812 */ /* 0x000fe400078ec0ff */
[----:B---3--:R-:W-:-:S05]  /*627b0*/  PRMT R27, R28, 0x7772, RZ ;  /* 0x000077721c1b7816 */ /* 0x008fca00000000ff */
[----:B------:R0:W-:Y:S02]  /*627c0*/  @P0 STG.E.U8 desc[UR40][R10.64], R27 ;  /* 0x0000001b0a000986 */ /* 0x0001e4000c101128 */
[----:B0-----:R-:W-:-:S05]  /*627d0*/  PRMT R27, R28, 0x7773, RZ ;  /* 0x000077731c1b7816 */ /* 0x001fca00000000ff */
[----:B------:R0:W-:Y:S02]  /*627e0*/  @P1 STG.E.U8 desc[UR40][R8.64], R27 ;  /* 0x0000001b08001986 */ /* 0x0001e4000c101128 */
[----:B0-----:R-:W-:-:S05]  /*627f0*/  PRMT R27, R29, 0x7772, RZ ;  /* 0x000077721d1b7816 */ /* 0x001fca00000000ff */
[----:B------:R0:W-:Y:S02]  /*62800*/  @P2 STG.E.U8 desc[UR40][R20.64], R27 ;  /* 0x0000001b14002986 */ /* 0x0001e4000c101128 */
[----:B0-----:R-:W-:Y:S02]  /*62810*/  PRMT R27, R29, 0x7773, RZ ;  /* 0x000077731d1b7816 */ /* 0x001fe400000000ff */
[----:B------:R-:W3:Y:S04]  /*62820*/  LDL.LU.64 R28, [R1+0x818] ;  /* 0x00081800011c7983 */ /* 0x000ee80000300a00 */
[----:B------:R-:W4:Y:S04]  /*62830*/  LDL.LU.64 R10, [R1+0x810] ;  /* 0x00081000010a7983 */ /* 0x000f280000300a00 */
[----:B------:R0:W-:Y:S04]  /*62840*/  @P3 STG.E.U8 desc[UR40][R22.64], R27 ;  /* 0x0000001b16003986 */ /* 0x0001e8000c101128 */
[----:B0-----:R-:W4:Y:S01]  /*62850*/  LDL.LU.64 R22, [R1+0x808] ;  /* 0x0008080001167983 */ /* 0x001f220000300a00 */
[----:B------:R-:W-:-:S02]  /*62860*/  @P4 LOP3.LUT R3, R3, 0x4000, RZ, 0xfc, !PT ;  /* 0x0000400003034812 */ /* 0x000fc400078efcff */
[----:B------:R-:W-:Y:S01]  /*62870*/  LOP3.LUT P4, RZ, R17, 0x10, RZ, 0xc0, !PT ;  /* 0x0000001011ff7812 */ /* 0x000fe2000788c0ff */
[----:B------:R-:W4:Y:S01]  /*62880*/  LDL.LU.64 R8, [R1+0x800] ;  /* 0x0008000001087983 */ /* 0x000f220000300a00 */
[----:B------:R-:W-:Y:S02]  /*62890*/  LOP3.LUT R3, R3, 0xffff7fff, RZ, 0xc0, !PT ;  /* 0xffff7fff03037812 */ /* 0x000fe400078ec0ff */
[----:B--2---:R-:W-:Y:S01]  /*628a0*/  LOP3.LUT P0, RZ, R18, 0x8000000, RZ, 0xc0, !PT ;  /* 0x0800000012ff7812 */ /* 0x004fe2000780c0ff */
[----:B------:R-:W2:Y:S08]  /*628b0*/  LDL.LU.64 R20, [R1+0x7f8] ;  /* 0x0007f80001147983 */ /* 0x000eb00000300a00 */
[----:B------:R-:W-:-:S02]  /*628c0*/  @P4 LOP3.LUT R3, R3, 0x8000, RZ, 0xfc, !PT ;  /* 0x0000800003034812 */ /* 0x000fc400078efcff */
        /* <DEDUP_REMOVED lines=11> */
[C---:B------:R-:W-:Y:S02]  /*62980*/  LOP3.LUT P1, RZ, R18.reuse, 0x10000000, RZ, 0xc0, !PT ;  /* 0x1000000012ff7812 */ /* 0x040fe4000782c0ff */
[C---:B------:R-:W-:Y:S02]  /*62990*/  LOP3.LUT P2, RZ, R18.reuse, 0x20000000, RZ, 0xc0, !PT ;  /* 0x2000000012ff7812 */ /* 0x040fe4000784c0ff */
[----:B------:R-:W-:-:S05]  /*629a0*/  LOP3.LUT P3, RZ, R18, 0x40000000, RZ, 0xc0, !PT ;  /* 0x4000000012ff7812 */ /* 0x000fca000786c0ff */
[----:B------:R-:W-:Y:S02]  /*629b0*/  @P4 LOP3.LUT R3, R3, 0x80000, RZ, 0xfc, !PT ;  /* 0x0008000003034812 */ /* 0x000fe400078efcff */
[----:B------:R-:W-:Y:S02]  /*629c0*/  LOP3.LUT P4, RZ, R18, 0x80000000, RZ, 0xc0, !PT ;  /* 0x8000000012ff7812 */ /* 0x000fe4000788c0ff */
[----:B------:R-:W-:-:S05]  /*629d0*/  PRMT R18, R13, 0x7772, RZ ;  /* 0x000077720d127816 */ /* 0x000fca00000000ff */
[----:B---3--:R0:W-:Y:S02]  /*629e0*/  @P0 STG.E.U8 desc[UR40][R28.64], R18 ;  /* 0x000000121c000986 */ /* 0x0081e4000c101128 */
[----:B0-----:R-:W-:Y:S02]  /*629f0*/  PRMT R18, R13, 0x7773, RZ ;  /* 0x000077730d127816 */ /* 0x001fe400000000ff */
[----:B------:R-:W3:Y:S04]  /*62a00*/  LDL.LU.64 R28, [R1+0x7f0] ;  /* 0x0007f000011c7983 */ /* 0x000ee80000300a00 */
[----:B----4-:R0:W-:Y:S02]  /*62a10*/  @P1 STG.E.U8 desc[UR40][R10.64], R18 ;  /* 0x000000120a001986 */ /* 0x0101e4000c101128 */
[----:B0-----:R-:W-:-:S05]  /*62a20*/  PRMT R18, R5, 0x7772, RZ ;  /* 0x0000777205127816 */ /* 0x001fca00000000ff */
[----:B------:R0:W-:Y:S04]  /*62a30*/  @P2 STG.E.U8 desc[UR40][R22.64], R18 ;  /* 0x0000001216002986 */ /* 0x0001e8000c101128 */
[----:B0-----:R-:W4:Y:S04]  /*62a40*/  LDL.LU.64 R22, [R1+0x7e8] ;  /* 0x0007e80001167983 */ /* 0x001f280000300a00 */
[----:B------:R-:W2:Y:S01]  /*62a50*/  LDL.LU R4, [R1+0x10] ;  /* 0x0000100001047983 */ /* 0x000ea20000300800 */
[----:B------:R-:W-:-:S03]  /*62a60*/  PRMT R18, R5, 0x7773, RZ ;  /* 0x0000777305127816 */ /* 0x000fc600000000ff */
[----:B--2---:R0:W-:Y:S04]  /*62a70*/  STL [R1+0x1980], R4 ;  /* 0x0019800401007387 */ /* 0x0041e80000100800 */
[----:B0-----:R-:W2:Y:S04]  /*62a80*/  LDL.LU.64 R4, [R1+0x7c8] ;  /* 0x0007c80001047983 */ /* 0x001ea80000300a00 */
[----:B--2---:R0:W-:Y:S04]  /*62a90*/  STL.64 [R1+0x1988], R4 ;  /* 0x0019880401007387 */ /* 0x0041e80000100a00 */
[----:B0-----:R-:W2:Y:S04]  /*62aa0*/  LDL.LU.64 R4, [R1+0x7d0] ;  /* 0x0007d00001047983 */ /* 0x001ea80000300a00 */
[----:B--2---:R0:W-:Y:S04]  /*62ab0*/  STL.64 [R1+0x1998], R4 ;  /* 0x0019980401007387 */ /* 0x0041e80000100a00 */
[----:B0-----:R-:W2:Y:S04]  /*62ac0*/  LDL.LU.64 R4, [R1+0x7d8] ;  /* 0x0007d80001047983 */ /* 0x001ea80000300a00 */
[----:B------:R0:W-:Y:S02]  /*62ad0*/  @P3 STG.E.U8 desc[UR40][R8.64], R18 ;  /* 0x0000001208003986 */ /* 0x0001e4000c101128 */
[----:B0-----:R-:W-:-:S05]  /*62ae0*/  PRMT R18, R24, 0x7772, RZ ;  /* 0x0000777218127816 */ /* 0x001fca00000000ff */
[----:B------:R-:W-:Y:S01]  /*62af0*/  @P4 STG.E.U8 desc[UR40][R20.64], R18 ;  /* 0x0000001214004986 */ /* 0x000fe2000c101128 */
[----:B------:R-:W-:-:S03]  /*62b00*/  LOP3.LUT P4, RZ, R3, 0x80000, RZ, 0xc0, !PT ;  /* 0x0008000003ff7812 */ /* 0x000fc6000788c0ff */
[----:B--2---:R0:W-:Y:S04]  /*62b10*/  STL.64 [R1+0x19a0], R4 ;  /* 0x0019a00401007387 */ /* 0x0041e80000100a00 */
[----:B0-----:R-:W2:Y:S01]  /*62b20*/  LDL.LU.64 R4, [R1+0x7e0] ;  /* 0x0007e00001047983 */ /* 0x001ea20000300a00 */
[----:B------:R-:W-:-:S03]  /*62b30*/  PRMT R18, R24, 0x7773, RZ ;  /* 0x0000777318127816 */ /* 0x000fc600000000ff */
[----:B------:R-:W2:Y:S04]  /*62b40*/  LDL.LU R27, [R1+0x14] ;  /* 0x00001400011b7983 */ /* 0x000ea80000300800 */
[----:B---3--:R0:W-:Y:S01]  /*62b50*/  @P4 STG.E.U8 desc[UR40][R28.64], R18 ;  /* 0x000000121c004986 */ /* 0x0081e2000c101128 */
[----:B------:R-:W-:-:S03]  /*62b60*/  LOP3.LUT P4, RZ, R3, 0x40000, RZ, 0xc0, !PT ;  /* 0x0004000003ff7812 */ /* 0x000fc6000788c0ff */
[----:B------:R-:W3:Y:S04]  /*62b70*/  LDL.LU.64 R6, [R1+0x7c0] ;  /* 0x0007c00001067983 */ /* 0x000ee80000300a00 */
[----:B------:R-:W3:Y:S01]  /*62b80*/  LDL.LU.64 R14, [R1+0x7b8] ;  /* 0x0007b800010e7983 */ /* 0x000ee20000300a00 */
[----:B0-----:R-:W-:-:S03]  /*62b90*/  PRMT R18, R25, 0x7772, RZ ;  /* 0x0000777219127816 */ /* 0x001fc600000000ff */
[----:B------:R-:W3:Y:S04]  /*62ba0*/  LDL.LU R8, [R1+0x18] ;  /* 0x0000180001087983 */ /* 0x000ee80000300800 */
[----:B----4-:R0:W-:Y:S01]  /*62bb0*/  @P4 STG.E.U8 desc[UR40][R22.64], R18 ;  /* 0x0000001216004986 */ /* 0x0101e2000c101128 */
[----:B------:R-:W-:-:S03]  /*62bc0*/  LOP3.LUT P4, RZ, R3, 0x20000, RZ, 0xc0, !PT ;  /* 0x0002000003ff7812 */ /* 0x000fc6000788c0ff */
[----:B------:R-:W4:Y:S04]  /*62bd0*/  LDL.LU.64 R12, [R1+0x7b0] ;  /* 0x0007b000010c7983 */ /* 0x000f280000300a00 */
[----:B------:R-:W3:Y:S01]  /*62be0*/  LDL.LU.64 R10, [R1+0x7a8] ;  /* 0x0007a800010a7983 */ /* 0x000ee20000300a00 */
[----:B0-----:R-:W-:-:S03]  /*62bf0*/  IMAD.MOV.U32 R18, RZ, RZ, R25 ;  /* 0x000000ffff127224 */ /* 0x001fc600078e0019 */
[----:B------:R-:W3:Y:S02]  /*62c00*/  LDL.LU.64 R20, [R1+0x7a0] ;  /* 0x0007a00001147983 */ /* 0x000ee40000300a00 */
[----:B------:R-:W-:Y:S02]  /*62c10*/  PRMT R18, R18, 0x7773, RZ ;  /* 0x0000777312127816 */ /* 0x000fe400000000ff */
[----:B------:R-:W3:Y:S04]  /*62c20*/  LDL.LU.64 R28, [R1+0x798] ;  /* 0x00079800011c7983 */ /* 0x000ee80000300a00 */
[----:B------:R-:W3:Y:S04]  /*62c30*/  LDL.LU R9, [R1+0x1c] ;  /* 0x00001c0001097983 */ /* 0x000ee80000300800 */
        /* <DEDUP_REMOVED lines=8> */
[C---:B------:R-:W-:Y:S02]  /*62cc0*/  LOP3.LUT P4, RZ, R3.reuse, 0x8000, RZ, 0xc0, !PT ;  /* 0x0000800003ff7812 */ /* 0x040fe4000788c0ff */
[----:B------:R-:W-:Y:S02]  /*62cd0*/  PRMT R18, R16, 0x7773, RZ ;  /* 0x0000777310127816 */ /* 0x000fe400000000ff */
[----:B------:R-:W3:Y:S09]  /*62ce0*/  LDL.LU R16, [R1+0x1990] ;  /* 0x0019900001107983 */ /* 0x000ef20000300800 */
[----:B--2---:R0:W-:Y:S04]  /*62cf0*/  @P4 STG.E.U8 desc[UR40][R4.64], R18 ;  /* 0x0000001204004986 */ /* 0x0041e8000c101128 */
[----:B0-----:R-:W2:Y:S01]  /*62d00*/  LDL.LU.64 R4, [R1+0x1988] ;  /* 0x0019880001047983 */ /* 0x001ea20000300a00 */
[----:B------:R-:W-:-:S02]  /*62d10*/  LOP3.LUT P4, RZ, R3, 0x4000, RZ, 0xc0, !PT ;  /* 0x0000400003ff7812 */ /* 0x000fc4000788c0ff */
[----:B------:R-:W-:-:S11]  /*62d20*/  PRMT R18, R0, 0x7772, RZ ;  /* 0x0000777200127816 */ /* 0x000fd600000000ff */
[----:B--2---:R0:W-:Y:S04]  /*62d30*/  @P4 STG.E.U8 desc[UR40][R4.64], R18 ;  /* 0x0000001204004986 */ /* 0x0041e8000c101128 */
[----:B0-----:R-:W2:Y:S01]  /*62d40*/  LDL.LU R4, [R1+0x1980] ;  /* 0x0019800001047983 */ /* 0x001ea20000300800 */
[----:B------:R-:W-:Y:S02]  /*62d50*/  LOP3.LUT P4, RZ, R3, 0x2000, RZ, 0xc0, !PT ;  /* 0x0000200003ff7812 */ /* 0x000fe4000788c0ff */
[----:B------:R-:W-:Y:S02]  /*62d60*/  PRMT R18, R0, 0x7773, RZ ;  /* 0x0000777300127816 */ /* 0x000fe400000000ff */
[----:B------:R-:W-:-:S09]  /*62d70*/  LOP3.LUT P5, RZ, R17, 0x100, RZ, 0xc0, !PT ;  /* 0x0000010011ff7812 */ /* 0x000fd200078ac0ff */
[----:B---3--:R2:W-:Y:S01]  /*62d80*/  @P4 STG.E.U8 desc[UR40][R6.64], R18 ;  /* 0x0000001206004986 */ /* 0x0085e2000c101128 */
[----:B------:R-:W-:Y:S02]  /*62d90*/  LOP3.LUT P4, RZ, R3, 0x1000, RZ, 0xc0, !PT ;  /* 0x0000100003ff7812 */ /* 0x000fe4000788c0ff */
[C---:B------:R-:W-:Y:S02]  /*62da0*/  LOP3.LUT P6, RZ, R17.reuse, 0x200, RZ, 0xc0, !PT ;  /* 0x0000020011ff7812 */ /* 0x040fe400078cc0ff */
[C---:B------:R-:W-:Y:S02]  /*62db0*/  LOP3.LUT P0, RZ, R17.reuse, 0x400, RZ, 0xc0, !PT ;  /* 0x0000040011ff7812 */ /* 0x040fe4000780c0ff */
[C---:B------:R-:W-:Y:S02]  /*62dc0*/  LOP3.LUT P1, RZ, R17.reuse, 0x800, RZ, 0xc0, !PT ;  /* 0x0000080011ff7812 */ /* 0x040fe4000782c0ff */
[C---:B------:R-:W-:Y:S02]  /*62dd0*/  LOP3.LUT P2, RZ, R17.reuse, 0x1000, RZ, 0xc0, !PT ;  /* 0x0000100011ff7812 */ /* 0x040fe4000784c0ff */
[----:B------:R-:W-:-:S02]  /*62de0*/  LOP3.LUT P3, RZ, R17, 0x2000, RZ, 0xc0, !PT ;  /* 0x0000200011ff7812 */ /* 0x000fc4000786c0ff */
[----:B--2---:R-:W-:-:S05]  /*62df0*/  PRMT R18, R4, 0x7770, RZ ;  /* 0x0000777004127816 */ /* 0x004fca00000000ff */
[----:B------:R0:W-:Y:S02]  /*62e00*/  @P4 STG.E.U8 desc[UR40][R14.64], R18 ;  /* 0x000000120e004986 */ /* 0x0001e4000c101128 */
[----:B0-----:R-:W-:-:S05]  /*62e10*/  PRMT R18, R4, 0x7771, RZ ;  /* 0x0000777104127816 */ /* 0x001fca00000000ff */
[----:B----4-:R0:W-:Y:S02]  /*62e20*/  @P5 STG.E.U8 desc[UR40][R12.64], R18 ;  /* 0x000000120c005986 */ /* 0x0101e4000c101128 */
[----:B0-----:R-:W-:-:S05]  /*62e30*/  PRMT R18, R27, 0x7770, RZ ;  /* 0x000077701b127816 */ /* 0x001fca00000000ff */
[----:B------:R0:W-:Y:S02]  /*62e40*/  @P6 STG.E.U8 desc[UR40][R10.64], R18 ;  /* 0x000000120a006986 */ /* 0x0001e4000c101128 */
[----:B0-----:R-:W-:-:S05]  /*62e50*/  PRMT R18, R27, 0x7771, RZ ;  /* 0x000077711b127816 */ /* 0x001fca00000000ff */
[----:B------:R0:W-:Y:S02]  /*62e60*/  @P0 STG.E.U8 desc[UR40][R20.64], R18 ;  /* 0x0000001214000986 */ /* 0x0001e4000c101128 */
[----:B0-----:R-:W-:-:S05]  /*62e70*/  PRMT R18, R8, 0x7770, RZ ;  /* 0x0000777008127816 */ /* 0x001fca00000000ff */
[----:B------:R0:W-:Y:S02]  /*62e80*/  @P1 STG.E.U8 desc[UR40][R28.64], R18 ;  /* 0x000000121c001986 */ /* 0x0001e4000c101128 */
[----:B0-----:R-:W-:Y:S02]  /*62e90*/  PRMT R18, R8, 0x7771, RZ ;  /* 0x0000777108127816 */ /* 0x001fe400000000ff */
[----:B------:R-:W2:Y:S04]  /*62ea0*/  LDL.LU.64 R28, [R1+0x780] ;  /* 0x00078000011c7983 */ /* 0x000ea80000300a00 */
[----:B------:R0:W-:Y:S02]  /*62eb0*/  @P2 STG.E.U8 desc[UR40][R22.64], R18 ;  /* 0x0000001216002986 */ /* 0x0001e4000c101128 */
[----:B0-----:R-:W-:-:S02]  /*62ec0*/  PRMT R18, R9, 0x7770, RZ ;  /* 0x0000777009127816 */ /* 0x001fc400000000ff */
[----:B------:R-:W3:Y:S04]  /*62ed0*/  LDL.LU.64 R22, [R1+0x778] ;  /* 0x0007780001167983 */ /* 0x000ee80000300a00 */
[----:B------:R-:W4:Y:S04]  /*62ee0*/  LDL.LU.64 R12, [R1+0x770] ;  /* 0x00077000010c7983 */ /* 0x000f280000300a00 */
[----:B------:R-:W3:Y:S04]  /*62ef0*/  LDL.LU.64 R10, [R1+0x768] ;  /* 0x00076800010a7983 */ /* 0x000ee80000300a00 */
[----:B------:R0:W-:Y:S04]  /*62f00*/  @P3 STG.E.U8 desc[UR40][R24.64], R18 ;  /* 0x0000001218003986 */ /* 0x0001e8000c101128 */
[----:B------:R-:W3:Y:S04]  /*62f10*/  LDL.LU.64 R20, [R1+0x760] ;  /* 0x0007600001147983 */ /* 0x000ee80000300a00 */
[----:B0-----:R-:W3:Y:S01]  /*62f20*/  LDL.LU R24, [R1+0xa0] ;  /* 0x0000a00001187983 */ /* 0x001ee20000300800 */
[----:B------:R-:W-:-:S02]  /*62f30*/  LOP3.LUT P0, RZ, R17, 0x4000, RZ, 0xc0, !PT ;  /* 0x0000400011ff7812 */ /* 0x000fc4000780c0ff */
[----:B------:R-:W-:Y:S02]  /*62f40*/  LOP3.LUT P1, RZ, R17, 0x8000, RZ, 0xc0, !PT ;  /* 0x0000800011ff7812 */ /* 0x000fe4000782c0ff */
[----:B------:R-:W-:Y:S01]  /*62f50*/  PRMT R18, R9, 0x7771, RZ ;  /* 0x0000777109127816 */ /* 0x000fe200000000ff */
[----:B------:R-:W-:Y:S02]  /*62f60*/  IMAD.MOV.U32 R25, RZ, RZ, R2 ;  /* 0x000000ffff197224 */ /* 0x000fe400078e0002 */
[----:B------:R-:W4:Y:S04]  /*62f70*/  LDL.LU R2, [R1+0xa4] ;  /* 0x0000a40001027983 */ /* 0x000f280000300800 */
[----:B------:R-:W4:Y:S04]  /*62f80*/  LDL.LU R5, [R1+0xa8] ;  /* 0x0000a80001057983 */ /* 0x000f280000300800 */
[----:B------:R-:W4:Y:S04]  /*62f90*/  LDL.LU R0, [R1+0xac] ;  /* 0x0000ac0001007983 */ /* 0x000f280000300800 */
[----:B------:R-:W-:Y:S04]  /*62fa0*/  STL.64 [R1+0x1958], R8 ;  /* 0x0019580801007387 */ /* 0x000fe80000100a00 */
[----:B--2---:R0:W-:Y:S04]  /*62fb0*/  @P0 STG.E.U8 desc[UR40][R28.64], R18 ;  /* 0x000000121c000986 */ /* 0x0041e8000c101128 */
[----:B0-----:R-:W2:Y:S01]  /*62fc0*/  LDL.LU.64 R28, [R1+0x758] ;  /* 0x00075800011c7983 */ /* 0x001ea20000300a00 */
[----:B---3--:R-:W-:-:S05]  /*62fd0*/  PRMT R18, R24, 0x7770, RZ ;  /* 0x0000777018127816 */ /* 0x008fca00000000ff */
[----:B------:R0:W-:Y:S04]  /*62fe0*/  @P1 STG.E.U8 desc[UR40][R22.64], R18 ;  /* 0x0000001216001986 */ /* 0x0001e8000c101128 */
[----:B0-----:R-:W3:Y:S04]  /*62ff0*/  LDL.LU.64 R22, [R1+0x750] ;  /* 0x0007500001167983 */ /* 0x001ee80000300a00 */
[----:B------:R-:W-:Y:S04]  /*63000*/  STL [R1+0x16a0], R19 ;  /* 0x0016a01301007387 */ /* 0x000fe80000100800 */
[----:B------:R-:W2:Y:S04]  /*63010*/  LDL.LU.64 R8, [R1+0x730] ;  /* 0x0007300001087983 */ /* 0x000ea80000300a00 */
        /* <DEDUP_REMOVED lines=24> */
[----:B------:R-:W-:Y:S02]  /*631a0*/  LOP3.LUT P4, RZ, R17, 0x100000, RZ, 0xc0, !PT ;  /* 0x0010000011ff7812 */ /* 0x000fe4000788c0ff */
[----:B------:R-:W-:Y:S02]  /*631b0*/  LOP3.LUT R3, R3, 0xfffffbff, RZ, 0xc0, !PT ;  /* 0xfffffbff03037812 */ /* 0x000fe400078ec0ff */
[----:B------:R-:W-:-:S09]  /*631c0*/  LOP3.LUT P2, RZ, R17, 0x10000, RZ, 0xc0, !PT ;  /* 0x0001000011ff7812 */ /* 0x000fd2000784c0ff */
[----:B------:R-:W-:Y:S02]  /*631d0*/  @P4 LOP3.LUT R3, R3, 0x400, RZ, 0xfc, !PT ;  /* 0x0000040003034812 */ /* 0x000fe400078efcff */
[C---:B------:R-:W-:Y:S02]  /*631e0*/  LOP3.LUT P4, RZ, R17.reuse, 0x80000, RZ, 0xc0, !PT ;  /* 0x0008000011ff7812 */ /* 0x040fe4000788c0ff */
[----:B------:R-:W-:Y:S02]  /*631f0*/  LOP3.LUT P3, RZ, R17, 0x20000, RZ, 0xc0, !PT ;  /* 0x0002000011ff7812 */ /* 0x000fe4000786c0ff */
[----:B------:R-:W-:Y:S02]  /*63200*/  LOP3.LUT R3, R3, 0xfffff7ff, RZ, 0xc0, !PT ;  /* 0xfffff7ff03037812 */ /* 0x000fe400078ec0ff */
[----:B------:R-:W-:Y:S02]  /*63210*/  PRMT R18, R24, 0x7771, RZ ;  /* 0x0000777118127816 */ /* 0x000fe400000000ff */
[----:B------:R-:W-:-:S02]  /*63220*/  LOP3.LUT P5, RZ, R17, 0x8000000, RZ, 0xc0, !PT ;  /* 0x0800000011ff7812 */ /* 0x000fc400078ac0ff */
[----:B------:R-:W-:Y:S01]  /*63230*/  LOP3.LUT P6, RZ, R17, 0x10000000, RZ, 0xc0, !PT ;  /* 0x1000000011ff7812 */ /* 0x000fe200078cc0ff */
[----:B----4-:R0:W-:Y:S02]  /*63240*/  @P2 STG.E.U8 desc[UR40][R12.64], R18 ;  /* 0x000000120c002986 */ /* 0x0101e4000c101128 */
[----:B------:R-:W-:Y:S02]  /*63250*/  @P4 LOP3.LUT R3, R3, 0x800, RZ, 0xfc, !PT ;  /* 0x0000080003034812 */ /* 0x000fe400078efcff */
[C---:B------:R-:W-:Y:S02]  /*63260*/  LOP3.LUT P4, RZ, R17.reuse, 0x40000, RZ, 0xc0, !PT ;  /* 0x0004000011ff7812 */ /* 0x040fe4000788c0ff */
[C---:B------:R-:W-:Y:S02]  /*63270*/  LOP3.LUT P0, RZ, R17.reuse, 0x20000000, RZ, 0xc0, !PT ;  /* 0x2000000011ff7812 */ /* 0x040fe4000780c0ff */
[C---:B------:R-:W-:Y:S02]  /*63280*/  LOP3.LUT P1, RZ, R17.reuse, 0x40000000, RZ, 0xc0, !PT ;  /* 0x4000000011ff7812 */ /* 0x040fe4000782c0ff */
[----:B------:R-:W-:-:S02]  /*63290*/  LOP3.LUT P2, RZ, R17, 0x80000000, RZ, 0xc0, !PT ;  /* 0x8000000011ff7812 */ /* 0x000fc4000784c0ff */
[C---:B------:R-:W-:Y:S01]  /*632a0*/  PRMT R17, R2.reuse, 0x7770, RZ ;  /* 0x0000777002117816 */ /* 0x040fe200000000ff */
[----:B0-----:R-:W4:Y:S04]  /*632b0*/  LDL.LU.64 R18, [R1+0x728] ;  /* 0x0007280001127983 */ /* 0x001f280000300a00 */
[----:B------:R0:W-:Y:S04]  /*632c0*/  @P3 STG.E.U8 desc[UR40][R10.64], R17 ;  /* 0x000000110a003986 */ /* 0x0001e8000c101128 */
[----:B------:R-:W4:Y:S04]  /*632d0*/  LDL.LU.64 R6, [R1+0x720] ;  /* 0x0007200001067983 */ /* 0x000f280000300a00 */
[----:B------:R-:W4:Y:S01]  /*632e0*/  LDL.LU.64 R14, [R1+0x718] ;  /* 0x00071800010e7983 */ /* 0x000f220000300a00 */
[----:B0-----:R-:W-:-:S03]  /*632f0*/  PRMT R17, R2, 0x7771, RZ ;  /* 0x0000777102117816 */ /* 0x001fc600000000ff */
[----:B------:R-:W4:Y:S04]  /*63300*/  LDL.LU.64 R12, [R1+0x710] ;  /* 0x00071000010c7983 */ /* 0x000f280000300a00 */
[----:B------:R0:W-:Y:S01]  /*63310*/  @P4 STG.E.U8 desc[UR40][R20.64], R17 ;  /* 0x0000001114004986 */ /* 0x0001e2000c101128 */
[----:B------:R-:W-:-:S03]  /*63320*/  LOP3.LUT P4, RZ, R3, 0x800, RZ, 0xc0, !PT ;  /* 0x0000080003ff7812 */ /* 0x000fc6000788c0ff */
[----:B------:R-:W4:Y:S01]  /*63330*/  LDL.LU.64 R10, [R1+0x708] ;  /* 0x00070800010a7983 */ /* 0x000f220000300a00 */
[----:B0-----:R-:W-:-:S03]  /*63340*/  PRMT R17, R5, 0x7770, RZ ;  /* 0x0000777005117816 */ /* 0x001fc600000000ff */
[----:B------:R-:W4:Y:S06]  /*63350*/  LDL.LU.64 R20, [R1+0x700] ;  /* 0x0007000001147983 */ /* 0x000f2c0000300a00 */
[----:B------:R0:W-:Y:S01]  /*63360*/  @P4 STG.E.U8 desc[UR40][R28.64], R17 ;  /* 0x000000111c004986 */ /* 0x0001e2000c101128 */
[----:B------:R-:W-:Y:S02]  /*63370*/  LOP3.LUT P4, RZ, R3, 0x400, RZ, 0xc0, !PT ;  /* 0x0000040003ff7812 */ /* 0x000fe4000788c0ff */
[----:B0-----:R-:W-:Y:S01]  /*63380*/  PRMT R17, R5, 0x7771, RZ ;  /* 0x0000777105117816 */ /* 0x001fe200000000ff */
[----:B------:R-:W4:Y:S10]  /*63390*/  LDL.LU.64 R28, [R1+0x6f8] ;  /* 0x0006f800011c7983 */ /* 0x000f340000300a00 */
[----:B---3--:R0:W-:Y:S01]  /*633a0*/  @P4 STG.E.U8 desc[UR40][R22.64], R17 ;  /* 0x0000001116004986 */ /* 0x0081e2000c101128 */
[----:B------:R-:W-:-:S02]  /*633b0*/  LOP3.LUT P4, RZ, R3, 0x200, RZ, 0xc0, !PT ;  /* 0x0000020003ff7812 */ /* 0x000fc4000788c0ff */
[----:B0-----:R-:W-:Y:S01]  /*633c0*/  PRMT R17, R0, 0x7770, RZ ;  /* 0x0000777000117816 */ /* 0x001fe200000000ff */
[----:B------:R-:W3:Y:S10]  /*633d0*/  LDL.LU.64 R22, [R1+0x6f0] ;  /* 0x0006f00001167983 */ /* 0x000ef40000300a00 */
        /* <DEDUP_REMOVED lines=17> */
[----:B----4-:R0:W-:Y:S01]  /*634f0*/  @P4 STG.E.U8 desc[UR40][R18.64], R17 ;  /* 0x0000001112004986 */ /* 0x0101e2000c101128 */
[----:B------:R-:W-:Y:S02]  /*63500*/  LOP3.LUT P4, RZ, R3, 0x10, RZ, 0xc0, !PT ;  /* 0x0000001003ff7812 */ /* 0x000fe4000788c0ff */
[----:B0-----:R-:W-:-:S11]  /*63510*/  PRMT R17, R27, 0x7773, RZ ;  /* 0x000077731b117816 */ /* 0x001fd600000000ff */
[----:B------:R2:W-:Y:S01]  /*63520*/  @P4 STG.E.U8 desc[UR40][R6.64], R17 ;  /* 0x0000001106004986 */ /* 0x0005e2000c101128 */
[----:B------:R-:W-:Y:S02]  /*63530*/  LOP3.LUT P3, RZ, R16, 0x1, RZ, 0xc0, !PT ;  /* 0x0000000110ff7812 */ /* 0x000fe4000786c0ff */
[----:B--2---:R-:W-:-:S05]  /*63540*/  PRMT R17, R8, 0x7772, RZ ;  /* 0x0000777208117816 */ /* 0x004fca00000000ff */
        /* <DEDUP_REMOVED lines=8> */
[----:B------:R0:W-:Y:S04]  /*635d0*/  @P2 STG.E.U8 desc[UR40][R28.64], R17 ;  /* 0x000000111c002986 */ /* 0x0001e8000c101128 */
[----:B0-----:R-:W2:Y:S01]  /*635e0*/  LDL.LU.64 R28, [R1+0x6e8] ;  /* 0x0006e800011c7983 */ /* 0x001ea20000300a00 */
[----:B------:R-:W-:-:S03]  /*635f0*/  PRMT R17, R24, 0x7773, RZ ;  /* 0x0000777318117816 */ /* 0x000fc600000000ff */
[----:B------:R-:W4:Y:S04]  /*63600*/  LDL.LU.64 R10, [R1+0x6e0] ;  /* 0x0006e000010a7983 */ /* 0x000f280000300a00 */
[----:B---3--:R0:W-:Y:S02]  /*63610*/  @P3 STG.E.U8 desc[UR40][R22.64], R17 ;  /* 0x0000001116003986 */ /* 0x0081e4000c101128 */
[----:B0-----:R-:W-:Y:S02]  /*63620*/  IMAD.MOV.U32 R23, RZ, RZ, R25 ;  /* 0x000000ffff177224 */ /* 0x001fe400078e0019 */
[----:B------:R-:W3:Y:S01]  /*63630*/  LDL.LU.64 R24, [R1+0x6d8] ;  /* 0x0006d80001187983 */ /* 0x000ee20000300a00 */
[C---:B------:R-:W-:Y:S02]  /*63640*/  LOP3.LUT P0, RZ, R16.reuse, 0x2, RZ, 0xc0, !PT ;  /* 0x0000000210ff7812 */ /* 0x040fe4000780c0ff */
[----:B------:R-:W-:Y:S01]  /*63650*/  LOP3.LUT P1, RZ, R16, 0x4, RZ, 0xc0, !PT ;  /* 0x0000000410ff7812 */ /* 0x000fe2000782c0ff */
[----:B------:R-:W3:Y:S01]  /*63660*/  LDL.LU.64 R8, [R1+0x6d0] ;  /* 0x0006d00001087983 */ /* 0x000ee20000300a00 */
[----:B------:R-:W-:-:S02]  /*63670*/  PRMT R17, R2, 0x7772, RZ ;  /* 0x0000777202117816 */ /* 0x000fc400000000ff */
[----:B------:R-:W-:Y:S01]  /*63680*/  LOP3.LUT P2, RZ, R16, 0x8, RZ, 0xc0, !PT ;  /* 0x0000000810ff7812 */ /* 0x000fe2000784c0ff */
[----:B------:R-:W3:Y:S04]  /*63690*/  LDL.LU.64 R20, [R1+0x6c8] ;  /* 0x0006c80001147983 */ /* 0x000ee80000300a00 */
[----:B------:R-:W3:Y:S04]  /*636a0*/  LDL.LU R22, [R1+0x90] ;  /* 0x0000900001167983 */ /* 0x000ee80000300800 */
[----:B--2---:R0:W-:Y:S02]  /*636b0*/  @P0 STG.E.U8 desc[UR40][R28.64], R17 ;  /* 0x000000111c000986 */ /* 0x0041e4000c101128 */
[----:B0-----:R-:W-:-:S02]  /*636c0*/  PRMT R17, R2, 0x7773, RZ ;  /* 0x0000777302117816 */ /* 0x001fc400000000ff */
[----:B------:R-:W2:Y:S04]  /*636d0*/  LDL.LU.64 R28, [R1+0x6c0] ;  /* 0x0006c000011c7983 */ /* 0x000ea80000300a00 */
[----:B----4-:R0:W-:Y:S04]  /*636e0*/  @P1 STG.E.U8 desc[UR40][R10.64], R17 ;  /* 0x000000110a001986 */ /* 0x0101e8000c101128 */
[----:B------:R-:W4:Y:S01]  /*636f0*/  LDL.LU R2, [R1+0x98] ;  /* 0x0000980001027983 */ /* 0x000f220000300800 */
[----:B0-----:R-:W-:-:S05]  /*63700*/  PRMT R17, R5, 0x7772, RZ ;  /* 0x0000777205117816 */ /* 0x001fca00000000ff */
[----:B---3--:R0:W-:Y:S04]  /*63710*/  @P2 STG.E.U8 desc[UR40][R24.64], R17 ;  /* 0x0000001118002986 */ /* 0x0081e8000c101128 */
[----:B0-----:R-:W3:Y:S04]  /*63720*/  LDL.LU.64 R24, [R1+0x6b8] ;  /* 0x0006b80001187983 */ /* 0x001ee80000300a00 */
[----:B------:R-:W2:Y:S04]  /*63730*/  LDL.LU R27, [R1+0x9c] ;  /* 0x00009c00011b7983 */ /* 0x000ea80000300800 */
[----:B------:R-:W2:Y:S04]  /*63740*/  LDL.LU R10, [R1+0x80] ;  /* 0x00008000010a7983 */ /* 0x000ea80000300800 */
[----:B------:R-:W2:Y:S04]  /*63750*/  LDL.LU.64 R6, [R1+0x690] ;  /* 0x0006900001067983 */ /* 0x000ea80000300a00 */
[----:B--2---:R0:W-:Y:S04]  /*63760*/  STL.64 [R1+0x1938], R6 ;  /* 0x0019380601007387 */ /* 0x0041e80000100a00 */
        /* <DEDUP_REMOVED lines=25> */
[C---:B------:R-:W-:Y:S01]  /*63900*/  LOP3.LUT P4, RZ, R16.reuse, 0x80, RZ, 0xc0, !PT ;  /* 0x0000008010ff7812 */ /* 0x040fe2000788c0ff */
[----:B------:R-:W4:Y:S01]  /*63910*/  LDL.LU.64 R18, [R1+0x688] ;  /* 0x0006880001127983 */ /* 0x000f220000300a00 */
[----:B------:R-:W-:Y:S02]  /*63920*/  LOP3.LUT R3, R3, 0xfffffffb, RZ, 0xc0, !PT ;  /* 0xfffffffb03037812 */ /* 0x000fe400078ec0ff */
[----:B------:R-:W-:Y:S01]  /*63930*/  LOP3.LUT P3, RZ, R16, 0x10, RZ, 0xc0, !PT ;  /* 0x0000001010ff7812 */ /* 0x000fe2000786c0ff */
[----:B------:R-:W4:Y:S01]  /*63940*/  LDL.LU R11, [R1+0x84] ;  /* 0x00008400010b7983 */ /* 0x000f220000300800 */
[----:B------:R-:W-:-:S03]  /*63950*/  PRMT R17, R5, 0x7773, RZ ;  /* 0x0000777305117816 */ /* 0x000fc600000000ff */
[----:B------:R-:W4:Y:S04]  /*63960*/  LDL.LU.64 R14, [R1+0x680] ;  /* 0x00068000010e7983 */ /* 0x000f280000300a00 */
[----:B------:R-:W-:Y:S01]  /*63970*/  @P4 LOP3.LUT R3, R3, 0x4, RZ, 0xfc, !PT ;  /* 0x0000000403034812 */ /* 0x000fe200078efcff */
[----:B------:R-:W4:Y:S01]  /*63980*/  LDL.LU.64 R12, [R1+0x678] ;  /* 0x00067800010c7983 */ /* 0x000f220000300a00 */
[----:B------:R-:W-:Y:S02]  /*63990*/  LOP3.LUT P4, RZ, R16, 0x40, RZ, 0xc0, !PT ;  /* 0x0000004010ff7812 */ /* 0x000fe4000788c0ff */
[----:B------:R-:W-:Y:S01]  /*639a0*/  LOP3.LUT R3, R3, 0xfffffff7, RZ, 0xc0, !PT ;  /* 0xfffffff703037812 */ /* 0x000fe200078ec0ff */
[----:B------:R0:W-:Y:S10]  /*639b0*/  @P3 STG.E.U8 desc[UR40][R8.64], R17 ;  /* 0x0000001108003986 */ /* 0x0001f4000c101128 */
[----:B------:R-:W-:-:S02]  /*639c0*/  @P4 LOP3.LUT R3, R3, 0x8, RZ, 0xfc, !PT ;  /* 0x0000000803034812 */ /* 0x000fc400078efcff */
[----:B------:R-:W-:Y:S01]  /*639d0*/  LOP3.LUT P4, RZ, R16, 0x20, RZ, 0xc0, !PT ;  /* 0x0000002010ff7812 */ /* 0x000fe2000788c0ff */
[----:B0-----:R-:W4:Y:S01]  /*639e0*/  LDL.LU.64 R8, [R1+0x670] ;  /* 0x0006700001087983 */ /* 0x001f220000300a00 */
[----:B------:R-:W-:-:S11]  /*639f0*/  PRMT R17, R0, 0x7772, RZ ;  /* 0x0000777200117816 */ /* 0x000fd600000000ff */
[----:B------:R0:W-:Y:S01]  /*63a00*/  @P4 STG.E.U8 desc[UR40][R20.64], R17 ;  /* 0x0000001114004986 */ /* 0x0001e2000c101128 */
[C---:B------:R-:W-:Y:S02]  /*63a10*/  LOP3.LUT P4, RZ, R3.reuse, 0x8, RZ, 0xc0, !PT ;  /* 0x0000000803ff7812 */ /* 0x040fe4000788c0ff */
[----:B0-----:R-:W-:Y:S01]  /*63a20*/  PRMT R17, R0, 0x7773, RZ ;  /* 0x0000777300117816 */ /* 0x001fe200000000ff */
[----:B------:R-:W4:Y:S10]  /*63a30*/  LDL.LU.64 R20, [R1+0x668] ;  /* 0x0006680001147983 */ /* 0x000f340000300a00 */
[----:B------:R0:W-:Y:S01]  /*63a40*/  @P4 STG.E.U8 desc[UR40][R28.64], R17 ;  /* 0x000000111c004986 */ /* 0x0001e2000c101128 */
[----:B------:R-:W-:-:S03]  /*63a50*/  LOP3.LUT P4, RZ, R3, 0x4, RZ, 0xc0, !PT ;  /* 0x0000000403ff7812 */ /* 0x000fc6000788c0ff */
[----:B------:R-:W4:Y:S01]  /*63a60*/  LDL.LU R5, [R1+0x88] ;  /* 0x0000880001057983 */ /* 0x000f220000300800 */
[----:B0-----:R-:W-:-:S03]  /*63a70*/  PRMT R17, R22, 0x7770, RZ ;  /* 0x0000777016117816 */ /* 0x001fc600000000ff */
[----:B------:R-:W4:Y:S06]  /*63a80*/  LDL.LU.64 R28, [R1+0x660] ;  /* 0x00066000011c7983 */ /* 0x000f2c0000300a00 */
[----:B---3--:R0:W-:Y:S01]  /*63a90*/  @P4 STG.E.U8 desc[UR40][R24.64], R17 ;  /* 0x0000001118004986 */ /* 0x0081e2000c101128 */
[C---:B------:R-:W-:Y:S02]  /*63aa0*/  LOP3.LUT P4, RZ, R3.reuse, 0x2, RZ, 0xc0, !PT ;  /* 0x0000000203ff7812 */ /* 0x040fe4000788c0ff */
        /* <DEDUP_REMOVED lines=13> */
[----:B----4-:R-:W-:-:S11]  /*63b80*/  PRMT R3, R2, 0x7770, RZ ;  /* 0x0000777002037816 */ /* 0x010fd600000000ff */
[----:B--2---:R0:W-:Y:S04]  /*63b90*/  @P4 STG.E.U8 desc[UR40][R6.64], R3 ;  /* 0x0000000306004986 */ /* 0x0041e8000c101128 */
[----:B0-----:R-:W2:Y:S01]  /*63ba0*/  LDL.LU.64 R6, [R1+0x1938] ;  /* 0x0019380001067983 */ /* 0x001ea20000300a00 */
[----:B------:R-:W-:Y:S02]  /*63bb0*/  LOP3.LUT P4, RZ, R4, 0x20000000, RZ, 0xc0, !PT ;  /* 0x2000000004ff7812 */ /* 0x000fe4000788c0ff */
[----:B------:R-:W-:Y:S02]  /*63bc0*/  PRMT R3, R2, 0x7771, RZ ;  /* 0x0000777102037816 */ /* 0x000fe400000000ff */
[C---:B------:R-:W-:Y:S02]  /*63bd0*/  LOP3.LUT P5, RZ, R16.reuse, 0x4000, RZ, 0xc0, !PT ;  /* 0x0000400010ff7812 */ /* 0x040fe400078ac0ff */
[----:B------:R-:W-:-:S02]  /*63be0*/  LOP3.LUT P6, RZ, R16, 0x8000, RZ, 0xc0, !PT ;  /* 0x0000800010ff7812 */ /* 0x000fc400078cc0ff */
[C---:B------:R-:W-:Y:S02]  /*63bf0*/  LOP3.LUT P0, RZ, R16.reuse, 0x10000, RZ, 0xc0, !PT ;  /* 0x0001000010ff7812 */ /* 0x040fe4000780c0ff */
[C---:B------:R-:W-:Y:S02]  /*63c00*/  LOP3.LUT P1, RZ, R16.reuse, 0x20000, RZ, 0xc0, !PT ;  /* 0x0002000010ff7812 */ /* 0x040fe4000782c0ff */
[C---:B------:R-:W-:Y:S02]  /*63c10*/  LOP3.LUT P2, RZ, R16.reuse, 0x40000, RZ, 0xc0, !PT ;  /* 0x0004000010ff7812 */ /* 0x040fe4000784c0ff */
[----:B------:R-:W-:Y:S01]  /*63c20*/  LOP3.LUT P3, RZ, R16, 0x80000, RZ, 0xc0, !PT ;  /* 0x0008000010ff7812 */ /* 0x000fe2000786c0ff */
[----:B--2---:R0:W-:Y:S01]  /*63c30*/  @P4 STG.E.U8 desc[UR40][R6.64], R3 ;  /* 0x0000000306004986 */ /* 0x0041e2000c101128 */
[----:B------:R-:W-:Y:S02]  /*63c40*/  LOP3.LUT P4, RZ, R4, 0x10000000, RZ, 0xc0, !PT ;  /* 0x1000000004ff7812 */ /* 0x000fe4000788c0ff */
[C---:B0-----:R-:W-:Y:S01]  /*63c50*/  PRMT R3, R27.reuse, 0x7770, RZ ;  /* 0x000077701b037816 */ /* 0x041fe200000000ff */
[----:B------:R-:W2:Y:S10]  /*63c60*/  LDL.LU.64 R6, [R1+0x1930] ;  /* 0x0019300001067983 */ /* 0x000eb40000300a00 */
        /* <DEDUP_REMOVED lines=11> */
[----:B------:R-:W-:Y:S01]  /*63d20*/  STL.64 [R1+0x1910], R10 ;  /* 0x0019100a01007387 */ /* 0x000fe20000100a00 */
[----:B0-----:R-:W-:-:S05]  /*63d30*/  PRMT R3, R5, 0x7770, RZ ;  /* 0x0000777005037816 */ /* 0x001fca00000000ff */
[----:B---3--:R0:W-:Y:S04]  /*63d40*/  @P3 STG.E.U8 desc[UR40][R24.64], R3 ;  /* 0x0000000318003986 */ /* 0x0081e8000c101128 */
[----:B0-----:R-:W3:Y:S01]  /*63d50*/  LDL.LU.64 R24, [R1+0x650] ;  /* 0x0006500001187983 */ /* 0x001ee20000300a00 */
[----:B------:R-:W-:Y:S02]  /*63d60*/  LOP3.LUT P0, RZ, R16, 0x100000, RZ, 0xc0, !PT ;  /* 0x0010000010ff7812 */ /* 0x000fe4000780c0ff */
[----:B------:R-:W-:Y:S01]  /*63d70*/  PRMT R3, R5, 0x7771, RZ ;  /* 0x0000777105037816 */ /* 0x000fe200000000ff */
[----:B------:R-:W4:Y:S04]  /*63d80*/  LDL.LU.64 R14, [R1+0x648] ;  /* 0x00064800010e7983 */ /* 0x000f280000300a00 */
[----:B------:R-:W2:Y:S04]  /*63d90*/  LDL.LU.64 R12, [R1+0x640] ;  /* 0x00064000010c7983 */ /* 0x000ea80000300a00 */
[----:B------:R-:W2:Y:S04]  /*63da0*/  LDL.LU.64 R8, [R1+0x638] ;  /* 0x0006380001087983 */ /* 0x000ea80000300a00 */
[----:B------:R-:W2:Y:S04]  /*63db0*/  LDL.LU.64 R20, [R1+0x630] ;  /* 0x0006300001147983 */ /* 0x000ea80000300a00 */
[----:B------:R-:W2:Y:S04]  /*63dc0*/  LDL.LU.64 R28, [R1+0x628] ;  /* 0x00062800011c7983 */ /* 0x000ea80000300a00 */
[----:B------:R-:W2:Y:S04]  /*63dd0*/  LDL.LU R0, [R1+0x8c] ;  /* 0x00008c0001007983 */ /* 0x000ea80000300800 */
[----:B------:R-:W-:Y:S04]  /*63de0*/  STL [R1+0x17c0], R16 ;  /* 0x0017c01001007387 */ /* 0x000fe80000100800 */
[----:B---3--:R0:W-:Y:S04]  /*63df0*/  @P0 STG.E.U8 desc[UR40][R24.64], R3 ;  /* 0x0000000318000986 */ /* 0x0081e8000c101128 */
[----:B0-----:R-:W3:Y:S04]  /*63e00*/  LDL.LU.64 R24, [R1+0x620] ;  /* 0x0006200001187983 */ /* 0x001ee80000300a00 */
[----:B------:R-:W2:Y:S04]  /*63e10*/  LDL.LU.64 R10, [R1+0x608] ;  /* 0x00060800010a7983 */ /* 0x000ea80000300a00 */
        /* <DEDUP_REMOVED lines=24> */
[C---:B------:R-:W-:Y:S02]  /*63fa0*/  LOP3.LUT P1, RZ, R16.reuse, 0x200000, RZ, 0xc0, !PT ;  /* 0x0020000010ff7812 */ /* 0x040fe4000782c0ff */
[----:B------:R-:W-:Y:S02]  /*63fb0*/  LOP3.LUT P2, RZ, R16, 0x400000, RZ, 0xc0, !PT ;  /* 0x0040000010ff7812 */ /* 0x000fe4000784c0ff */
[----:B------:R-:W-:-:S05]  /*63fc0*/  PRMT R3, R0, 0x7770, RZ ;  /* 0x0000777000037816 */ /* 0x000fca00000000ff */
[----:B------:R-:W-:Y:S02]  /*63fd0*/  @P4 LOP3.LUT R4, R4, 0x4000000, RZ, 0xfc, !PT ;  /* 0x0400000004044812 */ /* 0x000fe400078efcff */
[C---:B------:R-:W-:Y:S02]  /*63fe0*/  LOP3.LUT P4, RZ, R16.reuse, 0x2000000, RZ, 0xc0, !PT ;  /* 0x0200000010ff7812 */ /* 0x040fe4000788c0ff */
[----:B------:R-:W-:Y:S01]  /*63ff0*/  LOP3.LUT P3, RZ, R16, 0x800000, RZ, 0xc0, !PT ;  /* 0x0080000010ff7812 */ /* 0x000fe2000786c0ff */
[----:B----4-:R0:W-:Y:S01]  /*64000*/  @P1 STG.E.U8 desc[UR40][R14.64], R3 ;  /* 0x000000030e001986 */ /* 0x0101e2000c101128 */
[----:B------:R-:W-:Y:S02]  /*64010*/  LOP3.LUT R4, R4, 0xf7ffffff, RZ, 0xc0, !PT ;  /* 0xf7ffffff04047812 */ /* 0x000fe400078ec0ff */
[----:B0-----:R-:W-:-:S07]  /*64020*/  PRMT R3, R0, 0x7771, RZ ;  /* 0x0000777100037816 */ /* 0x001fce00000000ff */
[----:B------:R-:W-:Y:S02]  /*64030*/  @P4 LOP3.LUT R4, R4, 0x8000000, RZ, 0xfc, !PT ;  /* 0x0800000004044812 */ /* 0x000fe400078efcff */
[----:B------:R-:W-:Y:S01]  /*64040*/  LOP3.LUT P4, RZ, R16, 0x1000000, RZ, 0xc0, !PT ;  /* 0x0100000010ff7812 */ /* 0x000fe2000788c0ff */
[----:B------:R0:W-:Y:S04]  /*64050*/  @P2 STG.E.U8 desc[UR40][R12.64], R3 ;  /* 0x000000030c002986 */ /* 0x0001e8000c101128 */
[----:B------:R-:W4:Y:S04]  /*64060*/  LDL.LU.64 R16, [R1+0x600] ;  /* 0x0006000001107983 */ /* 0x000f280000300a00 */
[----:B------:R-:W4:Y:S01]  /*64070*/  LDL.LU.64 R18, [R1+0x5f8] ;  /* 0x0005f80001127983 */ /* 0x000f220000300a00 */
[----:B0-----:R-:W-:-:S03]  /*64080*/  PRMT R3, R22, 0x7772, RZ ;  /* 0x0000777216037816 */ /* 0x001fc600000000ff */
[----:B------:R-:W4:Y:S04]  /*64090*/  LDL.LU.64 R14, [R1+0x5f0] ;  /* 0x0005f000010e7983 */ /* 0x000f280000300a00 */
[----:B------:R0:W-:Y:S04]  /*640a0*/  @P3 STG.E.U8 desc[UR40][R8.64], R3 ;  /* 0x0000000308003986 */ /* 0x0001e8000c101128 */
[----:B------:R-:W4:Y:S01]  /*640b0*/  LDL.LU.64 R12, [R1+0x5e8] ;  /* 0x0005e800010c7983 */ /* 0x000f220000300a00 */
[----:B0-----:R-:W-:-:S03]  /*640c0*/  PRMT R3, R22, 0x7773, RZ ;  /* 0x0000777316037816 */ /* 0x001fc600000000ff */
[----:B------:R-:W4:Y:S04]  /*640d0*/  LDL.LU.64 R8, [R1+0x5e0] ;  /* 0x0005e00001087983 */ /* 0x000f280000300a00 */
[----:B------:R0:W-:Y:S01]  /*640e0*/  @P4 STG.E.U8 desc[UR40][R20.64], R3 ;  /* 0x0000000314004986 */ /* 0x0001e2000c101128 */
[C---:B------:R-:W-:Y:S02]  /*640f0*/  LOP3.LUT P4, RZ, R4.reuse, 0x8000000, RZ, 0xc0, !PT ;  /* 0x0800000004ff7812 */ /* 0x040fe4000788c0ff */
[----:B0-----:R-:W-:Y:S01]  /*64100*/  PRMT R3, R23, 0x7772, RZ ;  /* 0x0000777217037816 */ /* 0x001fe200000000ff */
[----:B------:R-:W4:Y:S10]  /*64110*/  LDL.LU.64 R20, [R1+0x5d8] ;  /* 0x0005d80001147983 */ /* 0x000f340000300a00 */
[----:B------:R0:W-:Y:S01]  /*64120*/  @P4 STG.E.U8 desc[UR40][R28.64], R3 ;  /* 0x000000031c004986 */ /* 0x0001e2000c101128 */
[----:B------:R-:W-:Y:S01]  /*64130*/  LOP3.LUT P4, RZ, R4, 0x4000000, RZ, 0xc0, !PT ;  /* 0x0400000004ff7812 */ /* 0x000fe2000788c0ff */
[----:B0-----:R-:W-:-:S02]  /*64140*/  IMAD.MOV.U32 R3, RZ, RZ, R23 ;  /* 0x000000ffff037224 */ /* 0x001fc400078e0017 */
[----:B------:R-:W4:Y:S03]  /*64150*/  LDL.LU.64 R28, [R1+0x5d0] ;  /* 0x0005d000011c7983 */ /* 0x000f260000300a00 */
[----:B------:R-:W-:Y:S01]  /*64160*/  PRMT R3, R3, 0x7773, RZ ;  /* 0x0000777303037816 */ /* 0x000fe200000000ff */
[----:B------:R-:W4:Y:S06]  /*64170*/  LDL.LU.64 R22, [R1+0x5c8] ;  /* 0x0005c80001167983 */ /* 0x000f2c0000300a00 */
[----:B---3--:R0:W-:Y:S01]  /*64180*/  @P4 STG.E.U8 desc[UR40][R24.64], R3 ;  /* 0x0000000318004986 */ /* 0x0081e2000c101128 */
[----:B------:R-:W-:-:S02]  /*64190*/  LOP3.LUT P4, RZ, R4, 0x2000000, RZ, 0xc0, !PT ;  /* 0x0200000004ff7812 */ /* 0x000fc4000788c0ff */
[----:B0-----:R-:W-:Y:S01]  /*641a0*/  PRMT R3, R2, 0x7772, RZ ;  /* 0x0000777202037816 */ /* 0x001fe200000000ff */
[----:B------:R-:W3:Y:S10]  /*641b0*/  LDL.LU.64 R24, [R1+0x5c0] ;  /* 0x0005c00001187983 */ /* 0x000ef40000300a00 */
[----:B--2---:R0:W-:Y:S04]  /*641c0*/  @P4 STG.E.U8 desc[UR40][R10.64], R3 ;  /* 0x000000030a004986 */ /* 0x0041e8000c101128 */
[----:B0-----:R-:W2:Y:S01]  /*641d0*/  LDL.LU.64 R10, [R1+0x1928] ;  /* 0x00192800010a7983 */ /* 0x001ea20000300a00 */
[----:B------:R-:W-:-:S02]  /*641e0*/  LOP3.LUT P4, RZ, R4, 0x1000000, RZ, 0xc0, !PT ;  /* 0x0100000004ff7812 */ /* 0x000fc4000788c0ff */
[----:B------:R-:W-:Y:S02]  /*641f0*/  PRMT R3, R2, 0x7773, RZ ;  /* 0x0000777302037816 */ /* 0x000fe400000000ff */
[----:B------:R-:W3:Y:S09]  /*64200*/  LDL.LU R2, [R1+0x1920] ;  /* 0x0019200001027983 */ /* 0x000ef20000300800 */
        /* <DEDUP_REMOVED lines=8> */
[----:B----4-:R2:W-:Y:S01]  /*64290*/  @P4 STG.E.U8 desc[UR40][R16.64], R3 ;  /* 0x0000000310004986 */ /* 0x0105e2000c101128 */
[----:B------:R-:W-:Y:S02]  /*642a0*/  LOP3.LUT P4, RZ, R4, 0x200000, RZ, 0xc0, !PT ;  /* 0x0020000004ff7812 */ /* 0x000fe4000788c0ff */
[C---:B------:R-:W-:Y:S02]  /*642b0*/  LOP3.LUT P5, RZ, R7.reuse, 0x2, RZ, 0xc0, !PT ;  /* 0x0000000207ff7812 */ /* 0x040fe400078ac0ff */
[C---:B------:R-:W-:Y:S02]  /*642c0*/  LOP3.LUT P6, RZ, R7.reuse, 0x4, RZ, 0xc0, !PT ;  /* 0x0000000407ff7812 */ /* 0x040fe400078cc0ff */
[C---:B------:R-:W-:Y:S02]  /*642d0*/  LOP3.LUT P0, RZ, R7.reuse, 0x8, RZ, 0xc0, !PT ;  /* 0x0000000807ff7812 */ /* 0x040fe4000780c0ff */
[C---:B------:R-:W-:Y:S02]  /*642e0*/  LOP3.LUT P1, RZ, R7.reuse, 0x10, RZ, 0xc0, !PT ;  /* 0x0000001007ff7812 */ /* 0x040fe4000782c0ff */
[----:B------:R-:W-:-:S02]  /*642f0*/  LOP3.LUT P2, RZ, R7, 0x20, RZ, 0xc0, !PT ;  /* 0x0000002007ff7812 */ /* 0x000fc4000784c0ff */
[----:B------:R-:W-:Y:S02]  /*64300*/  LOP3.LUT P3, RZ, R7, 0x40, RZ, 0xc0, !PT ;  /* 0x0000004007ff7812 */ /* 0x000fe4000786c0ff */
[----:B--2---:R-:W-:-:S05]  /*64310*/  PRMT R3, R10, 0x7772, RZ ;  /* 0x000077720a037816 */ /* 0x004fca00000000ff */
[----:B------:R0:W-:Y:S01]  /*64320*/  @P4 STG.E.U8 desc[UR40][R18.64], R3 ;  /* 0x0000000312004986 */ /* 0x0001e2000c101128 */
[----:B------:R-:W-:Y:S02]  /*64330*/  LOP3.LUT P4, RZ, R4, 0x100000, RZ, 0xc0, !PT ;  /* 0x0010000004ff7812 */ /* 0x000fe4000788c0ff */
        /* <DEDUP_REMOVED lines=10> */
[C---:B0-----:R-:W-:Y:S02]  /*643e0*/  PRMT R3, R0.reuse, 0x7772, RZ ;  /* 0x0000777200037816 */ /* 0x041fe400000000ff */
[----:B------:R-:W2:Y:S04]  /*643f0*/  LDL.LU.64 R28, [R1+0x5b8] ;  /* 0x0005b800011c7983 */ /* 0x000ea80000300a00 */
[----:B------:R0:W-:Y:S02]  /*64400*/  @P2 STG.E.U8 desc[UR40][R22.64], R3 ;  /* 0x0000000316002986 */ /* 0x0001e4000c101128 */
[----:B0-----:R-:W-:-:S05]  /*64410*/  PRMT R3, R0, 0x7773, RZ ;  /* 0x0000777300037816 */ /* 0x001fca00000000ff */
[----:B---3--:R0:W-:Y:S04]  /*64420*/  @P3 STG.E.U8 desc[UR40][R24.64], R3 ;  /* 0x0000000318003986 */ /* 0x0081e8000c101128 */
[----:B0-----:R-:W3:Y:S04]  /*64430*/  LDL.LU.64 R24, [R1+0x5b0] ;  /* 0x0005b00001187983 */ /* 0x001ee80000300a00 */
[----:B------:R-:W4:Y:S04]  /*64440*/  LDL.LU.64 R14, [R1+0x5a8] ;  /* 0x0005a800010e7983 */ /* 0x000f280000300a00 */
[----:B------:R-:W2:Y:S04]  /*64450*/  LDL.LU.64 R12, [R1+0x5a0] ;  /* 0x0005a000010c7983 */ /* 0x000ea80000300a00 */
[----:B------:R-:W2:Y:S04]  /*64460*/  LDL.LU.64 R10, [R1+0x598] ;  /* 0x00059800010a7983 */ /* 0x000ea80000300a00 */
[----:B------:R-:W2:Y:S01]  /*64470*/  LDL.LU R9, [R1+0x70] ;  /* 0x0000700001097983 */ /* 0x000ea20000300800 */
[----:B------:R-:W-:-:S02]  /*64480*/  LOP3.LUT P0, RZ, R7, 0x80, RZ, 0xc0, !PT ;  /* 0x0000008007ff7812 */ /* 0x000fc4000780c0ff */
[----:B------:R-:W-:Y:S01]  /*64490*/  LOP3.LUT P1, RZ, R7, 0x100, RZ, 0xc0, !PT ;  /* 0x0000010007ff7812 */ /* 0x000fe2000782c0ff */
[----:B------:R-:W-:Y:S01]  /*644a0*/  IMAD.MOV.U32 R0, RZ, RZ, R26 ;  /* 0x000000ffff007224 */ /* 0x000fe200078e001a */
[----:B------:R-:W3:Y:S04]  /*644b0*/  LDL.LU R21, [R1+0x74] ;  /* 0x0000740001157983 */ /* 0x000ee80000300800 */
[----:B------:R-:W3:Y:S04]  /*644c0*/  LDL.LU R26, [R1+0x78] ;  /* 0x00007800011a7983 */ /* 0x000ee80000300800 */
[----:B------:R-:W3:Y:S04]  /*644d0*/  LDL.LU R22, [R1+0x7c] ;  /* 0x00007c0001167983 */ /* 0x000ee80000300800 */
[----:B------:R-:W3:Y:S01]  /*644e0*/  LDL.LU R23, [R1+0x60] ;  /* 0x0000600001177983 */ /* 0x000ee20000300800 */
[----:B--2---:R-:W-:-:S05]  /*644f0*/  PRMT R3, R9, 0x7770, RZ ;  /* 0x0000777009037816 */ /* 0x004fca00000000ff */
[----:B------:R0:W-:Y:S02]  /*64500*/  @P0 STG.E.U8 desc[UR40][R28.64], R3 ;  /* 0x000000031c000986 */ /* 0x0001e4000c101128 */
[----:B0-----:R-:W-:Y:S02]  /*64510*/  PRMT R3, R9, 0x7771, RZ ;  /* 0x0000777109037816 */ /* 0x001fe400000000ff */
[----:B------:R-:W2:Y:S04]  /*64520*/  LDL.LU.64 R28, [R1+0x590] ;  /* 0x00059000011c7983 */ /* 0x000ea80000300a00 */
[----:B------:R-:W-:Y:S04]  /*64530*/  STL [R1+0x18e8], R9 ;  /* 0x0018e80901007387 */ /* 0x000fe80000100800 */
[----:B---3--:R0:W-:Y:S04]  /*64540*/  @P1 STG.E.U8 desc[UR40][R24.64], R3 ;  /* 0x0000000318001986 */ /* 0x0081e8000c101128 */
[----:B0-----:R-:W3:Y:S04]  /*64550*/  LDL.LU.64 R24, [R1+0x588] ;  /* 0x0005880001187983 */ /* 0x001ee80000300a00 */
[----:B------:R-:W2:Y:S04]  /*64560*/  LDL.LU R5, [R1+0x68] ;  /* 0x0000680001057983 */ /* 0x000ea80000300800 */
[----:B------:R-:W2:Y:S04]  /*64570*/  LDL R27, [R1+0x64] ;  /* 0x00006400011b7983 */ /* 0x000ea80000100800 */
[----:B------:R-:W2:Y:S01]  /*64580*/  LDL.LU R20, [R1+0x6c] ;  /* 0x00006c0001147983 */ /* 0x000ea20000300800 */
[----:B------:R-:W-:-:S02]  /*64590*/  LOP3.LUT P2, RZ, R7, 0x200, RZ, 0xc0, !PT ;  /* 0x0000020007ff7812 */ /* 0x000fc4000784c0ff */
[----:B------:R-:W-:-:S11]  /*645a0*/  PRMT R3, R21, 0x7770, RZ ;  /* 0x0000777015037816 */ /* 0x000fd600000000ff */
[----:B----4-:R0:W-:Y:S02]  /*645b0*/  @P2 STG.E.U8 desc[UR40][R14.64], R3 ;  /* 0x000000030e002986 */ /* 0x0101e4000c101128 */
[----:B0-----:R-:W-:Y:S02]  /*645c0*/  PRMT R3, R21, 0x7771, RZ ;  /* 0x0000777115037816 */ /* 0x001fe400000000ff */
        /* <DEDUP_REMOVED lines=29> */
[C---:B------:R-:W-:Y:S01]  /*647a0*/  LOP3.LUT P3, RZ, R7.reuse, 0x400, RZ, 0xc0, !PT ;  /* 0x0000040007ff7812 */ /* 0x040fe2000786c0ff */
[----:B------:R-:W4:Y:S04]  /*647b0*/  LDL.LU.64 R16, [R1+0x558] ;  /* 0x0005580001107983 */ /* 0x000f280000300a00 */
[----:B------:R-:W4:Y:S04]  /*647c0*/  LDL.LU.64 R18, [R1+0x550] ;  /* 0x0005500001127983 */ /* 0x000f280000300a00 */
[----:B------:R-:W-:Y:S01]  /*647d0*/  @P4 LOP3.LUT R4, R4, 0x40000, RZ, 0xfc, !PT ;  /* 0x0004000004044812 */ /* 0x000fe200078efcff */
[----:B------:R-:W4:Y:S01]  /*647e0*/  LDL.LU.64 R14, [R1+0x540] ;  /* 0x00054000010e7983 */ /* 0x000f220000300a00 */
[----:B------:R-:W-:-:S02]  /*647f0*/  LOP3.LUT P4, RZ, R7, 0x1000, RZ, 0xc0, !PT ;  /* 0x0000100007ff7812 */ /* 0x000fc4000788c0ff */
[----:B------:R-:W-:Y:S01]  /*64800*/  LOP3.LUT R4, R4, 0xfff7ffff, RZ, 0xc0, !PT ;  /* 0xfff7ffff04047812 */ /* 0x000fe200078ec0ff */
[----:B------:R0:W-:Y:S10]  /*64810*/  @P3 STG.E.U8 desc[UR40][R12.64], R3 ;  /* 0x000000030c003986 */ /* 0x0001f4000c101128 */
[----:B------:R-:W-:-:S02]  /*64820*/  @P4 LOP3.LUT R4, R4, 0x80000, RZ, 0xfc, !PT ;  /* 0x0008000004044812 */ /* 0x000fc400078efcff */
[----:B------:R-:W-:Y:S01]  /*64830*/  LOP3.LUT P4, RZ, R7, 0x800, RZ, 0xc0, !PT ;  /* 0x0000080007ff7812 */ /* 0x000fe2000788c0ff */
[----:B0-----:R-:W4:Y:S01]  /*64840*/  LDL.LU.64 R12, [R1+0x538] ;  /* 0x00053800010c7983 */ /* 0x001f220000300a00 */
[----:B------:R-:W-:-:S11]  /*64850*/  PRMT R3, R26, 0x7770, RZ ;  /* 0x000077701a037816 */ /* 0x000fd600000000ff */
[----:B------:R0:W-:Y:S01]  /*64860*/  @P4 STG.E.U8 desc[UR40][R10.64], R3 ;  /* 0x000000030a004986 */ /* 0x0001e2000c101128 */
[----:B------:R-:W-:Y:S02]  /*64870*/  LOP3.LUT P4, RZ, R4, 0x80000, RZ, 0xc0, !PT ;  /* 0x0008000004ff7812 */ /* 0x000fe4000788c0ff */
[----:B0-----:R-:W-:Y:S01]  /*64880*/  PRMT R3, R26, 0x7771, RZ ;  /* 0x000077711a037816 */ /* 0x001fe200000000ff */
[----:B------:R-:W4:Y:S10]  /*64890*/  LDL.LU.64 R10, [R1+0x530] ;  /* 0x00053000010a7983 */ /* 0x000f340000300a00 */
[----:B------:R0:W-:Y:S01]  /*648a0*/  @P4 STG.E.U8 desc[UR40][R28.64], R3 ;  /* 0x000000031c004986 */ /* 0x0001e2000c101128 */
[----:B------:R-:W-:-:S02]  /*648b0*/  LOP3.LUT P4, RZ, R4, 0x40000, RZ, 0xc0, !PT ;  /* 0x0004000004ff7812 */ /* 0x000fc4000788c0ff */
        /* <DEDUP_REMOVED lines=17> */
[----:B------:R-:W-:Y:S02]  /*649d0*/  PRMT R3, R27, 0x7770, RZ ;  /* 0x000077701b037816 */ /* 0x000fe400000000ff */
[----:B------:R-:W-:-:S09]  /*649e0*/  LOP3.LUT P5, RZ, R7, 0x100000, RZ, 0xc0, !PT ;  /* 0x0010000007ff7812 */ /* 0x000fd200078ac0ff */
[----:B--2---:R0:W-:Y:S01]  /*649f0*/  @P4 STG.E.U8 desc[UR40][R20.64], R3 ;  /* 0x0000000314004986 */ /* 0x0041e2000c101128 */
[----:B------:R-:W-:-:S03]  /*64a00*/  LOP3.LUT P4, RZ, R4, 0x2000, RZ, 0xc0, !PT ;  /* 0x0000200004ff7812 */ /* 0x000fc6000788c0ff */
[----:B0-----:R-:W2:Y:S01]  /*64a10*/  LDL.LU.64 R20, [R1+0x18f0] ;  /* 0x0018f00001147983 */ /* 0x001ea20000300a00 */
[----:B------:R-:W-:-:S09]  /*64a20*/  PRMT R3, R27, 0x7771, RZ ;  /* 0x000077711b037816 */ /* 0x000fd200000000ff */
[----:B----4-:R0:W-:Y:S04]  /*64a30*/  @P4 STG.E.U8 desc[UR40][R8.64], R3 ;  /* 0x0000000308004986 */ /* 0x0101e8000c101128 */
[----:B0-----:R-:W4:Y:S01]  /*64a40*/  LDL.LU R9, [R1+0x18e8] ;  /* 0x0018e80001097983 */ /* 0x001f220000300800 */
[----:B------:R-:W-:Y:S02]  /*64a50*/  LOP3.LUT P4, RZ, R4, 0x1000, RZ, 0xc0, !PT ;  /* 0x0000100004ff7812 */ /* 0x000fe4000788c0ff */
[----:B------:R-:W-:Y:S02]  /*64a60*/  PRMT R3, R5, 0x7770, RZ ;  /* 0x0000777005037816 */ /* 0x000fe400000000ff */
[C---:B------:R-:W-:Y:S02]  /*64a70*/  LOP3.LUT P6, RZ, R7.reuse, 0x200000, RZ, 0xc0, !PT ;  /* 0x0020000007ff7812 */ /* 0x040fe400078cc0ff */
[----:B------:R-:W-:-:S07]  /*64a80*/  LOP3.LUT P0, RZ, R7, 0x400000, RZ, 0xc0, !PT ;  /* 0x0040000007ff7812 */ /* 0x000fce000780c0ff */
[----:B------:R0:W-:Y:S01]  /*64a90*/  @P4 STG.E.U8 desc[UR40][R16.64], R3 ;  /* 0x0000000310004986 */ /* 0x0001e2000c101128 */
[----:B------:R-:W-:Y:S02]  /*64aa0*/  LOP3.LUT P1, RZ, R7, 0x800000, RZ, 0xc0, !PT ;  /* 0x0080000007ff7812 */ /* 0x000fe4000782c0ff */
[----:B0-----:R-:W-:-:S05]  /*64ab0*/  PRMT R3, R5, 0x7771, RZ ;  /* 0x0000777105037816 */ /* 0x001fca00000000ff */
[----:B------:R2:W-:Y:S01]  /*64ac0*/  @P5 STG.E.U8 desc[UR40][R18.64], R3 ;  /* 0x0000000312005986 */ /* 0x0005e2000c101128 */
[C---:B------:R-:W-:Y:S02]  /*64ad0*/  LOP3.LUT P2, RZ, R7.reuse, 0x1000000, RZ, 0xc0, !PT ;  /* 0x0100000007ff7812 */ /* 0x040fe4000784c0ff */
[----:B------:R-:W-:Y:S02]  /*64ae0*/  LOP3.LUT P3, RZ, R7, 0x2000000, RZ, 0xc0, !PT ;  /* 0x0200000007ff7812 */ /* 0x000fe4000786c0ff */
[----:B------:R-:W-:Y:S02]  /*64af0*/  LOP3.LUT P4, RZ, R2, 0x40, RZ, 0xc0, !PT ;  /* 0x0000004002ff7812 */ /* 0x000fe4000788c0ff */
[----:B------:R-:W-:-:S11]  /*64b00*/  LOP3.LUT R4, R4, 0xffffffef, RZ, 0xc0, !PT ;  /* 0xffffffef04047812 */ /* 0x000fd600078ec0ff */
[----:B------:R-:W-:Y:S02]  /*64b10*/  @P4 LOP3.LUT R4, R4, 0x10, RZ, 0xfc, !PT ;  /* 0x0000001004044812 */ /* 0x000fe400078efcff */
[----:B--2---:R-:W-:-:S05]  /*64b20*/  PRMT R3, R20, 0x7770, RZ ;  /* 0x0000777014037816 */ /* 0x004fca00000000ff */
[----:B------:R0:W-:Y:S02]  /*64b30*/  @P6 STG.E.U8 desc[UR40][R14.64], R3 ;  /* 0x000000030e006986 */ /* 0x0001e4000c101128 */
[----:B0-----:R-:W-:-:S05]  /*64b40*/  PRMT R3, R20, 0x7771, RZ ;  /* 0x0000777114037816 */ /* 0x001fca00000000ff */
[----:B------:R4:W-:Y:S02]  /*64b50*/  @P0 STG.E.U8 desc[UR40][R12.64], R3 ;  /* 0x000000030c000986 */ /* 0x0009e4000c101128 */
[----:B----4-:R-:W-:-:S05]  /*64b60*/  PRMT R3, R9, 0x7772, RZ ;  /* 0x0000777209037816 */ /* 0x010fca00000000ff */
[----:B------:R0:W-:Y:S04]  /*64b70*/  @P1 STG.E.U8 desc[UR40][R10.64], R3 ;  /* 0x000000030a001986 */ /* 0x0001e8000c101128 */
[----:B------:R-:W-:Y:S01]  /*64b80*/  STL [R1+0x18d8], R20 ;  /* 0x0018d81401007387 */ /* 0x000fe20000100800 */
[----:B0-----:R-:W-:-:S05]  /*64b90*/  PRMT R3, R9, 0x7773, RZ ;  /* 0x0000777309037816 */ /* 0x001fca00000000ff */
[----:B------:R0:W-:Y:S02]  /*64ba0*/  @P2 STG.E.U8 desc[UR40][R28.64], R3 ;  /* 0x000000031c002986 */ /* 0x0001e4000c101128 */
[----:B0-----:R-:W-:Y:S02]  /*64bb0*/  PRMT R3, R21, 0x7772, RZ ;  /* 0x0000777215037816 */ /* 0x001fe400000000ff */
[----:B------:R-:W2:Y:S04]  /*64bc0*/  LDL.LU.64 R28, [R1+0x518] ;  /* 0x00051800011c7983 */ /* 0x000ea80000300a00 */
[----:B---3--:R0:W-:Y:S04]  /*64bd0*/  @P3 STG.E.U8 desc[UR40][R24.64], R3 ;  /* 0x0000000318003986 */ /* 0x0081e8000c101128 */
[----:B0-----:R-:W3:Y:S01]  /*64be0*/  LDL.LU.64 R24, [R1+0x510] ;  /* 0x0005100001187983 */ /* 0x001ee20000300a00 */
[----:B------:R-:W-:-:S02]  /*64bf0*/  LOP3.LUT P4, RZ, R2, 0x20, RZ, 0xc0, !PT ;  /* 0x0000002002ff7812 */ /* 0x000fc4000788c0ff */
[----:B------:R-:W-:Y:S01]  /*64c00*/  LOP3.LUT R4, R4, 0xffffffdf, RZ, 0xc0, !PT ;  /* 0xffffffdf04047812 */ /* 0x000fe200078ec0ff */
[----:B------:R-:W4:Y:S01]  /*64c10*/  LDL.LU.64 R12, [R1+0x508] ;  /* 0x00050800010c7983 */ /* 0x000f220000300a00 */
[C---:B------:R-:W-:Y:S02]  /*64c20*/  LOP3.LUT P0, RZ, R7.reuse, 0x4000000, RZ, 0xc0, !PT ;  /* 0x0400000007ff7812 */ /* 0x040fe4000780c0ff */
[----:B------:R-:W-:Y:S01]  /*64c30*/  LOP3.LUT P1, RZ, R7, 0x8000000, RZ, 0xc0, !PT ;  /* 0x0800000007ff7812 */ /* 0x000fe2000782c0ff */
[----:B------:R-:W4:Y:S01]  /*64c40*/  LDL.LU.64 R10, [R1+0x500] ;  /* 0x00050000010a7983 */ /* 0x000f220000300a00 */
[----:B------:R-:W-:-:S03]  /*64c50*/  PRMT R3, R21, 0x7773, RZ ;  /* 0x0000777315037816 */ /* 0x000fc600000000ff */
[----:B------:R-:W4:Y:S02]  /*64c60*/  LDL.LU.64 R8, [R1+0x4f8] ;  /* 0x0004f80001087983 */ /* 0x000f240000300a00 */
        /* <DEDUP_REMOVED lines=16> */
[C---:B------:R-:W-:Y:S02]  /*64d70*/  LOP3.LUT P4, RZ, R7.reuse, 0x80000000, RZ, 0xc0, !PT ;  /* 0x8000000007ff7812 */ /* 0x040fe4000788c0ff */
[----:B------:R-:W-:Y:S01]  /*64d80*/  LOP3.LUT R4, R4, 0xfffff7ff, RZ, 0xc0, !PT ;  /* 0xfffff7ff04047812 */ /* 0x000fe200078ec0ff */
[----:B------:R-:W-:Y:S01]  /*64d90*/  STL.64 [R1+0x18c8], R6 ;  /* 0x0018c80601007387 */ /* 0x000fe20000100a00 */
[C---:B------:R-:W-:Y:S02]  /*64da0*/  LOP3.LUT P2, RZ, R7.reuse, 0x10000000, RZ, 0xc0, !PT ;  /* 0x1000000007ff7812 */ /* 0x040fe4000784c0ff */
[----:B------:R-:W-:-:S07]  /*64db0*/  LOP3.LUT P3, RZ, R7, 0x20000000, RZ, 0xc0, !PT ;  /* 0x2000000007ff7812 */ /* 0x000fce000786c0ff */
[----:B------:R-:W-:Y:S02]  /*64dc0*/  @P4 LOP3.LUT R4, R4, 0x800, RZ, 0xfc, !PT ;  /* 0x0000080004044812 */ /* 0x000fe400078efcff */
[----:B------:R-:W-:Y:S01]  /*64dd0*/  LOP3.LUT P4, RZ, R7, 0x40000000, RZ, 0xc0, !PT ;  /* 0x4000000007ff7812 */ /* 0x000fe2000788c0ff */
[----:B--2---:R0:W-:Y:S02]  /*64de0*/  @P0 STG.E.U8 desc[UR40][R28.64], R3 ;  /* 0x000000031c000986 */ /* 0x0041e4000c101128 */
[C---:B0-----:R-:W-:Y:S02]  /*64df0*/  PRMT R3, R26.reuse, 0x7772, RZ ;  /* 0x000077721a037816 */ /* 0x041fe400000000ff */
[----:B------:R-:W2:Y:S04]  /*64e00*/  LDL.LU.64 R28, [R1+0x4f0] ;  /* 0x0004f000011c7983 */ /* 0x000ea80000300a00 */
[----:B---3--:R0:W-:Y:S04]  /*64e10*/  @P1 STG.E.U8 desc[UR40][R24.64], R3 ;  /* 0x0000000318001986 */ /* 0x0081e8000c101128 */
[----:B0-----:R-:W3:Y:S04]  /*64e20*/  LDL.LU.64 R24, [R1+0x4e8] ;  /* 0x0004e80001187983 */ /* 0x001ee80000300a00 */
[----:B------:R-:W2:Y:S04]  /*64e30*/  LDL.LU R20, [R1+0x64] ;  /* 0x0000640001147983 */ /* 0x000ea80000300800 */
[----:B------:R-:W2:Y:S04]  /*64e40*/  LDL.LU.64 R6, [R1+0x4d0] ;  /* 0x0004d00001067983 */ /* 0x000ea80000300a00 */
[----:B--2---:R0:W-:Y:S04]  /*64e50*/  STL.64 [R1+0x18d0], R6 ;  /* 0x0018d00601007387 */ /* 0x0041e80000100a00 */
[----:B0-----:R-:W2:Y:S01]  /*64e60*/  LDL.LU.64 R6, [R1+0x4d8] ;  /* 0x0004d80001067983 */ /* 0x001ea20000300a00 */
[----:B------:R-:W-:-:S05]  /*64e70*/  PRMT R3, R26, 0x7773, RZ ;  /* 0x000077731a037816 */ /* 0x000fca00000000ff */
[----:B----4-:R0:W-:Y:S02]  /*64e80*/  @P2 STG.E.U8 desc[UR40][R12.64], R3 ;  /* 0x000000030c002986 */ /* 0x0101e4000c101128 */
[----:B0-----:R-:W-:-:S05]  /*64e90*/  PRMT R3, R22, 0x7772, RZ ;  /* 0x0000777216037816 */ /* 0x001fca00000000ff */
[----:B------:R0:W-:Y:S02]  /*64ea0*/  @P3 STG.E.U8 desc[UR40][R10.64], R3 ;  /* 0x000000030a003986 */ /* 0x0001e4000c101128 */
[----:B0-----:R-:W-:-:S05]  /*64eb0*/  PRMT R3, R22, 0x7773, RZ ;  /* 0x0000777316037816 */ /* 0x001fca00000000ff */
[----:B------:R-:W-:Y:S04]  /*64ec0*/  @P4 STG.E.U8 desc[UR40][R8.64], R3 ;  /* 0x0000000308004986 */ /* 0x000fe8000c101128 */
[----:B--2---:R0:W-:Y:S04]  /*64ed0*/  STL.64 [R1+0x18e0], R6 ;  /* 0x0018e00601007387 */ /* 0x0041e80000100a00 */
[----:B0-----:R-:W2:Y:S01]  /*64ee0*/  LDL.LU.64 R6, [R1+0x4e0] ;  /* 0x0004e00001067983 */ /* 0x001ea20000300a00 */
[C---:B------:R-:W-:Y:S02]  /*64ef0*/  LOP3.LUT P4, RZ, R4.reuse, 0x800, RZ, 0xc0, !PT ;  /* 0x0000080004ff7812 */ /* 0x040fe4000788c0ff */
[----:B------:R-:W-:Y:S01]  /*64f00*/  PRMT R3, R23, 0x7772, RZ ;  /* 0x0000777217037816 */ /* 0x000fe200000000ff */
[----:B------:R-:W4:Y:S04]  /*64f10*/  LDL.LU R26, [R1+0xe0] ;  /* 0x0000e000011a7983 */ /* 0x000f280000300800 */
[----:B------:R-:W4:Y:S04]  /*64f20*/  LDL.LU.64 R16, [R1+0x4c8] ;  /* 0x0004c80001107983 */ /* 0x000f280000300a00 */
[----:B------:R-:W4:Y:S04]  /*64f30*/  LDL.LU.64 R18, [R1+0x4c0] ;  /* 0x0004c00001127983 */ /* 0x000f280000300a00 */
[----:B------:R0:W-:Y:S01]  /*64f40*/  @P4 STG.E.U8 desc[UR40][R28.64], R3 ;  /* 0x000000031c004986 */ /* 0x0001e2000c101128 */
[----:B------:R-:W-:-:S03]  /*64f50*/  LOP3.LUT P4, RZ, R4, 0x400, RZ, 0xc0, !PT ;  /* 0x0000040004ff7812 */ /* 0x000fc6000788c0ff */
[----:B------:R-:W4:Y:S04]  /*64f60*/  LDL.LU R27, [R1+0xe4] ;  /* 0x0000e400011b7983 */ /* 0x000f280000300800 */
[----:B------:R-:W4:Y:S01]  /*64f70*/  LDL.LU.64 R14, [R1+0x4b8] ;  /* 0x0004b800010e7983 */ /* 0x000f220000300a00 */
[----:B0-----:R-:W-:-:S03]  /*64f80*/  PRMT R3, R23, 0x7773, RZ ;  /* 0x0000777317037816 */ /* 0x001fc600000000ff */
[----:B------:R-:W4:Y:S04]  /*64f90*/  LDL.LU.64 R12, [R1+0x4b0] ;  /* 0x0004b000010c7983 */ /* 0x000f280000300a00 */
[----:B---3--:R0:W-:Y:S01]  /*64fa0*/  @P4 STG.E.U8 desc[UR40][R24.64], R3 ;  /* 0x0000000318004986 */ /* 0x0081e2000c101128 */
[----:B------:R-:W-:-:S03]  /*64fb0*/  LOP3.LUT P4, RZ, R4, 0x200, RZ, 0xc0, !PT ;  /* 0x0000020004ff7812 */ /* 0x000fc6000788c0ff */
[----:B------:R-:W3:Y:S04]  /*64fc0*/  LDL.LU.64 R10, [R1+0x4a8] ;  /* 0x0004a800010a7983 */ /* 0x000ee80000300a00 */
[----:B------:R-:W3:Y:S01]  /*64fd0*/  LDL.LU R21, [R1+0xe8] ;  /* 0x0000e80001157983 */ /* 0x000ee20000300800 */
[----:B0-----:R-:W-:-:S03]  /*64fe0*/  PRMT R3, R20, 0x7772, RZ ;  /* 0x0000777214037816 */ /* 0x001fc600000000ff */
[----:B------:R-:W3:Y:S04]  /*64ff0*/  LDL.LU.64 R8, [R1+0x4a0] ;  /* 0x0004a00001087983 */ /* 0x000ee80000300a00 */
[----:B------:R-:W3:Y:S04]  /*65000*/  LDL.LU.64 R28, [R1+0x498] ;  /* 0x00049800011c7983 */ /* 0x000ee80000300a00 */
[----:B------:R-:W3:Y:S04]  /*65010*/  LDL.LU.64 R22, [R1+0x490] ;  /* 0x0004900001167983 */ /* 0x000ee80000300a00 */
[----:B------:R-:W3:Y:S04]  /*65020*/  LDL.LU.64 R24, [R1+0x488] ;  /* 0x0004880001187983 */ /* 0x000ee80000300a00 */
        /* <DEDUP_REMOVED lines=8> */
[----:B------:R-:W-:Y:S02]  /*650b0*/  PRMT R3, R5, 0x7772, RZ ;  /* 0x0000777205037816 */ /* 0x000fe400000000ff */
[C---:B------:R-:W-:Y:S02]  /*650c0*/  LOP3.LUT P5, RZ, R2.reuse, 0x80, RZ, 0xc0, !PT ;  /* 0x0000008002ff7812 */ /* 0x040fe400078ac0ff */
[C---:B------:R-:W-:Y:S02]  /*650d0*/  LOP3.LUT P6, RZ, R2.reuse, 0x100, RZ, 0xc0, !PT ;  /* 0x0000010002ff7812 */ /* 0x040fe400078cc0ff */
[C---:B------:R-:W-:Y:S02]  /*650e0*/  LOP3.LUT P0, RZ, R2.reuse, 0x200, RZ, 0xc0, !PT ;  /* 0x0000020002ff7812 */ /* 0x040fe4000780c0ff */
[C---:B------:R-:W-:Y:S02]  /*650f0*/  LOP3.LUT P1, RZ, R2.reuse, 0x400, RZ, 0xc0, !PT ;  /* 0x0000040002ff7812 */ /* 0x040fe4000782c0ff */
[----:B------:R-:W-:-:S02]  /*65100*/  LOP3.LUT P2, RZ, R2, 0x800, RZ, 0xc0, !PT ;  /* 0x0000080002ff7812 */ /* 0x000fc4000784c0ff */
[----:B------:R-:W-:Y:S01]  /*65110*/  LOP3.LUT P3, RZ, R2, 0x1000, RZ, 0xc0, !PT ;  /* 0x0000100002ff7812 */ /* 0x000fe2000786c0ff */
[----:B--2---:R0:W-:Y:S01]  /*65120*/  @P4 STG.E.U8 desc[UR40][R6.64], R3 ;  /* 0x0000000306004986 */ /* 0x0041e2000c101128 */
[C---:B------:R-:W-:Y:S02]  /*65130*/  LOP3.LUT P4, RZ, R4.reuse, 0x40, RZ, 0xc0, !PT ;  /* 0x0000004004ff7812 */ /* 0x040fe4000788c0ff */
[----:B0-----:R-:W-:Y:S01]  /*65140*/  PRMT R3, R5, 0x7773, RZ ;  /* 0x0000777305037816 */ /* 0x001fe200000000ff */
[----:B------:R-:W2:Y:S10]  /*65150*/  LDL.LU.64 R6, [R1+0x18c8] ;  /* 0x0018c80001067983 */ /* 0x000eb40000300a00 */
[----:B----4-:R3:W-:Y:S01]  /*65160*/  @P4 STG.E.U8 desc[UR40][R16.64], R3 ;  /* 0x0000000310004986 */ /* 0x0107e2000c101128 */
[----:B------:R-:W-:-:S03]  /*65170*/  LOP3.LUT P4, RZ, R4, 0x20, RZ, 0xc0, !PT ;  /* 0x0000002004ff7812 */ /* 0x000fc6000788c0ff */
[----:B------:R-:W4:Y:S01]  /*65180*/  LDL.LU R5, [R1+0x18c0] ;  /* 0x0018c00001057983 */ /* 0x000f220000300800 */
[----:B---3--:R-:W-:-:S09]  /*65190*/  PRMT R3, R20, 0x7772, RZ ;  /* 0x0000777214037816 */ /* 0x008fd200000000ff */
        /* <DEDUP_REMOVED lines=14> */
[----:B------:R0:W-:Y:S02]  /*65280*/  @P2 STG.E.U8 desc[UR40][R22.64], R3 ;  /* 0x0000000316002986 */ /* 0x0001e4000c101128 */
[----:B0-----:R-:W-:Y:S02]  /*65290*/  PRMT R3, R21, 0x7771, RZ ;  /* 0x0000777115037816 */ /* 0x001fe400000000ff */
[----:B------:R-:W3:Y:S04]  /*652a0*/  LDL.LU.64 R22, [R1+0x480] ;  /* 0x0004800001167983 */ /* 0x000ee80000300a00 */
[----:B------:R-:W2:Y:S04]  /*652b0*/  LDL.LU.64 R18, [R1+0x478] ;  /* 0x0004780001127983 */ /* 0x000ea80000300a00 */
[----:B------:R-:W2:Y:S04]  /*652c0*/  LDL.LU.64 R14, [R1+0x470] ;  /* 0x00047000010e7983 */ /* 0x000ea80000300a00 */
[----:B------:R-:W2:Y:S04]  /*652d0*/  LDL.LU.64 R10, [R1+0x468] ;  /* 0x00046800010a7983 */ /* 0x000ea80000300a00 */
[----:B------:R-:W2:Y:S04]  /*652e0*/  LDL.LU.64 R8, [R1+0x460] ;  /* 0x0004600001087983 */ /* 0x000ea80000300a00 */
[----:B------:R0:W-:Y:S04]  /*652f0*/  @P3 STG.E.U8 desc[UR40][R24.64], R3 ;  /* 0x0000000318003986 */ /* 0x0001e8000c101128 */
[----:B------:R-:W2:Y:S04]  /*65300*/  LDL.LU.64 R28, [R1+0x458] ;  /* 0x00045800011c7983 */ /* 0x000ea80000300a00 */
[----:B0-----:R-:W2:Y:S01]  /*65310*/  LDL.LU R24, [R1+0xec] ;  /* 0x0000ec0001187983 */ /* 0x001ea20000300800 */
[----:B------:R-:W-:Y:S01]  /*65320*/  LOP3.LUT P0, RZ, R2, 0x2000, RZ, 0xc0, !PT ;  /* 0x0000200002ff7812 */ /* 0x000fe2000780c0ff */
[----:B------:R-:W-:-:S02]  /*65330*/  IMAD.MOV.U32 R25, RZ, RZ, R0 ;  /* 0x000000ffff197224 */ /* 0x000fc400078e0000 */
[----:B------:R-:W3:Y:S04]  /*65340*/  LDL.LU R12, [R1+0xd0] ;  /* 0x0000d000010c7983 */ /* 0x000ee80000300800 */
[----:B------:R-:W4:Y:S04]  /*65350*/  LDL.LU R13, [R1+0xd4] ;  /* 0x0000d400010d7983 */ /* 0x000f280000300800 */
[----:B------:R-:W4:Y:S04]  /*65360*/  LDL.LU R20, [R1+0xd8] ;  /* 0x0000d80001147983 */ /* 0x000f280000300800 */
[----:B------:R-:W4:Y:S04]  /*65370*/  LDL.LU R0, [R1+0xdc] ;  /* 0x0000dc0001007983 */ /* 0x000f280000300800 */
[----:B------:R-:W-:Y:S01]  /*65380*/  STL [R1+0x1868], R2 ;  /* 0x0018680201007387 */ /* 0x000fe20000100800 */
[----:B--2---:R-:W-:-:S05]  /*65390*/  PRMT R3, R24, 0x7770, RZ ;  /* 0x0000777018037816 */ /* 0x004fca00000000ff */
[----:B---3--:R0:W-:Y:S04]  /*653a0*/  @P0 STG.E.U8 desc[UR40][R22.64], R3 ;  /* 0x0000000316000986 */ /* 0x0081e8000c101128 */
[----:B0-----:R-:W2:Y:S04]  /*653b0*/  LDL.LU.64 R22, [R1+0x450] ;  /* 0x0004500001167983 */ /* 0x001ea80000300a00 */
[----:B------:R-:W3:Y:S04]  /*653c0*/  LDL.LU.64 R26, [R1+0x438] ;  /* 0x00043800011a7983 */ /* 0x000ee80000300a00 */
[----:B---3--:R0:W-:Y:S04]  /*653d0*/  STL.64 [R1+0x18b0], R26 ;  /* 0x0018b01a01007387 */ /* 0x0081e80000100a00 */
[----:B0-----:R-:W3:Y:S01]  /*653e0*/  LDL.LU.64 R26, [R1+0x440] ;  /* 0x00044000011a7983 */ /* 0x001ee20000300a00 */
        /* <DEDUP_REMOVED lines=17> */
[----:B---3--:R0:W-:Y:S04]  /*65500*/  STL.64 [R1+0x18b8], R26 ;  /* 0x0018b81a01007387 */ /* 0x0081e80000100a00 */
[----:B0-----:R-:W3:Y:S04]  /*65510*/  LDL.LU.64 R26, [R1+0x448] ;  /* 0x00044800011a7983 */ /* 0x001ee80000300a00 */
[----:B------:R-:W3:Y:S02]  /*65520*/  LDL.LU.64 R16, [R1+0x420] ;  /* 0x0004200001107983 */ /* 0x000ee40000300a00 */
        /* <DEDUP_REMOVED lines=9> */
[----:B------:R0:W-:Y:S01]  /*655c0*/  @P1 STG.E.U8 desc[UR40][R18.64], R3 ;  /* 0x0000000312001986 */ /* 0x0001e2000c101128 */
[----:B------:R-:W-:Y:S02]  /*655d0*/  LOP3.LUT R4, R4, 0xfffffff7, RZ, 0xc0, !PT ;  /* 0xfffffff704047812 */ /* 0x000fe400078ec0ff */
[----:B0-----:R-:W-:-:S07]  /*655e0*/  PRMT R3, R12, 0x7770, RZ ;  /* 0x000077700c037816 */ /* 0x001fce00000000ff */
[----:B------:R-:W-:Y:S02]  /*655f0*/  @P4 LOP3.LUT R4, R4, 0x8, RZ, 0xfc, !PT ;  /* 0x0000000804044812 */ /* 0x000fe400078efcff */
[----:B------:R-:W-:Y:S01]  /*65600*/  LOP3.LUT P4, RZ, R2, 0x20000, RZ, 0xc0, !PT ;  /* 0x0002000002ff7812 */ /* 0x000fe2000788c0ff */
[----:B------:R0:W-:Y:S02]  /*65610*/  @P2 STG.E.U8 desc[UR40][R14.64], R3 ;  /* 0x000000030e002986 */ /* 0x0001e4000c101128 */
[----:B0-----:R-:W-:-:S05]  /*65620*/  PRMT R3, R12, 0x7771, RZ ;  /* 0x000077710c037816 */ /* 0x001fca00000000ff */
[----:B------:R4:W-:Y:S02]  /*65630*/  @P3 STG.E.U8 desc[UR40][R10.64], R3 ;  /* 0x000000030a003986 */ /* 0x0009e4000c101128 */
[----:B----4-:R-:W-:-:S05]  /*65640*/  PRMT R3, R13, 0x7770, RZ ;  /* 0x000077700d037816 */ /* 0x010fca00000000ff */
[----:B------:R0:W-:Y:S01]  /*65650*/  @P4 STG.E.U8 desc[UR40][R8.64], R3 ;  /* 0x0000000308004986 */ /* 0x0001e2000c101128 */
[----:B------:R-:W-:Y:S02]  /*65660*/  LOP3.LUT P4, RZ, R4, 0x8, RZ, 0xc0, !PT ;  /* 0x0000000804ff7812 */ /* 0x000fe4000788c0ff */
[----:B0-----:R-:W-:-:S11]  /*65670*/  PRMT R3, R13, 0x7771, RZ ;  /* 0x000077710d037816 */ /* 0x001fd600000000ff */
[----:B------:R0:W-:Y:S01]  /*65680*/  @P4 STG.E.U8 desc[UR40][R28.64], R3 ;  /* 0x000000031c004986 */ /* 0x0001e2000c101128 */
[----:B------:R-:W-:Y:S02]  /*65690*/  LOP3.LUT P4, RZ, R4, 0x4, RZ, 0xc0, !PT ;  /* 0x0000000404ff7812 */ /* 0x000fe4000788c0ff */
[----:B0-----:R-:W-:-:S11]  /*656a0*/  PRMT R3, R20, 0x7770, RZ ;  /* 0x0000777014037816 */ /* 0x001fd600000000ff */
[----:B--2---:R0:W-:Y:S01]  /*656b0*/  @P4 STG.E.U8 desc[UR40][R22.64], R3 ;  /* 0x0000000316004986 */ /* 0x0041e2000c101128 */
[----:B------:R-:W-:Y:S02]  /*656c0*/  LOP3.LUT P4, RZ, R4, 0x2, RZ, 0xc0, !PT ;  /* 0x0000000204ff7812 */ /* 0x000fe4000788c0ff */
[----:B0-----:R-:W-:Y:S01]  /*656d0*/  PRMT R3, R20, 0x7771, RZ ;  /* 0x0000777114037816 */ /* 0x001fe200000000ff */
[----:B---3--:R0:W-:Y:S10]  /*656e0*/  STL.64 [R1+0x18a0], R16 ;  /* 0x0018a01001007387 */ /* 0x0081f40000100a00 */
[----:B------:R1:W-:Y:S04]  /*656f0*/  @P4 STG.E.U8 desc[UR40][R26.64], R3 ;  /* 0x000000031a004986 */ /* 0x0003e8000c101128 */
[----:B0-----:R-:W2:Y:S04]  /*65700*/  LDL.LU.64 R16, [R1+0x430] ;  /* 0x0004300001107983 */ /* 0x001ea80000300a00 */
[----:B------:R-:W3:Y:S04]  /*65710*/  LDL.LU.64 R18, [R1+0x418] ;  /* 0x0004180001127983 */ /* 0x000ee80000300a00 */
[----:B------:R-:W4:Y:S04]  /*65720*/  LDL.LU.64 R14, [R1+0x410] ;  /* 0x00041000010e7983 */ /* 0x000f280000300a00 */
[----:B------:R-:W2:Y:S04]  /*65730*/  LDL.LU.64 R10, [R1+0x408] ;  /* 0x00040800010a7983 */ /* 0x000ea80000300a00 */
[----:B------:R-:W2:Y:S04]  /*65740*/  LDL.LU.64 R8, [R1+0x400] ;  /* 0x0004000001087983 */ /* 0x000ea80000300a00 */
[----:B------:R-:W2:Y:S04]  /*65750*/  LDL.LU.64 R28, [R1+0x3f8] ;  /* 0x0003f800011c7983 */ /* 0x000ea80000300a00 */
[----:B------:R-:W2:Y:S04]  /*65760*/  LDL.LU.64 R22, [R1+0x3f0] ;  /* 0x0003f00001167983 */ /* 0x000ea80000300a00 */
[----:B-1----:R-:W2:Y:S01]  /*65770*/  LDL.LU.64 R26, [R1+0x18b8] ;  /* 0x0018b800011a7983 */ /* 0x002ea20000300a00 */
[----:B------:R-:W-:-:S02]  /*65780*/  LOP3.LUT P4, RZ, R4, 0x1, RZ, 0xc0, !PT ;  /* 0x0000000104ff7812 */ /* 0x000fc4000788c0ff */
[----:B------:R-:W-:Y:S01]  /*65790*/  PRMT R3, R0, 0x7770, RZ ;  /* 0x0000777000037816 */ /* 0x000fe200000000ff */
[----:B------:R0:W-:Y:S04]  /*657a0*/  STL [R1+0x1748], R5 ;  /* 0x0017480501007387 */ /* 0x0001e80000100800 */
[----:B0-----:R-:W3:Y:S06]  /*657b0*/  LDL.LU.64 R4, [R1+0x428] ;  /* 0x0004280001047983 */ /* 0x001eec0000300a00 */
[----:B--2---:R0:W-:Y:S04]  /*657c0*/  @P4 STG.E.U8 desc[UR40][R26.64], R3 ;  /* 0x000000031a004986 */ /* 0x0041e8000c101128 */
[----:B0-----:R-:W2:Y:S01]  /*657d0*/  LDL.LU.64 R26, [R1+0x18b0] ;  /* 0x0018b000011a7983 */ /* 0x001ea20000300a00 */
[----:B------:R-:W-:-:S02]  /*657e0*/  LOP3.LUT P4, RZ, R7, 0x80000000, RZ, 0xc0, !PT ;  /* 0x8000000007ff7812 */ /* 0x000fc4000788c0ff */
[----:B------:R-:W-:-:S11]  /*657f0*/  PRMT R3, R0, 0x7771, RZ ;  /* 0x0000777100037816 */ /* 0x000fd600000000ff */
[----:B--2---:R0:W-:Y:S04]  /*65800*/  @P4 STG.E.U8 desc[UR40][R26.64], R3 ;  /* 0x000000031a004986 */ /* 0x0041e8000c101128 */
[----:B0-----:R-:W2:Y:S01]  /*65810*/  LDL.LU.64 R26, [R1+0x18a8] ;  /* 0x0018a800011a7983 */ /* 0x001ea20000300a00 */
[----:B------:R-:W-:Y:S02]  /*65820*/  LOP3.LUT P4, RZ, R7, 0x40000000, RZ, 0xc0, !PT ;  /* 0x4000000007ff7812 */ /* 0x000fe4000788c0ff */
[----:B--2---:R-:W-:-:S11]  /*65830*/  PRMT R3, R26, 0x7772, RZ ;  /* 0x000077721a037816 */ /* 0x004fd600000000ff */
[----:B------:R0:W-:Y:S04]  /*65840*/  @P4 STG.E.U8 desc[UR40][R16.64], R3 ;  /* 0x0000000310004986 */ /* 0x0001e8000c101128 */
[----:B0-----:R-:W2:Y:S01]  /*65850*/  LDL.LU.64 R16, [R1+0x18a0] ;  /* 0x0018a00001107983 */ /* 0x001ea20000300a00 */
[C---:B------:R-:W-:Y:S02]  /*65860*/  LOP3.LUT P4, RZ, R7.reuse, 0x20000000, RZ, 0xc0, !PT ;  /* 0x2000000007ff7812 */ /* 0x040fe4000788c0ff */
[----:B------:R-:W-:Y:S02]  /*65870*/  PRMT R3, R26, 0x7773, RZ ;  /* 0x000077731a037816 */ /* 0x000fe400000000ff */
[----:B------:R-:W-:Y:S01]  /*65880*/  LOP3.LUT P5, RZ, R6, 0x1000, RZ, 0xc0, !PT ;  /* 0x0000100006ff7812 */ /* 0x000fe200078ac0ff */
[----:B------:R-:W4:Y:S08]  /*65890*/  LDL.LU R26, [R1+0x1898] ;  /* 0x00189800011a7983 */ /* 0x000f300000300800 */
[----:B---3--:R0:W-:Y:S01]  /*658a0*/  @P4 STG.E.U8 desc[UR40][R4.64], R3 ;  /* 0x0000000304004986 */ /* 0x0081e2000c101128 */
[----:B------:R-:W-:-:S02]  /*658b0*/  LOP3.LUT P4, RZ, R7, 0x10000000, RZ, 0xc0, !PT ;  /* 0x1000000007ff7812 */ /* 0x000fc4000788c0ff */
[C---:B------:R-:W-:Y:S02]  /*658c0*/  LOP3.LUT P6, RZ, R6.reuse, 0x800, RZ, 0xc0, !PT ;  /* 0x0000080006ff7812 */ /* 0x040fe400078cc0ff */
[C---:B0-----:R-:W-:Y:S02]  /*658d0*/  PRMT R3, R27.reuse, 0x7772, RZ ;  /* 0x000077721b037816 */ /* 0x041fe400000000ff */
[C---:B------:R-:W-:Y:S02]  /*658e0*/  LOP3.LUT P0, RZ, R6.reuse, 0x400, RZ, 0xc0, !PT ;  /* 0x0000040006ff7812 */ /* 0x040fe4000780c0ff */
[C---:B------:R-:W-:Y:S02]  /*658f0*/  LOP3.LUT P1, RZ, R6.reuse, 0x200, RZ, 0xc0, !PT ;  /* 0x0000020006ff7812 */ /* 0x040fe4000782c0ff */
[C---:B------:R-:W-:Y:S02]  /*65900*/  LOP3.LUT P2, RZ, R6.reuse, 0x100, RZ, 0xc0, !PT ;  /* 0x0000010006ff7812 */ /* 0x040fe4000784c0ff */
[----:B------:R-:W-:Y:S01]  /*65910*/  LOP3.LUT P3, RZ, R6, 0x80, RZ, 0xc0, !PT ;  /* 0x0000008006ff7812 */ /* 0x000fe2000786c0ff */
[----:B--2---:R0:W-:Y:S02]  /*65920*/  @P4 STG.E.U8 desc[UR40][R16.64], R3 ;  /* 0x0000000310004986 */ /* 0x0041e4000c101128 */
[----:B0-----:R-:W-:-:S05]  /*65930*/  PRMT R3, R27, 0x7773, RZ ;  /* 0x000077731b037816 */ /* 0x001fca00000000ff */
        /* <DEDUP_REMOVED lines=8> */
[----:B------:R0:W-:Y:S01]  /*659c0*/  @P2 STG.E.U8 desc[UR40][R28.64], R3 ;  /* 0x000000031c002986 */ /* 0x0001e2000c101128 */
[----:B------:R-:W-:Y:S01]  /*659d0*/  IMAD.MOV.U32 R21, RZ, RZ, R25 ;  /* 0x000000ffff157224 */ /* 0x000fe200078e0019 */
[----:B0-----:R-:W-:-:S05]  /*659e0*/  PRMT R3, R12, 0x7772, RZ ;  /* 0x000077720c037816 */ /* 0x001fca00000000ff */
[----:B------:R0:W-:Y:S04]  /*659f0*/  @P3 STG.E.U8 desc[UR40][R22.64], R3 ;  /* 0x0000000316003986 */ /* 0x0001e8000c101128 */
[----:B0-----:R-:W2:Y:S04]  /*65a00*/  LDL.LU.64 R22, [R1+0x3e8] ;  /* 0x0003e80001167983 */ /* 0x001ea80000300a00 */
[----:B------:R-:W3:Y:S01]  /*65a10*/  LDL.LU.64 R24, [R1+0x3e0] ;  /* 0x0003e00001187983 */ /* 0x000ee20000300a00 */
[C---:B------:R-:W-:Y:S02]  /*65a20*/  LOP3.LUT P0, RZ, R6.reuse, 0x40, RZ, 0xc0, !PT ;  /* 0x0000004006ff7812 */ /* 0x040fe4000780c0ff */
[----:B------:R-:W-:Y:S01]  /*65a30*/  LOP3.LUT P1, RZ, R6, 0x20, RZ, 0xc0, !PT ;  /* 0x0000002006ff7812 */ /* 0x000fe2000782c0ff */
[----:B------:R-:W4:Y:S01]  /*65a40*/  LDL.LU.64 R10, [R1+0x3d8] ;  /* 0x0003d800010a7983 */ /* 0x000f220000300a00 */
[----:B------:R-:W-:-:S03]  /*65a50*/  PRMT R3, R12, 0x7773, RZ ;  /* 0x000077730c037816 */ /* 0x000fc600000000ff */
[----:B------:R-:W3:Y:S04]  /*65a60*/  LDL.LU.64 R8, [R1+0x3d0] ;  /* 0x0003d00001087983 */ /* 0x000ee80000300a00 */
[----:B------:R-:W3:Y:S04]  /*65a70*/  LDL.LU.64 R28, [R1+0x3c8] ;  /* 0x0003c800011c7983 */ /* 0x000ee80000300a00 */
[----:B------:R-:W4:Y:S04]  /*65a80*/  LDL.LU R2, [R1+0xc4] ;  /* 0x0000c40001027983 */ /* 0x000f280000300800 */
[----:B--2---:R0:W-:Y:S02]  /*65a90*/  @P0 STG.E.U8 desc[UR40][R22.64], R3 ;  /* 0x0000000316000986 */ /* 0x0041e4000c101128 */
[----:B0-----:R-:W-:-:S02]  /*65aa0*/  PRMT R3, R13, 0x7772, RZ ;  /* 0x000077720d037816 */ /* 0x001fc400000000ff */
[----:B------:R-:W2:Y:S04]  /*65ab0*/  LDL.LU.64 R22, [R1+0x3c0] ;  /* 0x0003c00001167983 */ /* 0x000ea80000300a00 */
        /* <DEDUP_REMOVED lines=32> */
[----:B------:R-:W2:Y:S01]  /*65cc0*/  LDL.LU R15, [R1+0xb0] ;  /* 0x0000b000010f7983 */ /* 0x000ea20000300800 */
[----:B------:R-:W-:Y:S02]  /*65cd0*/  LOP3.LUT R7, R7, 0xfbffffff, RZ, 0xc0, !PT ;  /* 0xfbffffff07077812 */ /* 0x000fe400078ec0ff */
[C---:B------:R-:W-:Y:S01]  /*65ce0*/  LOP3.LUT P2, RZ, R6.reuse, 0x10, RZ, 0xc0, !PT ;  /* 0x0000001006ff7812 */ /* 0x040fe2000784c0ff */
[----:B------:R-:W2:Y:S01]  /*65cf0*/  LDL.LU.64 R16, [R1+0x388] ;  /* 0x0003880001107983 */ /* 0x000ea20000300a00 */
[C---:B------:R-:W-:Y:S02]  /*65d00*/  LOP3.LUT P3, RZ, R6.reuse, 0x8, RZ, 0xc0, !PT ;  /* 0x0000000806ff7812 */ /* 0x040fe4000786c0ff */
[----:B------:R-:W-:Y:S01]  /*65d10*/  PRMT R3, R13, 0x7773, RZ ;  /* 0x000077730d037816 */ /* 0x000fe200000000ff */
[----:B------:R-:W2:Y:S04]  /*65d20*/  LDL.LU.64 R18, [R1+0x380] ;  /* 0x0003800001127983 */ /* 0x000ea80000300a00 */
[----:B------:R-:W-:Y:S01]  /*65d30*/  @P4 LOP3.LUT R7, R7, 0x4000000, RZ, 0xfc, !PT ;  /* 0x0400000007074812 */ /* 0x000fe200078efcff */
[----:B------:R-:W2:Y:S01]  /*65d40*/  LDL.LU.64 R12, [R1+0x378] ;  /* 0x00037800010c7983 */ /* 0x000ea20000300a00 */
[----:B------:R-:W-:-:S02]  /*65d50*/  LOP3.LUT P4, RZ, R6, 0x2, RZ, 0xc0, !PT ;  /* 0x0000000206ff7812 */ /* 0x000fc4000788c0ff */
[----:B------:R-:W-:Y:S01]  /*65d60*/  LOP3.LUT R7, R7, 0xf7ffffff, RZ, 0xc0, !PT ;  /* 0xf7ffffff07077812 */ /* 0x000fe200078ec0ff */
[----:B----4-:R0:W-:Y:S10]  /*65d70*/  @P2 STG.E.U8 desc[UR40][R10.64], R3 ;  /* 0x000000030a002986 */ /* 0x0101f4000c101128 */
[----:B------:R-:W-:-:S02]  /*65d80*/  @P4 LOP3.LUT R7, R7, 0x8000000, RZ, 0xfc, !PT ;  /* 0x0800000007074812 */ /* 0x000fc400078efcff */
[----:B------:R-:W-:Y:S01]  /*65d90*/  LOP3.LUT P4, RZ, R6, 0x4, RZ, 0xc0, !PT ;  /* 0x0000000406ff7812 */ /* 0x000fe2000788c0ff */
[----:B0-----:R-:W4:Y:S01]  /*65da0*/  LDL.LU.64 R10, [R1+0x370] ;  /* 0x00037000010a7983 */ /* 0x001f220000300a00 */
[----:B------:R-:W-:-:S05]  /*65db0*/  PRMT R3, R20, 0x7772, RZ ;  /* 0x0000777214037816 */ /* 0x000fca00000000ff */
[----:B------:R0:W-:Y:S02]  /*65dc0*/  @P3 STG.E.U8 desc[UR40][R8.64], R3 ;  /* 0x0000000308003986 */ /* 0x0001e4000c101128 */
[----:B0-----:R-:W-:-:S05]  /*65dd0*/  PRMT R3, R20, 0x7773, RZ ;  /* 0x0000777314037816 */ /* 0x001fca00000000ff */
[----:B------:R0:W-:Y:S01]  /*65de0*/  @P4 STG.E.U8 desc[UR40][R28.64], R3 ;  /* 0x000000031c004986 */ /* 0x0001e2000c101128 */
[C---:B------:R-:W-:Y:S02]  /*65df0*/  LOP3.LUT P4, RZ, R7.reuse, 0x8000000, RZ, 0xc0, !PT ;  /* 0x0800000007ff7812 */ /* 0x040fe4000788c0ff */
[----:B0-----:R-:W-:Y:S01]  /*65e00*/  PRMT R3, R0, 0x7772, RZ ;  /* 0x0000777200037816 */ /* 0x001fe200000000ff */
[----:B------:R-:W4:Y:S10]  /*65e10*/  LDL.LU R28, [R1+0xb4] ;  /* 0x0000b400011c7983 */ /* 0x000f340000300800 */
[----:B------:R0:W-:Y:S01]  /*65e20*/  @P4 STG.E.U8 desc[UR40][R22.64], R3 ;  /* 0x0000000316004986 */ /* 0x0001e2000c101128 */
[----:B------:R-:W-:-:S03]  /*65e30*/  LOP3.LUT P4, RZ, R7, 0x4000000, RZ, 0xc0, !PT ;  /* 0x0400000007ff7812 */ /* 0x000fc6000788c0ff */
[----:B------:R-:W4:Y:S01]  /*65e40*/  LDL.LU.64 R8, [R1+0x368] ;  /* 0x0003680001087983 */ /* 0x000f220000300a00 */
[----:B0-----:R-:W-:-:S03]  /*65e50*/  PRMT R3, R0, 0x7773, RZ ;  /* 0x0000777300037816 */ /* 0x001fc600000000ff */
[----:B------:R-:W4:Y:S06]  /*65e60*/  LDL.LU.64 R22, [R1+0x360] ;  /* 0x0003600001167983 */ /* 0x000f2c0000300a00 */
[----:B---3--:R0:W-:Y:S01]  /*65e70*/  @P4 STG.E.U8 desc[UR40][R24.64], R3 ;  /* 0x0000000318004986 */ /* 0x0081e2000c101128 */
[----:B------:R-:W-:Y:S02]  /*65e80*/  LOP3.LUT P4, RZ, R7, 0x2000000, RZ, 0xc0, !PT ;  /* 0x0200000007ff7812 */ /* 0x000fe4000788c0ff */
        /* <DEDUP_REMOVED lines=22> */
[----:B------:R-:W-:Y:S01]  /*65ff0*/  LOP3.LUT P2, RZ, R26, 0x200000, RZ, 0xc0, !PT ;  /* 0x002000001aff7812 */ /* 0x000fe2000784c0ff */
[----:B------:R-:W-:Y:S04]  /*66000*/  STL.64 [R1+0x1858], R14 ;  /* 0x0018580e01007387 */ /* 0x000fe80000100a00 */
[----:B------:R-:W3:Y:S04]  /*66010*/  LDL.LU R29, [R1+0xb8] ;  /* 0x0000b800011d7983 */ /* 0x000ee80000300800 */
[----:B--2---:R0:W-:Y:S01]  /*66020*/  @P4 STG.E.U8 desc[UR40][R4.64], R3 ;  /* 0x0000000304004986 */ /* 0x0041e2000c101128 */
        /* <DEDUP_REMOVED lines=8> */
[----:B----4-:R0:W-:Y:S02]  /*660b0*/  @P0 STG.E.U8 desc[UR40][R10.64], R3 ;  /* 0x000000030a000986 */ /* 0x0101e4000c101128 */
[----:B0-----:R-:W-:-:S05]  /*660c0*/  PRMT R3, R15, 0x7771, RZ ;  /* 0x000077710f037816 */ /* 0x001fca00000000ff */
[----:B------:R0:W-:Y:S02]  /*660d0*/  @P1 STG.E.U8 desc[UR40][R8.64], R3 ;  /* 0x0000000308001986 */ /* 0x0001e4000c101128 */
[----:B0-----:R-:W-:-:S05]  /*660e0*/  PRMT R3, R28, 0x7770, RZ ;  /* 0x000077701c037816 */ /* 0x001fca00000000ff */
[----:B------:R0:W-:Y:S04]  /*660f0*/  @P2 STG.E.U8 desc[UR40][R22.64], R3 ;  /* 0x0000000316002986 */ /* 0x0001e8000c101128 */
[----:B0-----:R-:W2:Y:S01]  /*66100*/  LDL.LU.64 R22, [R1+0x350] ;  /* 0x0003500001167983 */ /* 0x001ea20000300a00 */
[C---:B------:R-:W-:Y:S02]  /*66110*/  LOP3.LUT P3, RZ, R26.reuse, 0x100000, RZ, 0xc0, !PT ;  /* 0x001000001aff7812 */ /* 0x040fe4000786c0ff */
[----:B------:R-:W-:Y:S02]  /*66120*/  LOP3.LUT P0, RZ, R26, 0x80000, RZ, 0xc0, !PT ;  /* 0x000800001aff7812 */ /* 0x000fe4000780c0ff */
[----:B------:R-:W-:-:S09]  /*66130*/  PRMT R3, R28, 0x7771, RZ ;  /* 0x000077711c037816 */ /* 0x000fd200000000ff */
[----:B---3--:R0:W-:Y:S02]  /*66140*/  @P3 STG.E.U8 desc[UR40][R24.64], R3 ;  /* 0x0000000318003986 */ /* 0x0081e4000c101128 */
[----:B0-----:R-:W-:Y:S02]  /*66150*/  PRMT R3, R29, 0x7770, RZ ;  /* 0x000077701d037816 */ /* 0x001fe400000000ff */
[----:B------:R-:W3:Y:S04]  /*66160*/  LDL.LU.64 R24, [R1+0x348] ;  /* 0x0003480001187983 */ /* 0x000ee80000300a00 */
[----:B------:R-:W4:Y:S04]  /*66170*/  LDL.LU.64 R12, [R1+0x340] ;  /* 0x00034000010c7983 */ /* 0x000f280000300a00 */
[----:B------:R-:W3:Y:S04]  /*66180*/  LDL.LU.64 R10, [R1+0x338] ;  /* 0x00033800010a7983 */ /* 0x000ee80000300a00 */
[----:B------:R-:W3:Y:S04]  /*66190*/  LDL.LU.64 R8, [R1+0x330] ;  /* 0x0003300001087983 */ /* 0x000ee80000300a00 */
[----:B------:R-:W3:Y:S04]  /*661a0*/  LDL.LU R0, [R1+0xbc] ;  /* 0x0000bc0001007983 */ /* 0x000ee80000300800 */
[----:B--2---:R0:W-:Y:S04]  /*661b0*/  @P0 STG.E.U8 desc[UR40][R22.64], R3 ;  /* 0x0000000316000986 */ /* 0x0041e8000c101128 */
        /* <DEDUP_REMOVED lines=19> */
[----:B------:R-:W-:-:S11]  /*662f0*/  LOP3.LUT R7, R7, 0xfffdffff, RZ, 0xc0, !PT ;  /* 0xfffdffff07077812 */ /* 0x000fd600078ec0ff */
[----:B------:R-:W-:Y:S02]  /*66300*/  @P4 LOP3.LUT R7, R7, 0x20000, RZ, 0xfc, !PT ;  /* 0x0002000007074812 */ /* 0x000fe400078efcff */
[C---:B------:R-:W-:Y:S02]  /*66310*/  LOP3.LUT P4, RZ, R26.reuse, 0x2000, RZ, 0xc0, !PT ;  /* 0x000020001aff7812 */ /* 0x040fe4000788c0ff */
[----:B------:R-:W-:Y:S02]  /*66320*/  LOP3.LUT R7, R7, 0xfffbffff, RZ, 0xc0, !PT ;  /* 0xfffbffff07077812 */ /* 0x000fe400078ec0ff */
[C---:B------:R-:W-:Y:S02]  /*66330*/  LOP3.LUT P1, RZ, R26.reuse, 0x40000, RZ, 0xc0, !PT ;  /* 0x000400001aff7812 */ /* 0x040fe4000782c0ff */
[----:B------:R-:W-:Y:S02]  /*66340*/  LOP3.LUT P2, RZ, R26, 0x20000, RZ, 0xc0, !PT ;  /* 0x000200001aff7812 */ /* 0x000fe4000784c0ff */
[----:B------:R-:W-:-:S05]  /*66350*/  PRMT R3, R29, 0x7771, RZ ;  /* 0x000077711d037816 */ /* 0x000fca00000000ff */
[----:B------:R-:W-:Y:S02]  /*66360*/  @P4 LOP3.LUT R7, R7, 0x40000, RZ, 0xfc, !PT ;  /* 0x0004000007074812 */ /* 0x000fe400078efcff */
[C---:B------:R-:W-:Y:S02]  /*66370*/  LOP3.LUT P4, RZ, R26.reuse, 0x4000, RZ, 0xc0, !PT ;  /* 0x000040001aff7812 */ /* 0x040fe4000788c0ff */
[----:B------:R-:W-:Y:S01]  /*66380*/  LOP3.LUT P3, RZ, R26, 0x10000, RZ, 0xc0, !PT ;  /* 0x000100001aff7812 */ /* 0x000fe2000786c0ff */
[----:B---3--:R0:W-:Y:S01]  /*66390*/  @P1 STG.E.U8 desc[UR40][R24.64], R3 ;  /* 0x0000000318001986 */ /* 0x0081e2000c101128 */
[----:B------:R-:W-:Y:S02]  /*663a0*/  LOP3.LUT R7, R7, 0xfff7ffff, RZ, 0xc0, !PT ;  /* 0xfff7ffff07077812 */ /* 0x000fe400078ec0ff */
[----:B0-----:R-:W-:-:S07]  /*663b0*/  PRMT R3, R0, 0x7770, RZ ;  /* 0x0000777000037816 */ /* 0x001fce00000000ff */
[----:B------:R-:W-:Y:S02]  /*663c0*/  @P4 LOP3.LUT R7, R7, 0x80000, RZ, 0xfc, !PT ;  /* 0x0008000007074812 */ /* 0x000fe400078efcff */
[----:B------:R-:W-:Y:S01]  /*663d0*/  LOP3.LUT P4, RZ, R26, 0x8000, RZ, 0xc0, !PT ;  /* 0x000080001aff7812 */ /* 0x000fe2000788c0ff */
[----:B----4-:R0:W-:Y:S02]  /*663e0*/  @P2 STG.E.U8 desc[UR40][R12.64], R3 ;  /* 0x000000030c002986 */ /* 0x0101e4000c101128 */
[----:B0-----:R-:W-:-:S05]  /*663f0*/  PRMT R3, R0, 0x7771, RZ ;  /* 0x0000777100037816 */ /* 0x001fca00000000ff */
[----:B------:R0:W-:Y:S02]  /*66400*/  @P3 STG.E.U8 desc[UR40][R10.64], R3 ;  /* 0x000000030a003986 */ /* 0x0001e4000c101128 */
[----:B0-----:R-:W-:Y:S02]  /*66410*/  PRMT R3, R21, 0x7772, RZ ;  /* 0x0000777215037816 */ /* 0x001fe400000000ff */
[----:B------:R0:W-:Y:S04]  /*66420*/  STL.64 [R1+0x1860], R28 ;  /* 0x0018601c01007387 */ /* 0x0001e80000100a00 */
[----:B------:R1:W-:Y:S01]  /*66430*/  @P4 STG.E.U8 desc[UR40][R8.64], R3 ;  /* 0x0000000308004986 */ /* 0x0003e2000c101128 */
[----:B------:R-:W-:-:S03]  /*66440*/  LOP3.LUT P4, RZ, R7, 0x80000, RZ, 0xc0, !PT ;  /* 0x0008000007ff7812 */ /* 0x000fc6000788c0ff */
[----:B0-----:R-:W3:Y:S01]  /*66450*/  LDL.LU.64 R28, [R1+0x318] ;  /* 0x00031800011c7983 */ /* 0x001ee20000300a00 */
[----:B-1----:R-:W-:-:S03]  /*66460*/  IMAD.MOV.U32 R3, RZ, RZ, R21 ;  /* 0x000000ffff037224 */ /* 0x002fc600078e0015 */
[----:B------:R-:W4:Y:S04]  /*66470*/  LDL.LU.64 R14, [R1+0x310] ;  /* 0x00031000010e7983 */ /* 0x000f280000300a00 */
[----:B------:R-:W3:Y:S01]  /*66480*/  LDL.LU.64 R24, [R1+0x308] ;  /* 0x0003080001187983 */ /* 0x000ee20000300a00 */
        /* <DEDUP_REMOVED lines=12> */
[----:B--2---:R0:W-:Y:S01]  /*66550*/  @P4 STG.E.U8 desc[UR40][R22.64], R3 ;  /* 0x0000000316004986 */ /* 0x0041e2000c101128 */
[C---:B------:R-:W-:Y:S02]  /*66560*/  LOP3.LUT P4, RZ, R7.reuse, 0x20000, RZ, 0xc0, !PT ;  /* 0x0002000007ff7812 */ /* 0x040fe4000788c0ff */
[----:B0-----:R-:W-:Y:S01]  /*66570*/  PRMT R3, R2, 0x7773, RZ ;  /* 0x0000777302037816 */ /* 0x001fe200000000ff */
[----:B------:R-:W2:Y:S10]  /*66580*/  LDL.LU.64 R22, [R1+0x2c0] ;  /* 0x0002c00001167983 */ /* 0x000eb40000300a00 */
[----:B---3--:R0:W-:Y:S01]  /*66590*/  @P4 STG.E.U8 desc[UR40][R28.64], R3 ;  /* 0x000000031c004986 */ /* 0x0081e2000c101128 */
[----:B------:R-:W-:-:S03]  /*665a0*/  LOP3.LUT P4, RZ, R7, 0x10000, RZ, 0xc0, !PT ;  /* 0x0001000007ff7812 */ /* 0x000fc6000788c0ff */
[----:B------:R-:W3:Y:S01]  /*665b0*/  LDL.LU R2, [R1+0x1868] ;  /* 0x0018680001027983 */ /* 0x000ee20000300800 */
[----:B0-----:R-:W-:-:S03]  /*665c0*/  PRMT R3, R27, 0x7772, RZ ;  /* 0x000077721b037816 */ /* 0x001fc600000000ff */
[----:B------:R-:W2:Y:S06]  /*665d0*/  LDL.LU.64 R28, [R1+0x1860] ;  /* 0x00186000011c7983 */ /* 0x000eac0000300a00 */
[----:B----4-:R0:W-:Y:S04]  /*665e0*/  @P4 STG.E.U8 desc[UR40][R14.64], R3 ;  /* 0x000000030e004986 */ /* 0x0101e8000c101128 */
[----:B0-----:R-:W4:Y:S01]  /*665f0*/  LDL.LU.64 R14, [R1+0x1858] ;  /* 0x00185800010e7983 */ /* 0x001f220000300a00 */
[----:B------:R-:W-:-:S02]  /*66600*/  LOP3.LUT P4, RZ, R7, 0x8000, RZ, 0xc0, !PT ;  /* 0x0000800007ff7812 */ /* 0x000fc4000788c0ff */
[----:B------:R-:W-:-:S11]  /*66610*/  PRMT R3, R27, 0x7773, RZ ;  /* 0x000077731b037816 */ /* 0x000fd600000000ff */
[----:B------:R0:W-:Y:S04]  /*66620*/  @P4 STG.E.U8 desc[UR40][R24.64], R3 ;  /* 0x0000000318004986 */ /* 0x0001e8000c101128 */
[----:B0-----:R-:W2:Y:S01]  /*66630*/  LDL.LU.64 R24, [R1+0x1850] ;  /* 0x0018500001187983 */ /* 0x001ea20000300a00 */
[----:B------:R-:W-:Y:S02]  /*66640*/  LOP3.LUT P4, RZ, R7, 0x4000, RZ, 0xc0, !PT ;  /* 0x0000400007ff7812 */ /* 0x000fe4000788c0ff */
[C---:B------:R-:W-:Y:S02]  /*66650*/  LOP3.LUT P5, RZ, R26.reuse, 0x40, RZ, 0xc0, !PT ;  /* 0x000000401aff7812 */ /* 0x040fe400078ac0ff */
[C---:B------:R-:W-:Y:S02]  /*66660*/  LOP3.LUT P6, RZ, R26.reuse, 0x20, RZ, 0xc0, !PT ;  /* 0x000000201aff7812 */ /* 0x040fe400078cc0ff */
[----:B------:R-:W-:-:S02]  /*66670*/  LOP3.LUT P0, RZ, R26, 0x10, RZ, 0xc0, !PT ;  /* 0x000000101aff7812 */ /* 0x000fc4000780c0ff */
[C---:B------:R-:W-:Y:S02]  /*66680*/  LOP3.LUT P1, RZ, R26.reuse, 0x8, RZ, 0xc0, !PT ;  /* 0x000000081aff7812 */ /* 0x040fe4000782c0ff */
[C---:B------:R-:W-:Y:S02]  /*66690*/  LOP3.LUT P2, RZ, R26.reuse, 0x4, RZ, 0xc0, !PT ;  /* 0x000000041aff7812 */ /* 0x040fe4000784c0ff */
[----:B------:R-:W-:Y:S02]  /*666a0*/  LOP3.LUT P3, RZ, R26, 0x2, RZ, 0xc0, !PT ;  /* 0x000000021aff7812 */ /* 0x000fe4000786c0ff */
[----:B----4-:R-:W-:-:S05]  /*666b0*/  PRMT R3, R14, 0x7772, RZ ;  /* 0x000077720e037816 */ /* 0x010fca00000000ff */
[----:B------:R0:W-:Y:S01]  /*666c0*/  @P4 STG.E.U8 desc[UR40][R4.64], R3 ;  /* 0x0000000304004986 */ /* 0x0001e2000c101128 */
[----:B------:R-:W-:Y:S02]  /*666d0*/  LOP3.LUT P4, RZ, R7, 0x2000, RZ, 0xc0, !PT ;  /* 0x0000200007ff7812 */ /* 0x000fe4000788c0ff */
[----:B0-----:R-:W-:-:S11]  /*666e0*/  PRMT R3, R14, 0x7773, RZ ;  /* 0x000077730e037816 */ /* 0x001fd600000000ff */
[----:B------:R0:W-:Y:S01]  /*666f0*/  @P4 STG.E.U8 desc[UR40][R16.64], R3 ;  /* 0x0000000310004986 */ /* 0x0001e2000c101128 */
[----:B------:R-:W-:Y:S02]  /*66700*/  LOP3.LUT P4, RZ, R7, 0x1000, RZ, 0xc0, !PT ;  /* 0x0000100007ff7812 */ /* 0x000fe4000788c0ff */
[----:B0-----:R-:W-:-:S11]  /*66710*/  PRMT R3, R15, 0x7772, RZ ;  /* 0x000077720f037816 */ /* 0x001fd600000000ff */
[----:B------:R0:W-:Y:S02]  /*66720*/  @P4 STG.E.U8 desc[UR40][R18.64], R3 ;  /* 0x0000000312004986 */ /* 0x0001e4000c101128 */
[----:B0-----:R-:W-:-:S05]  /*66730*/  PRMT R3, R15, 0x7773, RZ ;  /* 0x000077730f037816 */ /* 0x001fca00000000ff */
[----:B------:R2:W-:Y:S02]  /*66740*/  @P5 STG.E.U8 desc[UR40][R12.64], R3 ;  /* 0x000000030c005986 */ /* 0x0005e4000c101128 */
        /* <DEDUP_REMOVED lines=10> */
[----:B------:R0:W-:Y:S04]  /*667f0*/  @P3 STG.E.U8 desc[UR40][R22.64], R3 ;  /* 0x0000000316003986 */ /* 0x0001e8000c101128 */
[----:B------:R-:W4:Y:S04]  /*66800*/  LDL.LU.64 R20, [R1+0x2b8] ;  /* 0x0002b80001147983 */ /* 0x000f280000300a00 */
[----:B0-----:R-:W3:Y:S04]  /*66810*/  LDL.LU.64 R22, [R1+0x2b0] ;  /* 0x0002b00001167983 */ /* 0x001ee80000300a00 */
[----:B------:R-:W3:Y:S04]  /*66820*/  LDL.LU.64 R14, [R1+0x2a8] ;  /* 0x0002a800010e7983 */ /* 0x000ee80000300a00 */
[----:B------:R-:W3:Y:S04]  /*66830*/  LDL.LU.64 R18, [R1+0x2a0] ;  /* 0x0002a00001127983 */ /* 0x000ee80000300a00 */
[----:B------:R-:W3:Y:S01]  /*66840*/  LDL.LU R29, [R1+0x140] ;  /* 0x00014000011d7983 */ /* 0x000ee20000300800 */
[----:B------:R-:W-:-:S02]  /*66850*/  LOP3.LUT P0, RZ, R26, 0x1, RZ, 0xc0, !PT ;  /* 0x000000011aff7812 */ /* 0x000fc4000780c0ff */
[----:B------:R-:W-:Y:S01]  /*66860*/  PRMT R3, R0, 0x7773, RZ ;  /* 0x0000777300037816 */ /* 0x000fe200000000ff */
[----:B------:R-:W3:Y:S04]  /*66870*/  LDL.LU R12, [R1+0x144] ;  /* 0x00014400010c7983 */ /* 0x000ee80000300800 */
[----:B------:R-:W3:Y:S04]  /*66880*/  LDL.LU R10, [R1+0x148] ;  /* 0x00014800010a7983 */ /* 0x000ee80000300800 */
[----:B------:R-:W3:Y:S04]  /*66890*/  LDL.LU R11, [R1+0x14c] ;  /* 0x00014c00010b7983 */ /* 0x000ee80000300800 */
[----:B------:R-:W3:Y:S04]  /*668a0*/  LDL.LU.64 R8, [R1+0x298] ;  /* 0x0002980001087983 */ /* 0x000ee80000300a00 */
[----:B------:R-:W3:Y:S01]  /*668b0*/  LDL.LU R0, [R1+0x130] ;  /* 0x0001300001007983 */ /* 0x000ee20000300800 */
[----:B--2---:R-:W-:-:S03]  /*668c0*/  LOP3.LUT P1, RZ, R25, 0x80000000, RZ, 0xc0, !PT ;  /* 0x8000000019ff7812 */ /* 0x004fc6000782c0ff */
[----:B----4-:R0:W-:Y:S04]  /*668d0*/  @P0 STG.E.U8 desc[UR40][R20.64], R3 ;  /* 0x0000000314000986 */ /* 0x0101e8000c101128 */
[----:B0-----:R-:W2:Y:S01]  /*668e0*/  LDL.LU.64 R20, [R1+0x290] ;  /* 0x0002900001147983 */ /* 0x001ea20000300a00 */
[----:B---3--:R-:W-:-:S05]  /*668f0*/  PRMT R3, R29, 0x7770, RZ ;  /* 0x000077701d037816 */ /* 0x008fca00000000ff */
[----:B------:R0:W-:Y:S04]  /*66900*/  @P1 STG.E.U8 desc[UR40][R22.64], R3 ;  /* 0x0000000316001986 */ /* 0x0001e8000c101128 */
[----:B0-----:R-:W3:Y:S04]  /*66910*/  LDL.LU.64 R22, [R1+0x288] ;  /* 0x0002880001167983 */ /* 0x001ee80000300a00 */
[----:B------:R-:W4:Y:S04]  /*66920*/  LDL.LU R27, [R1+0x134] ;  /* 0x00013400011b7983 */ /* 0x000f280000300800 */
[----:B----4-:R0:W-:Y:S04]  /*66930*/  STL [R1+0x182c], R27 ;  /* 0x00182c1b01007387 */ /* 0x0101e80000100800 */
[----:B------:R-:W-:Y:S04]  /*66940*/  STL [R1+0x1824], R29 ;  /* 0x0018241d01007387 */ /* 0x000fe80000100800 */
[----:B0-----:R-:W4:Y:S04]  /*66950*/  LDL.LU.64 R26, [R1+0x268] ;  /* 0x00026800011a7983 */ /* 0x001f280000300a00 */
[----:B----4-:R0:W-:Y:S04]  /*66960*/  STL.64 [R1+0x1830], R26 ;  /* 0x0018301a01007387 */ /* 0x0101e80000100a00 */
[----:B0-----:R-:W4:Y:S01]  /*66970*/  LDL.LU.64 R26, [R1+0x270] ;  /* 0x00027000011a7983 */ /* 0x001f220000300a00 */
[----:B------:R-:W-:-:S02]  /*66980*/  LOP3.LUT P2, RZ, R25, 0x40000000, RZ, 0xc0, !PT ;  /* 0x4000000019ff7812 */ /* 0x000fc4000784c0ff */
[----:B------:R-:W-:Y:S01]  /*66990*/  PRMT R3, R29, 0x7771, RZ ;  /* 0x000077711d037816 */ /* 0x000fe200000000ff */
[----:B----4-:R0:W-:Y:S04]  /*669a0*/  STL.64 [R1+0x1838], R26 ;  /* 0x0018381a01007387 */ /* 0x0101e80000100a00 */
[----:B0-----:R-:W4:Y:S06]  /*669b0*/  LDL.LU.64 R26, [R1+0x278] ;  /* 0x00027800011a7983 */ /* 0x001f2c0000300a00 */
[----:B------:R-:W-:Y:S01]  /*669c0*/  @P2 STG.E.U8 desc[UR40][R14.64], R3 ;  /* 0x000000030e002986 */ /* 0x000fe2000c101128 */
        /* <DEDUP_REMOVED lines=16> */
[----:B----4-:R0:W-:Y:S04]  /*66ad0*/  STL.64 [R1+0x1840], R26 ;  /* 0x0018401a01007387 */ /* 0x0101e80000100a00 */
[----:B0-----:R-:W4:Y:S04]  /*66ae0*/  LDL.LU.64 R26, [R1+0x280] ;  /* 0x00028000011a7983 */ /* 0x001f280000300a00 */
[----:B------:R-:W4:Y:S01]  /*66af0*/  LDL.LU R14, [R1+0x138] ;  /* 0x00013800010e7983 */ /* 0x000f220000300800 */
[----:B------:R-:W-:-:S04]  /*66b00*/  LOP3.LUT R7, R7, 0xfffffdff, RZ, 0xc0, !PT ;  /* 0xfffffdff07077812 */ /* 0x000fc800078ec0ff */
[----:B------:R-:W-:Y:S02]  /*66b10*/  @P4 LOP3.LUT R7, R7, 0x200, RZ, 0xfc, !PT ;  /* 0x0000020007074812 */ /* 0x000fe400078efcff */
[----:B------:R-:W-:Y:S02]  /*66b20*/  LOP3.LUT P4, RZ, R25, 0x4000000, RZ, 0xc0, !PT ;  /* 0x0400000019ff7812 */ /* 0x000fe4000788c0ff */
[----:B------:R-:W-:Y:S02]  /*66b30*/  LOP3.LUT R7, R7, 0xfffffbff, RZ, 0xc0, !PT ;  /* 0xfffffbff07077812 */ /* 0x000fe400078ec0ff */
[----:B------:R-:W-:-:S09]  /*66b40*/  LOP3.LUT P3, RZ, R25, 0x20000000, RZ, 0xc0, !PT ;  /* 0x2000000019ff7812 */ /* 0x000fd2000786c0ff */
[----:B------:R-:W-:Y:S02]  /*66b50*/  @P4 LOP3.LUT R7, R7, 0x400, RZ, 0xfc, !PT ;  /* 0x0000040007074812 */ /* 0x000fe400078efcff */
[----:B------:R-:W-:Y:S02]  /*66b60*/  LOP3.LUT P4, RZ, R25, 0x8000000, RZ, 0xc0, !PT ;  /* 0x0800000019ff7812 */ /* 0x000fe4000788c0ff */
[----:B------:R-:W-:Y:S02]  /*66b70*/  LOP3.LUT R7, R7, 0xfffff7ff, RZ, 0xc0, !PT ;  /* 0xfffff7ff07077812 */ /* 0x000fe400078ec0ff */
[----:B------:R-:W-:-:S09]  /*66b80*/  PRMT R3, R12, 0x7770, RZ ;  /* 0x000077700c037816 */ /* 0x000fd200000000ff */
[----:B------:R-:W-:Y:S02]  /*66b90*/  @P4 LOP3.LUT R7, R7, 0x800, RZ, 0xfc, !PT ;  /* 0x0000080007074812 */ /* 0x000fe400078efcff */
[----:B------:R-:W-:Y:S01]  /*66ba0*/  LOP3.LUT P4, RZ, R25, 0x10000000, RZ, 0xc0, !PT ;  /* 0x1000000019ff7812 */ /* 0x000fe2000788c0ff */
[----:B------:R0:W-:Y:S02]  /*66bb0*/  @P3 STG.E.U8 desc[UR40][R18.64], R3 ;  /* 0x0000000312003986 */ /* 0x0001e4000c101128 */
[----:B0-----:R-:W-:-:S10]  /*66bc0*/  PRMT R3, R12, 0x7771, RZ ;  /* 0x000077710c037816 */ /* 0x001fd400000000ff */
[----:B------:R0:W-:Y:S01]  /*66bd0*/  @P4 STG.E.U8 desc[UR40][R8.64], R3 ;  /* 0x0000000308004986 */ /* 0x0001e2000c101128 */
[----:B------:R-:W-:Y:S02]  /*66be0*/  LOP3.LUT P4, RZ, R7, 0x800, RZ, 0xc0, !PT ;  /* 0x0000080007ff7812 */ /* 0x000fe4000788c0ff */
[----:B0-----:R-:W-:-:S11]  /*66bf0*/  PRMT R3, R10, 0x7770, RZ ;  /* 0x000077700a037816 */ /* 0x001fd600000000ff */
[----:B--2---:R0:W-:Y:S01]  /*66c00*/  @P4 STG.E.U8 desc[UR40][R20.64], R3 ;  /* 0x0000000314004986 */ /* 0x0041e2000c101128 */
[----:B------:R-:W-:Y:S02]  /*66c10*/  LOP3.LUT P4, RZ, R7, 0x400, RZ, 0xc0, !PT ;  /* 0x0000040007ff7812 */ /* 0x000fe4000788c0ff */
[----:B0-----:R-:W-:-:S11]  /*66c20*/  PRMT R3, R10, 0x7771, RZ ;  /* 0x000077710a037816 */ /* 0x001fd600000000ff */
[----:B---3--:R0:W-:Y:S01]  /*66c30*/  @P4 STG.E.U8 desc[UR40][R22.64], R3 ;  /* 0x0000000316004986 */ /* 0x0081e2000c101128 */
[----:B------:R-:W-:Y:S02]  /*66c40*/  LOP3.LUT P4, RZ, R7, 0x200, RZ, 0xc0, !PT ;  /* 0x0000020007ff7812 */ /* 0x000fe4000788c0ff */
[----:B0-----:R-:W-:Y:S01]  /*66c50*/  PRMT R3, R11, 0x7770, RZ ;  /* 0x000077700b037816 */ /* 0x001fe200000000ff */
[----:B----4-:R0:W-:Y:S04]  /*66c60*/  STL [R1+0x1828], R14 ;  /* 0x0018280e01007387 */ /* 0x0101e80000100800 */
[----:B0-----:R-:W2:Y:S04]  /*66c70*/  LDL.LU.64 R14, [R1+0x260] ;  /* 0x00026000010e7983 */ /* 0x001ea80000300a00 */
[----:B------:R-:W3:Y:S04]  /*66c80*/  LDL.LU.64 R28, [R1+0x258] ;  /* 0x00025800011c7983 */ /* 0x000ee80000300a00 */
[----:B------:R-:W4:Y:S04]  /*66c90*/  LDL.LU R13, [R1+0x13c] ;  /* 0x00013c00010d7983 */ /* 0x000f280000300800 */
[----:B------:R-:W2:Y:S04]  /*66ca0*/  LDL.LU.64 R4, [R1+0x250] ;  /* 0x0002500001047983 */ /* 0x000ea80000300a00 */
[----:B------:R-:W2:Y:S04]  /*66cb0*/  LDL.LU.64 R16, [R1+0x248] ;  /* 0x0002480001107983 */ /* 0x000ea80000300a00 */
[----:B------:R-:W2:Y:S04]  /*66cc0*/  LDL.LU.64 R18, [R1+0x240] ;  /* 0x0002400001127983 */ /* 0x000ea80000300a00 */
[----:B------:R-:W2:Y:S04]  /*66cd0*/  LDL.LU.64 R8, [R1+0x238] ;  /* 0x0002380001087983 */ /* 0x000ea80000300a00 */
[----:B------:R-:W2:Y:S04]  /*66ce0*/  LDL.LU.64 R20, [R1+0x230] ;  /* 0x0002300001147983 */ /* 0x000ea80000300a00 */
[----:B------:R-:W2:Y:S04]  /*66cf0*/  LDL.LU.64 R22, [R1+0x228] ;  /* 0x0002280001167983 */ /* 0x000ea80000300a00 */
[----:B------:R0:W-:Y:S04]  /*66d00*/  @P4 STG.E.U8 desc[UR40][R26.64], R3 ;  /* 0x000000031a004986 */ /* 0x0001e8000c101128 */
        /* <DEDUP_REMOVED lines=12> */
[----:B0-----:R-:W2:Y:S01]  /*66dd0*/  LDL.LU R27, [R1+0x182c] ;  /* 0x00182c00011b7983 */ /* 0x001ea20000300800 */
[----:B------:R-:W-:Y:S02]  /*66de0*/  LOP3.LUT P4, RZ, R7, 0x20, RZ, 0xc0, !PT ;  /* 0x0000002007ff7812 */ /* 0x000fe4000788c0ff */
[----:B--2---:R-:W-:-:S11]  /*66df0*/  PRMT R3, R27, 0x7770, RZ ;  /* 0x000077701b037816 */ /* 0x004fd600000000ff */
[----:B------:R0:W-:Y:S01]  /*66e00*/  @P4 STG.E.U8 desc[UR40][R14.64], R3 ;  /* 0x000000030e004986 */ /* 0x0001e2000c101128 */
[----:B------:R-:W-:-:S03]  /*66e10*/  LOP3.LUT P4, RZ, R7, 0x10, RZ, 0xc0, !PT ;  /* 0x0000001007ff7812 */ /* 0x000fc6000788c0ff */
[----:B0-----:R-:W2:Y:S01]  /*66e20*/  LDL.LU R14, [R1+0x1828] ;  /* 0x00182800010e7983 */ /* 0x001ea20000300800 */
[----:B------:R-:W-:-:S09]  /*66e30*/  PRMT R3, R27, 0x7771, RZ ;  /* 0x000077711b037816 */ /* 0x000fd200000000ff */
[----:B---3--:R0:W-:Y:S04]  /*66e40*/  @P4 STG.E.U8 desc[UR40][R28.64], R3 ;  /* 0x000000031c004986 */ /* 0x0081e8000c101128 */
[----:B0-----:R-:W3:Y:S01]  /*66e50*/  LDL.LU R29, [R1+0x1824] ;  /* 0x00182400011d7983 */ /* 0x001ee20000300800 */
[C---:B------:R-:W-:Y:S02]  /*66e60*/  LOP3.LUT P5, RZ, R25.reuse, 0x80000, RZ, 0xc0, !PT ;  /* 0x0008000019ff7812 */ /* 0x040fe400078ac0ff */
[C---:B------:R-:W-:Y:S02]  /*66e70*/  LOP3.LUT P6, RZ, R25.reuse, 0x40000, RZ, 0xc0, !PT ;  /* 0x0004000019ff7812 */ /* 0x040fe400078cc0ff */
[C---:B------:R-:W-:Y:S02]  /*66e80*/  LOP3.LUT P0, RZ, R25.reuse, 0x20000, RZ, 0xc0, !PT ;  /* 0x0002000019ff7812 */ /* 0x040fe4000780c0ff */
[----:B------:R-:W-:-:S02]  /*66e90*/  LOP3.LUT P1, RZ, R25, 0x10000, RZ, 0xc0, !PT ;  /* 0x0001000019ff7812 */ /* 0x000fc4000782c0ff */
[----:B------:R-:W-:Y:S02]  /*66ea0*/  LOP3.LUT P2, RZ, R25, 0x8000, RZ, 0xc0, !PT ;  /* 0x0000800019ff7812 */ /* 0x000fe4000784c0ff */
[----:B--2---:R-:W-:-:S05]  /*66eb0*/  PRMT R3, R14, 0x7770, RZ ;  /* 0x000077700e037816 */ /* 0x004fca00000000ff */
[----:B------:R0:W-:Y:S02]  /*66ec0*/  @P5 STG.E.U8 desc[UR40][R4.64], R3 ;  /* 0x0000000304005986 */ /* 0x0001e4000c101128 */
[----:B0-----:R-:W-:-:S05]  /*66ed0*/  PRMT R3, R14, 0x7771, RZ ;  /* 0x000077710e037816 */ /* 0x001fca00000000ff */
[----:B------:R4:W-:Y:S02]  /*66ee0*/  @P6 STG.E.U8 desc[UR40][R16.64], R3 ;  /* 0x0000000310006986 */ /* 0x0009e4000c101128 */
[----:B----4-:R-:W-:-:S05]  /*66ef0*/  PRMT R3, R13, 0x7770, RZ ;  /* 0x000077700d037816 */ /* 0x010fca00000000ff */
[----:B------:R0:W-:Y:S02]  /*66f00*/  @P0 STG.E.U8 desc[UR40][R18.64], R3 ;  /* 0x0000000312000986 */ /* 0x0001e4000c101128 */
[----:B0-----:R-:W-:-:S05]  /*66f10*/  PRMT R3, R13, 0x7771, RZ ;  /* 0x000077710d037816 */ /* 0x001fca00000000ff */
[----:B------:R3:W-:Y:S02]  /*66f20*/  @P1 STG.E.U8 desc[UR40][R8.64], R3 ;  /* 0x0000000308001986 */ /* 0x0007e4000c101128 */
[----:B---3--:R-:W-:-:S05]  /*66f30*/  PRMT R3, R29, 0x7772, RZ ;  /* 0x000077721d037816 */ /* 0x008fca00000000ff */
[----:B------:R0:W-:Y:S04]  /*66f40*/  @P2 STG.E.U8 desc[UR40][R20.64], R3 ;  /* 0x0000000314002986 */ /* 0x0001e8000c101128 */
[----:B0-----:R-:W2:Y:S01]  /*66f50*/  LDL.LU.64 R20, [R1+0x220] ;  /* 0x0002200001147983 */ /* 0x001ea20000300a00 */
[----:B------:R-:W-:-:S03]  /*66f60*/  PRMT R3, R29, 0x7773, RZ ;  /* 0x000077731d037816 */ /* 0x000fc600000000ff */
[----:B------:R-:W3:Y:S01]  /*66f70*/  LDL.LU.64 R28, [R1+0x218] ;  /* 0x00021800011c7983 */ /* 0x000ee20000300a00 */
[C---:B------:R-:W-:Y:S02]  /*66f80*/  LOP3.LUT P3, RZ, R25.reuse, 0x4000, RZ, 0xc0, !PT ;  /* 0x0000400019ff7812 */ /* 0x040fe4000786c0ff */
[C---:B------:R-:W-:Y:S02]  /*66f90*/  LOP3.LUT P0, RZ, R25.reuse, 0x2000, RZ, 0xc0, !PT ;  /* 0x0000200019ff7812 */ /* 0x040fe4000780c0ff */
[----:B------:R-:W-:-:S09]  /*66fa0*/  LOP3.LUT P1, RZ, R25, 0x1000, RZ, 0xc0, !PT ;  /* 0x0000100019ff7812 */ /* 0x000fd2000782c0ff */
[----:B------:R0:W-:Y:S02]  /*66fb0*/  @P3 STG.E.U8 desc[UR40][R22.64], R3 ;  /* 0x0000000316003986 */ /* 0x0001e4000c101128 */
[C---:B0-----:R-:W-:Y:S02]  /*66fc0*/  PRMT R3, R12.reuse, 0x7772, RZ ;  /* 0x000077720c037816 */ /* 0x041fe400000000ff */
[----:B------:R-:W4:Y:S04]  /*66fd0*/  LDL.LU.64 R22, [R1+0x210] ;  /* 0x0002100001167983 */ /* 0x000f280000300a00 */
[----:B------:R-:W4:Y:S04]  /*66fe0*/  LDL.LU.64 R16, [R1+0x208] ;  /* 0x0002080001107983 */ /* 0x000f280000300a00 */
[----:B------:R-:W4:Y:S04]  /*66ff0*/  LDL.LU.64 R18, [R1+0x200] ;  /* 0x0002000001127983 */ /* 0x000f280000300a00 */
[----:B------:R-:W4:Y:S04]  /*67000*/  LDL.LU.64 R8, [R1+0x1f8] ;  /* 0x0001f80001087983 */ /* 0x000f280000300a00 */
[----:B--2---:R0:W-:Y:S02]  /*67010*/  @P0 STG.E.U8 desc[UR40][R20.64], R3 ;  /* 0x0000000314000986 */ /* 0x0041e4000c101128 */
[----:B0-----:R-:W-:-:S02]  /*67020*/  PRMT R3, R12, 0x7773, RZ ;  /* 0x000077730c037816 */ /* 0x001fc400000000ff */
[----:B------:R-:W2:Y:S04]  /*67030*/  LDL.LU.64 R20, [R1+0x1f0] ;  /* 0x0001f00001147983 */ /* 0x000ea80000300a00 */
[----:B---3--:R0:W-:Y:S04]  /*67040*/  @P1 STG.E.U8 desc[UR40][R28.64], R3 ;  /* 0x000000031c001986 */ /* 0x0081e8000c101128 */
[----:B0-----:R-:W3:Y:S04]  /*67050*/  LDL.LU.64 R28, [R1+0x1d8] ;  /* 0x0001d800011c7983 */ /* 0x001ee80000300a00 */
        /* <DEDUP_REMOVED lines=20> */
[----:B0-----:R-:W3:Y:S06]  /*671a0*/  LDL.LU.64 R28, [R1+0x1e8] ;  /* 0x0001e800011c7983 */ /* 0x001eec0000300a00 */
        /* <DEDUP_REMOVED lines=8> */
[----:B------:R-:W-:-:S05]  /*67230*/  PRMT R3, R10, 0x7772, RZ ;  /* 0x000077720a037816 */ /* 0x000fca00000000ff */
[----:B----4-:R0:W-:Y:S02]  /*67240*/  @P2 STG.E.U8 desc[UR40][R22.64], R3 ;  /* 0x0000000316002986 */ /* 0x0101e4000c101128 */
[----:B------:R-:W-:Y:S02]  /*67250*/  @P4 LOP3.LUT R7, R7, 0x8, RZ, 0xfc, !PT ;  /* 0x0000000807074812 */ /* 0x000fe400078efcff */
[----:B------:R-:W-:Y:S02]  /*67260*/  LOP3.LUT P4, RZ, R25, 0x200, RZ, 0xc0, !PT ;  /* 0x0000020019ff7812 */ /* 0x000fe4000788c0ff */
[----:B0-----:R-:W-:Y:S01]  /*67270*/  PRMT R3, R10, 0x7773, RZ ;  /* 0x000077730a037816 */ /* 0x001fe200000000ff */
[----:B------:R-:W4:Y:S04]  /*67280*/  LDL.LU.64 R22, [R1+0x1d0] ;  /* 0x0001d00001167983 */ /* 0x000f280000300a00 */
[----:B------:R0:W-:Y:S04]  /*67290*/  @P3 STG.E.U8 desc[UR40][R16.64], R3 ;  /* 0x0000000310003986 */ /* 0x0001e8000c101128 */
[----:B------:R-:W4:Y:S04]  /*672a0*/  LDL.LU.64 R4, [R1+0x1c8] ;  /* 0x0001c80001047983 */ /* 0x000f280000300a00 */
[----:B------:R-:W4:Y:S01]  /*672b0*/  LDL.LU R26, [R1+0x120] ;  /* 0x00012000011a7983 */ /* 0x000f220000300800 */
[----:B0-----:R-:W-:-:S03]  /*672c0*/  PRMT R3, R11, 0x7772, RZ ;  /* 0x000077720b037816 */ /* 0x001fc600000000ff */
[----:B------:R-:W4:Y:S04]  /*672d0*/  LDL.LU R15, [R1+0x124] ;  /* 0x00012400010f7983 */ /* 0x000f280000300800 */
[----:B------:R0:W-:Y:S01]  /*672e0*/  @P4 STG.E.U8 desc[UR40][R18.64], R3 ;  /* 0x0000000312004986 */ /* 0x0001e2000c101128 */
[----:B------:R-:W-:-:S03]  /*672f0*/  LOP3.LUT P4, RZ, R7, 0x8, RZ, 0xc0, !PT ;  /* 0x0000000807ff7812 */ /* 0x000fc6000788c0ff */
[----:B------:R-:W4:Y:S01]  /*67300*/  LDL.LU.64 R16, [R1+0x978] ;  /* 0x0009780001107983 */ /* 0x000f220000300a00 */
[----:B0-----:R-:W-:-:S03]  /*67310*/  PRMT R3, R11, 0x7773, RZ ;  /* 0x000077730b037816 */ /* 0x001fc600000000ff */
[----:B------:R-:W4:Y:S06]  /*67320*/  LDL.LU.64 R18, [R1+0x980] ;  /* 0x0009800001127983 */ /* 0x000f2c0000300a00 */
[----:B------:R0:W-:Y:S01]  /*67330*/  @P4 STG.E.U8 desc[UR40][R8.64], R3 ;  /* 0x0000000308004986 */ /* 0x0001e2000c101128 */
[----:B------:R-:W-:-:S03]  /*67340*/  LOP3.LUT P4, RZ, R7, 0x4, RZ, 0xc0, !PT ;  /* 0x0000000407ff7812 */ /* 0x000fc6000788c0ff */
[----:B------:R-:W4:Y:S01]  /*67350*/  LDL.LU.64 R10, [R1+0x990] ;  /* 0x00099000010a7983 */ /* 0x000f220000300a00 */
[----:B0-----:R-:W-:-:S03]  /*67360*/  PRMT R3, R0, 0x7772, RZ ;  /* 0x0000777200037816 */ /* 0x001fc600000000ff */
[----:B------:R-:W4:Y:S06]  /*67370*/  LDL.LU.64 R8, [R1+0x998] ;  /* 0x0009980001087983 */ /* 0x000f2c0000300a00 */
[----:B--2---:R0:W-:Y:S01]  /*67380*/  @P4 STG.E.U8 desc[UR40][R20.64], R3 ;  /* 0x0000000314004986 */ /* 0x0041e2000c101128 */
[----:B------:R-:W-:-:S03]  /*67390*/  LOP3.LUT P4, RZ, R7, 0x2, RZ, 0xc0, !PT ;  /* 0x0000000207ff7812 */ /* 0x000fc6000788c0ff */
[----:B------:R-:W2:Y:S01]  /*673a0*/  LDL.LU R12, [R1+0x128] ;  /* 0x00012800010c7983 */ /* 0x000ea20000300800 */
[----:B0-----:R-:W-:-:S03]  /*673b0*/  PRMT R3, R0, 0x7773, RZ ;  /* 0x0000777300037816 */ /* 0x001fc600000000ff */
[----:B------:R-:W2:Y:S04]  /*673c0*/  LDL.LU.64 R20, [R1+0x9a8] ;  /* 0x0009a80001147983 */ /* 0x000ea80000300a00 */
[----:B------:R-:W2:Y:S04]  /*673d0*/  LDL.LU R0, [R1+0x1820] ;  /* 0x0018200001007983 */ /* 0x000ea80000300800 */
[----:B---3--:R0:W-:Y:S04]  /*673e0*/  @P4 STG.E.U8 desc[UR40][R28.64], R3 ;  /* 0x000000031c004986 */ /* 0x0081e8000c101128 */
[----:B0-----:R-:W3:Y:S01]  /*673f0*/  LDL.LU.64 R28, [R1+0x1818] ;  /* 0x00181800011c7983 */ /* 0x001ee20000300a00 */
[----:B------:R-:W-:-:S02]  /*67400*/  LOP3.LUT P4, RZ, R7, 0x1, RZ, 0xc0, !PT ;  /* 0x0000000107ff7812 */ /* 0x000fc4000788c0ff */
[----:B------:R-:W-:-:S11]  /*67410*/  PRMT R3, R27, 0x7772, RZ ;  /* 0x000077721b037816 */ /* 0x000fd600000000ff */
[----:B---3--:R0:W-:Y:S04]  /*67420*/  @P4 STG.E.U8 desc[UR40][R28.64], R3 ;  /* 0x000000031c004986 */ /* 0x0081e8000c101128 */
[----:B0-----:R-:W3:Y:S01]  /*67430*/  LDL.LU.64 R28, [R1+0x1810] ;  /* 0x00181000011c7983 */ /* 0x001ee20000300a00 */
[----:B------:R-:W-:Y:S02]  /*67440*/  LOP3.LUT P4, RZ, R6, 0x80000000, RZ, 0xc0, !PT ;  /* 0x8000000006ff7812 */ /* 0x000fe4000788c0ff */
[----:B------:R-:W-:-:S11]  /*67450*/  PRMT R3, R27, 0x7773, RZ ;  /* 0x000077731b037816 */ /* 0x000fd600000000ff */
[----:B---3--:R0:W-:Y:S01]  /*67460*/  @P4 STG.E.U8 desc[UR40][R28.64], R3 ;  /* 0x000000031c004986 */ /* 0x0081e2000c101128 */
[----:B------:R-:W-:Y:S02]  /*67470*/  LOP3.LUT P4, RZ, R6, 0x40000000, RZ, 0xc0, !PT ;  /* 0x4000000006ff7812 */ /* 0x000fe4000788c0ff */
[----:B0-----:R-:W-:Y:S01]  /*67480*/  PRMT R3, R14, 0x7772, RZ ;  /* 0x000077720e037816 */ /* 0x001fe200000000ff */
[----:B------:R-:W3:Y:S10]  /*67490*/  LDL.LU.64 R28, [R1+0x1808] ;  /* 0x00180800011c7983 */ /* 0x000ef40000300a00 */
[----:B----4-:R0:W-:Y:S04]  /*674a0*/  @P4 STG.E.U8 desc[UR40][R22.64], R3 ;  /* 0x0000000316004986 */ /* 0x0101e8000c101128 */
[----:B0-----:R-:W4:Y:S01]  /*674b0*/  LDL.LU.64 R22, [R1+0x1800] ;  /* 0x0018000001167983 */ /* 0x001f220000300a00 */
[----:B------:R-:W-:-:S02]  /*674c0*/  LOP3.LUT P4, RZ, R6, 0x20000000, RZ, 0xc0, !PT ;  /* 0x2000000006ff7812 */ /* 0x000fc4000788c0ff */
[----:B------:R-:W-:-:S11]  /*674d0*/  PRMT R3, R14, 0x7773, RZ ;  /* 0x000077730e037816 */ /* 0x000fd600000000ff */
[----:B------:R0:W-:Y:S01]  /*674e0*/  @P4 STG.E.U8 desc[UR40][R4.64], R3 ;  /* 0x0000000304004986 */ /* 0x0001e2000c101128 */
[----:B------:R-:W-:Y:S02]  /*674f0*/  LOP3.LUT P4, RZ, R6, 0x10000000, RZ, 0xc0, !PT ;  /* 0x1000000006ff7812 */ /* 0x000fe4000788c0ff */
[----:B0-----:R-:W-:Y:S02]  /*67500*/  PRMT R3, R13, 0x7772, RZ ;  /* 0x000077720d037816 */ /* 0x001fe400000000ff */
[----:B------:R-:W-:Y:S02]  /*67510*/  LOP3.LUT P5, RZ, R25, 0x1, RZ, 0xc0, !PT ;  /* 0x0000000119ff7812 */ /* 0x000fe400078ac0ff */
[C---:B------:R-:W-:Y:S02]  /*67520*/  LOP3.LUT P6, RZ, R24.reuse, 0x80000000, RZ, 0xc0, !PT ;  /* 0x8000000018ff7812 */ /* 0x040fe400078cc0ff */
[C---:B------:R-:W-:Y:S02]  /*67530*/  LOP3.LUT P0, RZ, R24.reuse, 0x40000000, RZ, 0xc0, !PT ;  /* 0x4000000018ff7812 */ /* 0x040fe4000780c0ff */
[----:B------:R-:W-:-:S03]  /*67540*/  LOP3.LUT P1, RZ, R24, 0x20000000, RZ, 0xc0, !PT ;  /* 0x2000000018ff7812 */ /* 0x000fc6000782c0ff */
[----:B----4-:R0:W-:Y:S04]  /*67550*/  @P4 STG.E.U8 desc[UR40][R22.64], R3 ;  /* 0x0000000316004986 */ /* 0x0101e8000c101128 */
[----:B0-----:R-:W4:Y:S01]  /*67560*/  LDL.LU.64 R22, [R1+0x17f8] ;  /* 0x0017f80001167983 */ /* 0x001f220000300a00 */
[----:B------:R-:W-:-:S05]  /*67570*/  PRMT R3, R13, 0x7773, RZ ;  /* 0x000077730d037816 */ /* 0x000fca00000000ff */
[----:B---3--:R0:W-:Y:S01]  /*67580*/  @P5 STG.E.U8 desc[UR40][R28.64], R3 ;  /* 0x000000031c005986 */ /* 0x0081e2000c101128 */
[----:B------:R-:W-:Y:S02]  /*67590*/  LOP3.LUT P2, RZ, R24, 0x10000000, RZ, 0xc0, !PT ;  /* 0x1000000018ff7812 */ /* 0x000fe4000784c0ff */
[----:B0-----:R-:W-:-:S05]  /*675a0*/  PRMT R3, R26, 0x7770, RZ ;  /* 0x000077701a037816 */ /* 0x001fca00000000ff */
[----:B------:R0:W-:Y:S01]  /*675b0*/  @P6 STG.E.U8 desc[UR40][R16.64], R3 ;  /* 0x0000000310006986 */ /* 0x0001e2000c101128 */
[----:B------:R-:W-:Y:S02]  /*675c0*/  LOP3.LUT P3, RZ, R24, 0x8000000, RZ, 0xc0, !PT ;  /* 0x0800000018ff7812 */ /* 0x000fe4000786c0ff */
[----:B0-----:R-:W-:-:S05]  /*675d0*/  PRMT R3, R26, 0x7771, RZ ;  /* 0x000077711a037816 */ /* 0x001fca00000000ff */
[----:B------:R0:W-:Y:S02]  /*675e0*/  @P0 STG.E.U8 desc[UR40][R18.64], R3 ;  /* 0x0000000312000986 */ /* 0x0001e4000c101128 */
[C---:B0-----:R-:W-:Y:S02]  /*675f0*/  PRMT R3, R15.reuse, 0x7770, RZ ;  /* 0x000077700f037816 */ /* 0x041fe400000000ff */
[----:B------:R-:W3:Y:S04]  /*67600*/  LDL.LU.64 R18, [R1+0x9b0] ;  /* 0x0009b00001127983 */ /* 0x000ee80000300a00 */
[----:B------:R0:W-:Y:S02]  /*67610*/  @P1 STG.E.U8 desc[UR40][R10.64], R3 ;  /* 0x000000030a001986 */ /* 0x0001e4000c101128 */
[----:B0-----:R-:W-:-:S02]  /*67620*/  PRMT R3, R15, 0x7771, RZ ;  /* 0x000077710f037816 */ /* 0x001fc400000000ff */
[----:B------:R-:W3:Y:S04]  /*67630*/  LDL.LU.64 R10, [R1+0x9b8] ;  /* 0x0009b800010a7983 */ /* 0x000ee80000300a00 */
[----:B------:R2:W-:Y:S04]  /*67640*/  @P2 STG.E.U8 desc[UR40][R8.64], R3 ;  /* 0x0000000308002986 */ /* 0x0005e8000c101128 */
[----:B------:R-:W3:Y:S04]  /*67650*/  LDL.LU.64 R4, [R1+0x9c0] ;  /* 0x0009c00001047983 */ /* 0x000ee80000300a00 */
[----:B------:R-:W3:Y:S01]  /*67660*/  LDL.LU.64 R16, [R1+0x9c8] ;  /* 0x0009c80001107983 */ /* 0x000ee20000300a00 */
[----:B--2---:R-:W-:-:S05]  /*67670*/  PRMT R3, R12, 0x7770, RZ ;  /* 0x000077700c037816 */ /* 0x004fca00000000ff */
[----:B------:R0:W-:Y:S04]  /*67680*/  @P3 STG.E.U8 desc[UR40][R20.64], R3 ;  /* 0x0000000314003986 */ /* 0x0001e8000c101128 */
[----:B0-----:R-:W2:Y:S04]  /*67690*/  LDL.LU.64 R20, [R1+0x9d0] ;  /* 0x0009d00001147983 */ /* 0x001ea80000300a00 */
[----:B------:R-:W2:Y:S01]  /*676a0*/  LDL.LU R13, [R1+0x12c] ;  /* 0x00012c00010d7983 */ /* 0x000ea20000300800 */
[----:B----4-:R-:W-:-:S03]  /*676b0*/  IMAD.MOV.U32 R9, RZ, RZ, R22 ;  /* 0x000000ffff097224 */ /* 0x010fc600078e0016 */
[----:B------:R-:W4:Y:S01]  /*676c0*/  LDL.LU R22, [R1+0x110] ;  /* 0x0001100001167983 */ /* 0x000f220000300800 */
[----:B------:R-:W-:Y:S02]  /*676d0*/  LOP3.LUT P4, RZ, R24, 0x4000, RZ, 0xc0, !PT ;  /* 0x0000400018ff7812 */ /* 0x000fe4000788c0ff */
[----:B------:R-:W-:Y:S01]  /*676e0*/  LOP3.LUT R6, R6, 0xffefffff, RZ, 0xc0, !PT ;  /* 0xffefffff06067812 */ /* 0x000fe200078ec0ff */
[----:B------:R-:W4:Y:S01]  /*676f0*/  LDL.LU R14, [R1+0x114] ;  /* 0x00011400010e7983 */ /* 0x000f220000300800 */
[C---:B------:R-:W-:Y:S02]  /*67700*/  LOP3.LUT P0, RZ, R24.reuse, 0x4000000, RZ, 0xc0, !PT ;  /* 0x0400000018ff7812 */ /* 0x040fe4000780c0ff */
[----:B------:R-:W-:Y:S01]  /*67710*/  LOP3.LUT P1, RZ, R24, 0x2000000, RZ, 0xc0, !PT ;  /* 0x0200000018ff7812 */ /* 0x000fe2000782c0ff */
[----:B------:R-:W4:Y:S01]  /*67720*/  LDL.LU R27, [R1+0x118] ;  /* 0x00011800011b7983 */ /* 0x000f220000300800 */
[----:B------:R-:W-:Y:S02]  /*67730*/  PRMT R3, R12, 0x7771, RZ ;  /* 0x000077710c037816 */ /* 0x000fe400000000ff */
[----:B------:R-:W-:Y:S01]  /*67740*/  LOP3.LUT P2, RZ, R24, 0x1000000, RZ, 0xc0, !PT ;  /* 0x0100000018ff7812 */ /* 0x000fe2000784c0ff */
[----:B------:R-:W4:Y:S02]  /*67750*/  LDL.LU R8, [R1+0x11c] ;  /* 0x00011c0001087983 */ /* 0x000f240000300800 */
        /* <DEDUP_REMOVED lines=15> */
[----:B---3--:R0:W-:Y:S10]  /*67850*/  @P0 STG.E.U8 desc[UR40][R18.64], R3 ;  /* 0x0000000312000986 */ /* 0x0081f4000c101128 */
[----:B------:R-:W-:-:S02]  /*67860*/  @P4 LOP3.LUT R6, R6, 0x2000000, RZ, 0xfc, !PT ;  /* 0x0200000006064812 */ /* 0x000fc400078efcff */
[----:B------:R-:W-:Y:S01]  /*67870*/  LOP3.LUT P4, RZ, R24, 0x100000, RZ, 0xc0, !PT ;  /* 0x0010000018ff7812 */ /* 0x000fe2000788c0ff */
[----:B0-----:R-:W3:Y:S01]  /*67880*/  LDL.LU.64 R18, [R1+0x9d8] ;  /* 0x0009d80001127983 */ /* 0x001ee20000300a00 */
[----:B------:R-:W-:Y:S02]  /*67890*/  LOP3.LUT R6, R6, 0xfbffffff, RZ, 0xc0, !PT ;  /* 0xfbffffff06067812 */ /* 0x000fe400078ec0ff */
[----:B------:R-:W-:Y:S02]  /*678a0*/  LOP3.LUT P3, RZ, R24, 0x800000, RZ, 0xc0, !PT ;  /* 0x0080000018ff7812 */ /* 0x000fe4000786c0ff */
[----:B--2---:R-:W-:-:S07]  /*678b0*/  PRMT R3, R13, 0x7770, RZ ;  /* 0x000077700d037816 */ /* 0x004fce00000000ff */
[----:B------:R-:W-:Y:S02]  /*678c0*/  @P4 LOP3.LUT R6, R6, 0x4000000, RZ, 0xfc, !PT ;  /* 0x0400000006064812 */ /* 0x000fe400078efcff */
[----:B------:R-:W-:Y:S01]  /*678d0*/  LOP3.LUT P4, RZ, R24, 0x200000, RZ, 0xc0, !PT ;  /* 0x0020000018ff7812 */ /* 0x000fe2000788c0ff */
[----:B------:R0:W-:Y:S01]  /*678e0*/  @P1 STG.E.U8 desc[UR40][R10.64], R3 ;  /* 0x000000030a001986 */ /* 0x0001e2000c101128 */
[----:B------:R-:W-:Y:S02]  /*678f0*/  LOP3.LUT R6, R6, 0xf7ffffff, RZ, 0xc0, !PT ;  /* 0xf7ffffff06067812 */ /* 0x000fe400078ec0ff */
[----:B0-----:R-:W-:Y:S01]  /*67900*/  PRMT R3, R13, 0x7771, RZ ;  /* 0x000077710d037816 */ /* 0x001fe200000000ff */
[----:B------:R-:W2:Y:S04]  /*67910*/  LDL.LU.64 R10, [R1+0x9e0] ;  /* 0x0009e000010a7983 */ /* 0x000ea80000300a00 */
[----:B------:R4:W-:Y:S04]  /*67920*/  @P2 STG.E.U8 desc[UR40][R4.64], R3 ;  /* 0x0000000304002986 */ /* 0x0009e8000c101128 */
[----:B------:R-:W-:-:S02]  /*67930*/  @P4 LOP3.LUT R6, R6, 0x8000000, RZ, 0xfc, !PT ;  /* 0x0800000006064812 */ /* 0x000fc400078efcff */
[C---:B------:R-:W-:Y:S01]  /*67940*/  LOP3.LUT P4, RZ, R24.reuse, 0x400000, RZ, 0xc0, !PT ;  /* 0x0040000018ff7812 */ /* 0x040fe2000788c0ff */
[----:B------:R-:W-:Y:S01]  /*67950*/  STL.64 [R1+0x17c8], R12 ;  /* 0x0017c80c01007387 */ /* 0x000fe20000100a00 */
[C---:B------:R-:W-:Y:S02]  /*67960*/  LOP3.LUT P5, RZ, R24.reuse, 0x2000, RZ, 0xc0, !PT ;  /* 0x0000200018ff7812 */ /* 0x040fe400078ac0ff */
[C---:B------:R-:W-:Y:S01]  /*67970*/  LOP3.LUT P6, RZ, R24.reuse, 0x1000, RZ, 0xc0, !PT ;  /* 0x0000100018ff7812 */ /* 0x040fe200078cc0ff */
[----:B------:R0:W-:Y:S01]  /*67980*/  STL [R1+0x17d0], R24 ;  /* 0x0017d01801007387 */ /* 0x0001e20000100800 */
[C---:B------:R-:W-:Y:S02]  /*67990*/  LOP3.LUT P0, RZ, R24.reuse, 0x800, RZ, 0xc0, !PT ;  /* 0x0000080018ff7812 */ /* 0x040fe4000780c0ff */
[C---:B------:R-:W-:Y:S02]  /*679a0*/  LOP3.LUT P1, RZ, R24.reuse, 0x400, RZ, 0xc0, !PT ;  /* 0x0000040018ff7812 */ /* 0x040fe4000782c0ff */
[----:B------:R-:W-:-:S02]  /*679b0*/  LOP3.LUT P2, RZ, R24, 0x200, RZ, 0xc0, !PT ;  /* 0x0000020018ff7812 */ /* 0x000fc4000784c0ff */
[----:B----4-:R-:W-:-:S05]  /*679c0*/  PRMT R3, R22, 0x7770, RZ ;  /* 0x0000777016037816 */ /* 0x010fca00000000ff */
[----:B------:R-:W-:Y:S01]  /*679d0*/  @P3 STG.E.U8 desc[UR40][R16.64], R3 ;  /* 0x0000000310003986 */ /* 0x000fe2000c101128 */
[----:B------:R-:W-:-:S03]  /*679e0*/  LOP3.LUT P3, RZ, R24, 0x100, RZ, 0xc0, !PT ;  /* 0x0000010018ff7812 */ /* 0x000fc6000786c0ff */
[----:B0-----:R-:W4:Y:S04]  /*679f0*/  LDL.LU.64 R24, [R1+0xa08] ;  /* 0x000a080001187983 */ /* 0x001f280000300a00 */
[----:B----4-:R0:W-:Y:S04]  /*67a00*/  STL.64 [R1+0x17d8], R24 ;  /* 0x0017d81801007387 */ /* 0x0101e80000100a00 */
[----:B0-----:R-:W4:Y:S04]  /*67a10*/  LDL.LU.64 R24, [R1+0xa00] ;  /* 0x000a000001187983 */ /* 0x001f280000300a00 */
[----:B----4-:R0:W-:Y:S04]  /*67a20*/  STL.64 [R1+0x17e0], R24 ;  /* 0x0017e01801007387 */ /* 0x0101e80000100a00 */
[----:B0-----:R-:W4:Y:S04]  /*67a30*/  LDL.LU.64 R24, [R1+0x9f8] ;  /* 0x0009f80001187983 */ /* 0x001f280000300a00 */
[----:B----4-:R0:W-:Y:S04]  /*67a40*/  STL.64 [R1+0x17e8], R24 ;  /* 0x0017e81801007387 */ /* 0x0101e80000100a00 */
[----:B0-----:R-:W4:Y:S01]  /*67a50*/  LDL.LU.64 R24, [R1+0x9f0] ;  /* 0x0009f00001187983 */ /* 0x001f220000300a00 */
[----:B------:R-:W-:-:S05]  /*67a60*/  PRMT R3, R22, 0x7771, RZ ;  /* 0x0000777116037816 */ /* 0x000fca00000000ff */
[----:B------:R0:W-:Y:S01]  /*67a70*/  @P4 STG.E.U8 desc[UR40][R20.64], R3 ;  /* 0x0000000314004986 */ /* 0x0001e2000c101128 */
[----:B------:R-:W-:Y:S02]  /*67a80*/  LOP3.LUT P4, RZ, R6, 0x8000000, RZ, 0xc0, !PT ;  /* 0x0800000006ff7812 */ /* 0x000fe4000788c0ff */
[----:B0-----:R-:W-:-:S11]  /*67a90*/  PRMT R3, R14, 0x7770, RZ ;  /* 0x000077700e037816 */ /* 0x001fd600000000ff */
[----:B---3--:R-:W-:Y:S01]  /*67aa0*/  @P4 STG.E.U8 desc[UR40][R18.64], R3 ;  /* 0x0000000312004986 */ /* 0x008fe2000c101128 */
[----:B------:R-:W-:-:S03]  /*67ab0*/  LOP3.LUT P4, RZ, R6, 0x4000000, RZ, 0xc0, !PT ;  /* 0x0400000006ff7812 */ /* 0x000fc6000788c0ff */
[----:B----4-:R0:W-:Y:S04]  /*67ac0*/  STL.64 [R1+0x17f0], R24 ;  /* 0x0017f01801007387 */ /* 0x0101e80000100a00 */
[----:B0-----:R-:W3:Y:S01]  /*67ad0*/  LDL.LU.64 R24, [R1+0x9e8] ;  /* 0x0009e80001187983 */ /* 0x001ee20000300a00 */
[----:B------:R-:W-:-:S03]  /*67ae0*/  PRMT R3, R14, 0x7771, RZ ;  /* 0x000077710e037816 */ /* 0x000fc600000000ff */
[----:B------:R-:W4:Y:S04]  /*67af0*/  LDL.LU.64 R12, [R1+0xa10] ;  /* 0x000a1000010c7983 */ /* 0x000f280000300a00 */
[----:B--2---:R0:W-:Y:S01]  /*67b00*/  @P4 STG.E.U8 desc[UR40][R10.64], R3 ;  /* 0x000000030a004986 */ /* 0x0041e2000c101128 */
[----:B------:R-:W-:-:S03]  /*67b10*/  LOP3.LUT P4, RZ, R6, 0x2000000, RZ, 0xc0, !PT ;  /* 0x0200000006ff7812 */ /* 0x000fc6000788c0ff */
[----:B------:R-:W2:Y:S04]  /*67b20*/  LDL.LU.64 R16, [R1+0xa18] ;  /* 0x000a180001107983 */ /* 0x000ea80000300a00 */
[----:B------:R-:W2:Y:S01]  /*67b30*/  LDL.LU.64 R20, [R1+0xa20] ;  /* 0x000a200001147983 */ /* 0x000ea20000300a00 */
[----:B0-----:R-:W-:-:S03]  /*67b40*/  PRMT R3, R27, 0x7770, RZ ;  /* 0x000077701b037816 */ /* 0x001fc600000000ff */
[----:B------:R-:W2:Y:S04]  /*67b50*/  LDL.LU.64 R28, [R1+0xa28] ;  /* 0x000a2800011c7983 */ /* 0x000ea80000300a00 */
[----:B------:R-:W2:Y:S04]  /*67b60*/  LDL.LU.64 R4, [R1+0xa30] ;  /* 0x000a300001047983 */ /* 0x000ea80000300a00 */
[----:B------:R-:W2:Y:S04]  /*67b70*/  LDL.LU.64 R18, [R1+0xa38] ;  /* 0x000a380001127983 */ /* 0x000ea80000300a00 */
[----:B------:R-:W2:Y:S04]  /*67b80*/  LDL.LU.64 R10, [R1+0xa40] ;  /* 0x000a4000010a7983 */ /* 0x000ea80000300a00 */
        /* <DEDUP_REMOVED lines=19> */
[----:B------:R-:W3:Y:S10]  /*67cc0*/  LDL.LU R24, [R1+0x17d0] ;  /* 0x0017d00001187983 */ /* 0x000ef40000300800 */
[----:B----4-:R0:W-:Y:S04]  /*67cd0*/  @P4 STG.E.U8 desc[UR40][R12.64], R3 ;  /* 0x000000030c004986 */ /* 0x0101e8000c101128 */
[----:B0-----:R-:W4:Y:S01]  /*67ce0*/  LDL.LU.64 R12, [R1+0x17c8] ;  /* 0x0017c800010c7983 */ /* 0x001f220000300a00 */
[----:B------:R-:W-:-:S05]  /*67cf0*/  PRMT R3, R15, 0x7772, RZ ;  /* 0x000077720f037816 */ /* 0x000fca00000000ff */
[----:B--2---:R0:W-:Y:S02]  /*67d00*/  @P5 STG.E.U8 desc[UR40][R16.64], R3 ;  /* 0x0000000310005986 */ /* 0x0041e4000c101128 */
[----:B0-----:R-:W-:Y:S02]  /*67d10*/  PRMT R3, R15, 0x7773, RZ ;  /* 0x000077730f037816 */ /* 0x001fe400000000ff */
[----:B------:R-:W2:Y:S04]  /*67d20*/  LDL.LU R16, [R1+0x17c0] ;  /* 0x0017c00001107983 */ /* 0x000ea80000300800 */
[----:B------:R0:W-:Y:S04]  /*67d30*/  @P6 STG.E.U8 desc[UR40][R20.64], R3 ;  /* 0x0000000314006986 */ /* 0x0001e8000c101128 */
[----:B0-----:R-:W2:Y:S01]  /*67d40*/  LDL.LU.64 R20, [R1+0x17b8] ;  /* 0x0017b80001147983 */ /* 0x001ea20000300a00 */
[----:B----4-:R-:W-:-:S05]  /*67d50*/  PRMT R3, R12, 0x7772, RZ ;  /* 0x000077720c037816 */ /* 0x010fca00000000ff */
[----:B------:R0:W-:Y:S02]  /*67d60*/  @P0 STG.E.U8 desc[UR40][R28.64], R3 ;  /* 0x000000031c000986 */ /* 0x0001e4000c101128 */
[----:B0-----:R-:W-:-:S05]  /*67d70*/  PRMT R3, R12, 0x7773, RZ ;  /* 0x000077730c037816 */ /* 0x001fca00000000ff */
[----:B------:R0:W-:Y:S02]  /*67d80*/  @P1 STG.E.U8 desc[UR40][R4.64], R3 ;  /* 0x0000000304001986 */ /* 0x0001e4000c101128 */
[----:B0-----:R-:W-:-:S05]  /*67d90*/  PRMT R3, R13, 0x7772, RZ ;  /* 0x000077720d037816 */ /* 0x001fca00000000ff */
[----:B------:R0:W-:Y:S02]  /*67da0*/  @P2 STG.E.U8 desc[UR40][R18.64], R3 ;  /* 0x0000000312002986 */ /* 0x0001e4000c101128 */
[----:B0-----:R-:W-:Y:S02]  /*67db0*/  PRMT R3, R13, 0x7773, RZ ;  /* 0x000077730d037816 */ /* 0x001fe400000000ff */
[----:B------:R-:W4:Y:S04]  /*67dc0*/  LDL.LU.64 R12, [R1+0xa50] ;  /* 0x000a5000010c7983 */ /* 0x000f280000300a00 */
[----:B------:R0:W-:Y:S04]  /*67dd0*/  @P3 STG.E.U8 desc[UR40][R10.64], R3 ;  /* 0x000000030a003986 */ /* 0x0001e8000c101128 */
[----:B0-----:R-:W4:Y:S04]  /*67de0*/  LDL.LU.64 R10, [R1+0xa58] ;  /* 0x000a5800010a7983 */ /* 0x001f280000300a00 */
[----:B------:R-:W4:Y:S04]  /*67df0*/  LDL.LU.64 R4, [R1+0xa60] ;  /* 0x000a600001047983 */ /* 0x000f280000300a00 */
[----:B------:R-:W4:Y:S04]  /*67e00*/  LDL.LU.64 R18, [R1+0xa68] ;  /* 0x000a680001127983 */ /* 0x000f280000300a00 */
[----:B------:R-:W4:Y:S01]  /*67e10*/  LDL.LU R15, [R1+0x100] ;  /* 0x00010000010f7983 */ /* 0x000f220000300800 */
[----:B---3--:R-:W-:-:S02]  /*67e20*/  LOP3.LUT P0, RZ, R24, 0x80, RZ, 0xc0, !PT ;  /* 0x0000008018ff7812 */ /* 0x008fc4000780c0ff */
[----:B------:R-:W-:Y:S02]  /*67e30*/  LOP3.LUT P1, RZ, R24, 0x40, RZ, 0xc0, !PT ;  /* 0x0000004018ff7812 */ /* 0x000fe4000782c0ff */
[----:B------:R-:W-:Y:S02]  /*67e40*/  PRMT R3, R22, 0x7772, RZ ;  /* 0x0000777216037816 */ /* 0x000fe400000000ff */
[----:B------:R-:W-:-:S07]  /*67e50*/  LOP3.LUT P2, RZ, R24, 0x20, RZ, 0xc0, !PT ;  /* 0x0000002018ff7812 */ /* 0x000fce000784c0ff */
[----:B--2---:R0:W-:Y:S02]  /*67e60*/  @P0 STG.E.U8 desc[UR40][R20.64], R3 ;  /* 0x0000000314000986 */ /* 0x0041e4000c101128 */
[----:B0-----:R-:W-:-:S05]  /*67e70*/  PRMT R3, R22, 0x7773, RZ ;  /* 0x0000777316037816 */ /* 0x001fca00000000ff */
[----:B----4-:R0:W-:Y:S02]  /*67e80*/  @P1 STG.E.U8 desc[UR40][R12.64], R3 ;  /* 0x000000030c001986 */ /* 0x0101e4000c101128 */
[----:B0-----:R-:W-:-:S05]  /*67e90*/  PRMT R3, R14, 0x7772, RZ ;  /* 0x000077720e037816 */ /* 0x001fca00000000ff */
[----:B------:R0:W-:Y:S04]  /*67ea0*/  @P2 STG.E.U8 desc[UR40][R10.64], R3 ;  /* 0x000000030a002986 */ /* 0x0001e8000c101128 */
[----:B------:R1:W-:Y:S04]  /*67eb0*/  STL [R1+0x17b0], R15 ;  /* 0x0017b00f01007387 */ /* 0x0003e80000100800 */
[----:B------:R-:W2:Y:S04]  /*67ec0*/  LDL.LU R20, [R1+0x17b4] ;  /* 0x0017b40001147983 */ /* 0x000ea80000300800 */
[----:B------:R-:W3:Y:S04]  /*67ed0*/  LDL.LU.64 R12, [R1+0xa70] ;  /* 0x000a7000010c7983 */ /* 0x000ee80000300a00 */
[----:B------:R-:W4:Y:S04]  /*67ee0*/  LDL.LU R22, [R1+0x104] ;  /* 0x0001040001167983 */ /* 0x000f280000300800 */
[----:B0-----:R-:W2:Y:S04]  /*67ef0*/  LDL.LU.64 R10, [R1+0xa78] ;  /* 0x000a7800010a7983 */ /* 0x001ea80000300a00 */
[----:B------:R-:W2:Y:S01]  /*67f00*/  LDL.LU R21, [R1+0x108] ;  /* 0x0001080001157983 */ /* 0x000ea20000300800 */
[----:B------:R-:W-:-:S02]  /*67f10*/  LOP3.LUT P4, RZ, R23, 0x8000000, RZ, 0xc0, !PT ;  /* 0x0800000017ff7812 */ /* 0x000fc4000788c0ff */
[----:B------:R-:W-:-:S11]  /*67f20*/  LOP3.LUT R6, R6, 0xffffefff, RZ, 0xc0, !PT ;  /* 0xffffefff06067812 */ /* 0x000fd600078ec0ff */
[----:B------:R-:W-:Y:S02]  /*67f30*/  @P4 LOP3.LUT R6, R6, 0x1000, RZ, 0xfc, !PT ;  /* 0x0000100006064812 */ /* 0x000fe400078efcff */
[----:B------:R-:W-:Y:S02]  /*67f40*/  LOP3.LUT P4, RZ, R23, 0x10000000, RZ, 0xc0, !PT ;  /* 0x1000000017ff7812 */ /* 0x000fe4000788c0ff */
[----:B------:R-:W-:-:S11]  /*67f50*/  LOP3.LUT R6, R6, 0xffffdfff, RZ, 0xc0, !PT ;  /* 0xffffdfff06067812 */ /* 0x000fd600078ec0ff */
[----:B------:R-:W-:Y:S02]  /*67f60*/  @P4 LOP3.LUT R6, R6, 0x2000, RZ, 0xfc, !PT ;  /* 0x0000200006064812 */ /* 0x000fe400078efcff */
[----:B------:R-:W-:Y:S02]  /*67f70*/  LOP3.LUT P4, RZ, R23, 0x20000000, RZ, 0xc0, !PT ;  /* 0x2000000017ff7812 */ /* 0x000fe4000788c0ff */
[----:B------:R-:W-:Y:S02]  /*67f80*/  LOP3.LUT R6, R6, 0xffffbfff, RZ, 0xc0, !PT ;  /* 0xffffbfff06067812 */ /* 0x000fe400078ec0ff */
[----:B------:R-:W-:-:S09]  /*67f90*/  LOP3.LUT P3, RZ, R24, 0x10, RZ, 0xc0, !PT ;  /* 0x0000001018ff7812 */ /* 0x000fd2000786c0ff */
[----:B------:R-:W-:Y:S02]  /*67fa0*/  @P4 LOP3.LUT R6, R6, 0x4000, RZ, 0xfc, !PT ;  /* 0x0000400006064812 */ /* 0x000fe400078efcff */
[C---:B------:R-:W-:Y:S02]  /*67fb0*/  LOP3.LUT P4, RZ, R23.reuse, 0x40000000, RZ, 0xc0, !PT ;  /* 0x4000000017ff7812 */ /* 0x040fe4000788c0ff */
[----:B------:R-:W-:Y:S02]  /*67fc0*/  PRMT R3, R14, 0x7773, RZ ;  /* 0x000077730e037816 */ /* 0x000fe400000000ff */
[----:B------:R-:W-:Y:S02]  /*67fd0*/  LOP3.LUT R6, R6, 0xffff7fff, RZ, 0xc0, !PT ;  /* 0xffff7fff06067812 */ /* 0x000fe400078ec0ff */
[C---:B------:R-:W-:Y:S01]  /*67fe0*/  LOP3.LUT P5, RZ, R23.reuse, 0x4000000, RZ, 0xc0, !PT ;  /* 0x0400000017ff7812 */ /* 0x040fe200078ac0ff */
[----:B------:R-:W-:Y:S01]  /*67ff0*/  @P3 STG.E.U8 desc[UR40][R4.64], R3 ;  /* 0x0000000304003986 */ /* 0x000fe2000c101128 */
[----:B------:R-:W-:-:S02]  /*68000*/  LOP3.LUT P6, RZ, R23, 0x2000000, RZ, 0xc0, !PT ;  /* 0x0200000017ff7812 */ /* 0x000fc400078cc0ff */
[C---:B------:R-:W-:Y:S02]  /*68010*/  LOP3.LUT P0, RZ, R23.reuse, 0x1000000, RZ, 0xc0, !PT ;  /* 0x0100000017ff7812 */ /* 0x040fe4000780c0ff */
[C---:B------:R-:W-:Y:S02]  /*68020*/  LOP3.LUT P1, RZ, R23.reuse, 0x800000, RZ, 0xc0, !PT ;  /* 0x0080000017ff7812 */ /* 0x040fe4000782c0ff */
[----:B------:R-:W-:Y:S02]  /*68030*/  @P4 LOP3.LUT R6, R6, 0x8000, RZ, 0xfc, !PT ;  /* 0x0000800006064812 */ /* 0x000fe400078efcff */
[C---:B------:R-:W-:Y:S02]  /*68040*/  LOP3.LUT P4, RZ, R23.reuse, 0x80000000, RZ, 0xc0, !PT ;  /* 0x8000000017ff7812 */ /* 0x040fe4000788c0ff */
[C---:B------:R-:W-:Y:S02]  /*68050*/  LOP3.LUT P2, RZ, R23.reuse, 0x400000, RZ, 0xc0, !PT ;  /* 0x0040000017ff7812 */ /* 0x040fe4000784c0ff */
[----:B------:R-:W-:Y:S01]  /*68060*/  LOP3.LUT P3, RZ, R23, 0x200000, RZ, 0xc0, !PT ;  /* 0x0020000017ff7812 */ /* 0x000fe2000786c0ff */
[----:B--2---:R-:W-:Y:S04]  /*68070*/  STL.64 [R1+0x1790], R20 ;  /* 0x0017901401007387 */ /* 0x004fe80000100a00 */
[----:B-1----:R-:W2:Y:S04]  /*68080*/  LDL.LU.64 R14, [R1+0xa80] ;  /* 0x000a8000010e7983 */ /* 0x002ea80000300a00 */
[----:B------:R-:W2:Y:S04]  /*68090*/  LDL.LU R7, [R1+0x10c] ;  /* 0x00010c0001077983 */ /* 0x000ea80000300800 */
[----:B----4-:R0:W-:Y:S04]  /*680a0*/  STL.64 [R1+0x17a0], R22 ;  /* 0x0017a01601007387 */ /* 0x0101e80000100a00 */
[----:B0-----:R-:W4:Y:S01]  /*680b0*/  LDL.LU.64 R22, [R1+0xa90] ;  /* 0x000a900001167983 */ /* 0x001f220000300a00 */
[----:B------:R-:W-:-:S04]  /*680c0*/  LOP3.LUT R6, R6, 0xfffeffff, RZ, 0xc0, !PT ;  /* 0xfffeffff06067812 */ /* 0x000fc800078ec0ff */
[----:B------:R-:W-:Y:S02]  /*680d0*/  @P4 LOP3.LUT R6, R6, 0x10000, RZ, 0xfc, !PT ;  /* 0x0001000006064812 */ /* 0x000fe400078efcff */
[----:B------:R-:W-:Y:S02]  /*680e0*/  LOP3.LUT P4, RZ, R24, 0x1, RZ, 0xc0, !PT ;  /* 0x0000000118ff7812 */ /* 0x000fe4000788c0ff */
[----:B------:R-:W-:-:S11]  /*680f0*/  LOP3.LUT R6, R6, 0xfffdffff, RZ, 0xc0, !PT ;  /* 0xfffdffff06067812 */ /* 0x000fd600078ec0ff */
[----:B------:R-:W-:Y:S02]  /*68100*/  @P4 LOP3.LUT R6, R6, 0x20000, RZ, 0xfc, !PT ;  /* 0x0002000006064812 */ /* 0x000fe400078efcff */
[----:B------:R-:W-:Y:S01]  /*68110*/  LOP3.LUT P4, RZ, R24, 0x2, RZ, 0xc0, !PT ;  /* 0x0000000218ff7812 */ /* 0x000fe2000788c0ff */
[----:B----4-:R0:W-:Y:S04]  /*68120*/  STL.64 [R1+0x17a8], R22 ;  /* 0x0017a81601007387 */ /* 0x0101e80000100a00 */
[----:B0-----:R-:W4:Y:S04]  /*68130*/  LDL.LU.64 R22, [R1+0xa88] ;  /* 0x000a880001167983 */ /* 0x001f280000300a00 */
[----:B------:R-:W2:Y:S01]  /*68140*/  LDL.LU.64 R20, [R1+0xaa0] ;  /* 0x000aa00001147983 */ /* 0x000ea20000300a00 */
[----:B------:R-:W-:-:S04]  /*68150*/  LOP3.LUT R6, R6, 0xfffbffff, RZ, 0xc0, !PT ;  /* 0xfffbffff06067812 */ /* 0x000fc800078ec0ff */
[----:B------:R-:W-:Y:S02]  /*68160*/  @P4 LOP3.LUT R6, R6, 0x40000, RZ, 0xfc, !PT ;  /* 0x0004000006064812 */ /* 0x000fe400078efcff */
[----:B------:R-:W-:Y:S02]  /*68170*/  LOP3.LUT P4, RZ, R24, 0x4, RZ, 0xc0, !PT ;  /* 0x0000000418ff7812 */ /* 0x000fe4000788c0ff */
[----:B------:R-:W-:-:S11]  /*68180*/  LOP3.LUT R6, R6, 0xfff7ffff, RZ, 0xc0, !PT ;  /* 0xfff7ffff06067812 */ /* 0x000fd600078ec0ff */
[----:B------:R-:W-:Y:S02]  /*68190*/  @P4 LOP3.LUT R6, R6, 0x80000, RZ, 0xfc, !PT ;  /* 0x0008000006064812 */ /* 0x000fe400078efcff */
[----:B------:R-:W-:Y:S02]  /*681a0*/  LOP3.LUT P4, RZ, R24, 0x8, RZ, 0xc0, !PT ;  /* 0x0000000818ff7812 */ /* 0x000fe4000788c0ff */
[----:B------:R-:W-:Y:S01]  /*681b0*/  PRMT R3, R27, 0x7772, RZ ;  /* 0x000077721b037816 */ /* 0x000fe200000000ff */
[----:B--2---:R0:W-:Y:S04]  /*681c0*/  STL.64 [R1+0x1798], R20 ;  /* 0x0017981401007387 */ /* 0x0041e80000100a00 */
[----:B0-----:R-:W2:Y:S04]  /*681d0*/  LDL.LU.64 R20, [R1+0xa98] ;  /* 0x000a980001147983 */ /* 0x001ea80000300a00 */
[----:B------:R-:W2:Y:S04]  /*681e0*/  LDL.LU.64 R24, [R1+0xab0] ;  /* 0x000ab00001187983 */ /* 0x000ea80000300a00 */
[----:B------:R0:W-:Y:S01]  /*681f0*/  @P4 STG.E.U8 desc[UR40][R18.64], R3 ;  /* 0x0000000312004986 */ /* 0x0001e2000c101128 */
[----:B------:R-:W-:-:S02]  /*68200*/  LOP3.LUT P4, RZ, R6, 0x80000, RZ, 0xc0, !PT ;  /* 0x0008000006ff7812 */ /* 0x000fc4000788c0ff */
[----:B0-----:R-:W-:-:S11]  /*68210*/  PRMT R3, R27, 0x7773, RZ ;  /* 0x000077731b037816 */ /* 0x001fd600000000ff */
[----:B---3--:R0:W-:Y:S01]  /*68220*/  @P4 STG.E.U8 desc[UR40][R12.64], R3 ;  /* 0x000000030c004986 */ /* 0x0081e2000c101128 */
[----:B------:R-:W-:Y:S02]  /*68230*/  LOP3.LUT P4, RZ, R6, 0x40000, RZ, 0xc0, !PT ;  /* 0x0004000006ff7812 */ /* 0x000fe4000788c0ff */
[----:B0-----:R-:W-:-:S11]  /*68240*/  PRMT R3, R8, 0x7772, RZ ;  /* 0x0000777208037816 */ /* 0x001fd600000000ff */
[----:B------:R0:W-:Y:S01]  /*68250*/  @P4 STG.E.U8 desc[UR40][R10.64], R3 ;  /* 0x000000030a004986 */ /* 0x0001e2000c101128 */
[----:B------:R-:W-:Y:S02]  /*68260*/  LOP3.LUT P4, RZ, R6, 0x20000, RZ, 0xc0, !PT ;  /* 0x0002000006ff7812 */ /* 0x000fe4000788c0ff */
[----:B0-----:R-:W-:-:S11]  /*68270*/  PRMT R3, R8, 0x7773, RZ ;  /* 0x0000777308037816 */ /* 0x001fd600000000ff */
[----:B------:R-:W-:Y:S04]  /*68280*/  @P4 STG.E.U8 desc[UR40][R14.64], R3 ;  /* 0x000000030e004986 */ /* 0x000fe8000c101128 */
[----:B--2---:R0:W-:Y:S04]  /*68290*/  STL.64 [R1+0x1788], R24 ;  /* 0x0017881801007387 */ /* 0x0041e80000100a00 */
[----:B0-----:R-:W2:Y:S04]  /*682a0*/  LDL.LU.64 R24, [R1+0xaa8] ;  /* 0x000aa80001187983 */ /* 0x001ea80000300a00 */
[----:B------:R-:W3:Y:S04]  /*682b0*/  LDL.LU R17, [R1+0x1b0] ;  /* 0x0001b00001117983 */ /* 0x000ee80000300800 */
[----:B------:R-:W2:Y:S04]  /*682c0*/  LDL.LU.64 R28, [R1+0xab8] ;  /* 0x000ab800011c7983 */ /* 0x000ea80000300a00 */
[----:B------:R-:W2:Y:S04]  /*682d0*/  LDL.LU.64 R26, [R1+0xac0] ;  /* 0x000ac000011a7983 */ /* 0x000ea80000300a00 */
[----:B------:R-:W2:Y:S04]  /*682e0*/  LDL.LU.64 R4, [R1+0xac8] ;  /* 0x000ac80001047983 */ /* 0x000ea80000300a00 */
[----:B------:R-:W2:Y:S04]  /*682f0*/  LDL.LU R12, [R1+0x1b4] ;  /* 0x0001b400010c7983 */ /* 0x000ea80000300800 */
[----:B------:R-:W2:Y:S04]  /*68300*/  LDL.LU.64 R18, [R1+0xad0] ;  /* 0x000ad00001127983 */ /* 0x000ea80000300a00 */
[----:B------:R-:W2:Y:S04]  /*68310*/  LDL.LU.64 R10, [R1+0xad8] ;  /* 0x000ad800010a7983 */ /* 0x000ea80000300a00 */
[----:B------:R-:W2:Y:S01]  /*68320*/  LDL.LU R15, [R1+0x17b0] ;  /* 0x0017b000010f7983 */ /* 0x000ea20000300800 */
[----:B------:R-:W-:-:S02]  /*68330*/  LOP3.LUT P4, RZ, R6, 0x10000, RZ, 0xc0, !PT ;  /* 0x0001000006ff7812 */ /* 0x000fc4000788c0ff */
[----:B--2---:R-:W-:-:S11]  /*68340*/  PRMT R3, R15, 0x7770, RZ ;  /* 0x000077700f037816 */ /* 0x004fd600000000ff */
[----:B----4-:R0:W-:Y:S04]  /*68350*/  @P4 STG.E.U8 desc[UR40][R22.64], R3 ;  /* 0x0000000316004986 */ /* 0x0101e8000c101128 */
[----:B0-----:R-:W2:Y:S01]  /*68360*/  LDL.LU.64 R22, [R1+0x17a8] ;  /* 0x0017a80001167983 */ /* 0x001ea20000300a00 */
[----:B------:R-:W-:Y:S02]  /*68370*/  LOP3.LUT P4, RZ, R6, 0x8000, RZ, 0xc0, !PT ;  /* 0x0000800006ff7812 */ /* 0x000fe4000788c0ff */
[----:B------:R-:W-:-:S11]  /*68380*/  PRMT R3, R15, 0x7771, RZ ;  /* 0x000077710f037816 */ /* 0x000fd600000000ff */
[----:B--2---:R0:W-:Y:S04]  /*68390*/  @P4 STG.E.U8 desc[UR40][R22.64], R3 ;  /* 0x0000000316004986 */ /* 0x0041e8000c101128 */
[----:B0-----:R-:W2:Y:S01]  /*683a0*/  LDL.LU.64 R22, [R1+0x17a0] ;  /* 0x0017a00001167983 */ /* 0x001ea20000300a00 */
[----:B------:R-:W-:Y:S02]  /*683b0*/  LOP3.LUT P4, RZ, R6, 0x4000, RZ, 0xc0, !PT ;  /* 0x0000400006ff7812 */ /* 0x000fe4000788c0ff */
[----:B--2---:R-:W-:-:S11]  /*683c0*/  PRMT R3, R22, 0x7770, RZ ;  /* 0x0000777016037816 */ /* 0x004fd600000000ff */
[----:B------:R0:W-:Y:S04]  /*683d0*/  @P4 STG.E.U8 desc[UR40][R20.64], R3 ;  /* 0x0000000314004986 */ /* 0x0001e8000c101128 */
        /* <DEDUP_REMOVED lines=9> */
[----:B------:R-:W-:-:S03]  /*68470*/  PRMT R3, R21, 0x7771, RZ ;  /* 0x0000777115037816 */ /* 0x000fc600000000ff */
[----:B---3--:R-:W-:Y:S04]  /*68480*/  STL.64 [R1+0x1750], R16 ;  /* 0x0017501001007387 */ /* 0x008fe80000100a00 */
[----:B--2---:R0:W-:Y:S02]  /*68490*/  @P5 STG.E.U8 desc[UR40][R24.64], R3 ;  /* 0x0000000318005986 */ /* 0x0041e4000c101128 */
        /* <DEDUP_REMOVED lines=11> */
[----:B0-----:R-:W3:Y:S04]  /*68550*/  LDL.LU.64 R10, [R1+0xae8] ;  /* 0x000ae800010a7983 */ /* 0x001ee80000300a00 */
[----:B------:R-:W4:Y:S04]  /*68560*/  LDL.LU.64 R28, [R1+0xaf0] ;  /* 0x000af000011c7983 */ /* 0x000f280000300a00 */
[----:B------:R-:W3:Y:S04]  /*68570*/  LDL.LU.64 R26, [R1+0xaf8] ;  /* 0x000af800011a7983 */ /* 0x000ee80000300a00 */
[----:B------:R-:W3:Y:S04]  /*68580*/  LDL.LU.64 R4, [R1+0xb00] ;  /* 0x000b000001047983 */ /* 0x000ee80000300a00 */
[----:B------:R-:W3:Y:S01]  /*68590*/  LDL.LU R13, [R1+0x1b8] ;  /* 0x0001b800010d7983 */ /* 0x000ee20000300800 */
[----:B------:R-:W-:-:S02]  /*685a0*/  LOP3.LUT P0, RZ, R23, 0x100000, RZ, 0xc0, !PT ;  /* 0x0010000017ff7812 */ /* 0x000fc4000780c0ff */
[----:B------:R-:W-:Y:S02]  /*685b0*/  LOP3.LUT P1, RZ, R23, 0x80000, RZ, 0xc0, !PT ;  /* 0x0008000017ff7812 */ /* 0x000fe4000782c0ff */
[----:B------:R-:W-:Y:S01]  /*685c0*/  PRMT R3, R12, 0x7771, RZ ;  /* 0x000077710c037816 */ /* 0x000fe200000000ff */
[----:B------:R-:W-:Y:S02]  /*685d0*/  IMAD.MOV.U32 R8, RZ, RZ, R9 ;  /* 0x000000ffff087224 */ /* 0x000fe400078e0009 */
[----:B------:R-:W-:Y:S02]  /*685e0*/  IMAD.MOV.U32 R9, RZ, RZ, R20 ;  /* 0x000000ffff097224 */ /* 0x000fe400078e0014 */
[----:B------:R-:W4:Y:S04]  /*685f0*/  LDL.LU R20, [R1+0x1bc] ;  /* 0x0001bc0001147983 */ /* 0x000f280000300800 */
[----:B--2---:R0:W-:Y:S04]  /*68600*/  @P0 STG.E.U8 desc[UR40][R18.64], R3 ;  /* 0x0000000312000986 */ /* 0x0041e8000c101128 */
[----:B0-----:R-:W2:Y:S01]  /*68610*/  LDL.LU.64 R18, [R1+0xb08] ;  /* 0x000b080001127983 */ /* 0x001ea20000300a00 */
[----:B---3--:R-:W-:-:S05]  /*68620*/  PRMT R3, R13, 0x7770, RZ ;  /* 0x000077700d037816 */ /* 0x008fca00000000ff */
[----:B------:R0:W-:Y:S04]  /*68630*/  @P1 STG.E.U8 desc[UR40][R10.64], R3 ;  /* 0x000000030a001986 */ /* 0x0001e8000c101128 */
[----:B0-----:R-:W3:Y:S01]  /*68640*/  LDL.LU.64 R10, [R1+0xb10] ;  /* 0x000b1000010a7983 */ /* 0x001ee20000300a00 */
[----:B------:R-:W-:-:S03]  /*68650*/  PRMT R3, R13, 0x7771, RZ ;  /* 0x000077710d037816 */ /* 0x000fc600000000ff */
[----:B------:R0:W-:Y:S04]  /*68660*/  STL.64 [R1+0x1758], R12 ;  /* 0x0017580c01007387 */ /* 0x0001e80000100a00 */
        /* <DEDUP_REMOVED lines=26> */
[----:B------:R-:W2:Y:S01]  /*68810*/  LDL.LU.64 R16, [R1+0xb38] ;  /* 0x000b380001107983 */ /* 0x000ea20000300a00 */
[----:B------:R-:W-:Y:S02]  /*68820*/  LOP3.LUT R6, R6, 0xfffffbff, RZ, 0xc0, !PT ;  /* 0xfffffbff06067812 */ /* 0x000fe400078ec0ff */
[----:B------:R-:W-:-:S09]  /*68830*/  LOP3.LUT P2, RZ, R23, 0x40000, RZ, 0xc0, !PT ;  /* 0x0004000017ff7812 */ /* 0x000fd2000784c0ff */
[----:B------:R-:W-:Y:S02]  /*68840*/  @P4 LOP3.LUT R6, R6, 0x400, RZ, 0xfc, !PT ;  /* 0x0000040006064812 */ /* 0x000fe400078efcff */
[C---:B------:R-:W-:Y:S02]  /*68850*/  LOP3.LUT P4, RZ, R23.reuse, 0x8000, RZ, 0xc0, !PT ;  /* 0x0000800017ff7812 */ /* 0x040fe4000788c0ff */
[----:B------:R-:W-:Y:S02]  /*68860*/  LOP3.LUT P3, RZ, R23, 0x20000, RZ, 0xc0, !PT ;  /* 0x0002000017ff7812 */ /* 0x000fe4000786c0ff */
[----:B------:R-:W-:Y:S01]  /*68870*/  LOP3.LUT R6, R6, 0xfffff7ff, RZ, 0xc0, !PT ;  /* 0xfffff7ff06067812 */ /* 0x000fe200078ec0ff */
[----:B----4-:R0:W-:Y:S08]  /*68880*/  @P2 STG.E.U8 desc[UR40][R28.64], R3 ;  /* 0x000000031c002986 */ /* 0x0101f0000c101128 */
[----:B------:R-:W-:-:S02]  /*68890*/  @P4 LOP3.LUT R6, R6, 0x800, RZ, 0xfc, !PT ;  /* 0x0000080006064812 */ /* 0x000fc400078efcff */
[----:B------:R-:W-:Y:S02]  /*688a0*/  LOP3.LUT P4, RZ, R23, 0x10000, RZ, 0xc0, !PT ;  /* 0x0001000017ff7812 */ /* 0x000fe4000788c0ff */
[----:B0-----:R-:W-:-:S05]  /*688b0*/  PRMT R3, R20, 0x7770, RZ ;  /* 0x0000777014037816 */ /* 0x001fca00000000ff */
[----:B------:R0:W-:Y:S02]  /*688c0*/  @P3 STG.E.U8 desc[UR40][R26.64], R3 ;  /* 0x000000031a003986 */ /* 0x0001e4000c101128 */
[----:B0-----:R-:W-:-:S05]  /*688d0*/  PRMT R3, R20, 0x7771, RZ ;  /* 0x0000777114037816 */ /* 0x001fca00000000ff */
[----:B------:R0:W-:Y:S01]  /*688e0*/  @P4 STG.E.U8 desc[UR40][R4.64], R3 ;  /* 0x0000000304004986 */ /* 0x0001e2000c101128 */
[C---:B------:R-:W-:Y:S02]  /*688f0*/  LOP3.LUT P4, RZ, R6.reuse, 0x800, RZ, 0xc0, !PT ;  /* 0x0000080006ff7812 */ /* 0x040fe4000788c0ff */
[----:B0-----:R-:W-:Y:S01]  /*68900*/  PRMT R3, R15, 0x7772, RZ ;  /* 0x000077720f037816 */ /* 0x001fe200000000ff */
[----:B------:R-:W4:Y:S10]  /*68910*/  LDL.LU.64 R4, [R1+0xb40] ;  /* 0x000b400001047983 */ /* 0x000f340000300a00 */
[----:B------:R0:W-:Y:S01]  /*68920*/  @P4 STG.E.U8 desc[UR40][R18.64], R3 ;  /* 0x0000000312004986 */ /* 0x0001e2000c101128 */
[----:B------:R-:W-:-:S03]  /*68930*/  LOP3.LUT P4, RZ, R6, 0x400, RZ, 0xc0, !PT ;  /* 0x0000040006ff7812 */ /* 0x000fc6000788c0ff */
[----:B------:R-:W4:Y:S04]  /*68940*/  LDL.LU.64 R24, [R1+0xb48] ;  /* 0x000b480001187983 */ /* 0x000f280000300a00 */
[----:B------:R-:W4:Y:S01]  /*68950*/  LDL.LU.64 R28, [R1+0xb50] ;  /* 0x000b5000011c7983 */ /* 0x000f220000300a00 */
[----:B0-----:R-:W-:-:S03]  /*68960*/  PRMT R3, R15, 0x7773, RZ ;  /* 0x000077730f037816 */ /* 0x001fc600000000ff */
[----:B------:R-:W4:Y:S04]  /*68970*/  LDL.LU.64 R26, [R1+0xb58] ;  /* 0x000b5800011a7983 */ /* 0x000f280000300a00 */
[----:B---3--:R0:W-:Y:S01]  /*68980*/  @P4 STG.E.U8 desc[UR40][R10.64], R3 ;  /* 0x000000030a004986 */ /* 0x0081e2000c101128 */
[----:B------:R-:W-:-:S03]  /*68990*/  LOP3.LUT P4, RZ, R6, 0x200, RZ, 0xc0, !PT ;  /* 0x0000020006ff7812 */ /* 0x000fc6000788c0ff */
[----:B------:R-:W3:Y:S04]  /*689a0*/  LDL.LU.64 R18, [R1+0xb60] ;  /* 0x000b600001127983 */ /* 0x000ee80000300a00 */
[----:B------:R-:W3:Y:S01]  /*689b0*/  LDL.LU.64 R14, [R1+0xb68] ;  /* 0x000b6800010e7983 */ /* 0x000ee20000300a00 */
[----:B0-----:R-:W-:-:S03]  /*689c0*/  PRMT R3, R22, 0x7772, RZ ;  /* 0x0000777216037816 */ /* 0x001fc600000000ff */
[----:B------:R-:W3:Y:S04]  /*689d0*/  LDL.LU.64 R10, [R1+0xb70] ;  /* 0x000b7000010a7983 */ /* 0x000ee80000300a00 */
[----:B--2---:R0:W-:Y:S04]  /*689e0*/  @P4 STG.E.U8 desc[UR40][R12.64], R3 ;  /* 0x000000030c004986 */ /* 0x0041e8000c101128 */
[----:B0-----:R-:W2:Y:S01]  /*689f0*/  LDL.LU.64 R12, [R1+0x1780] ;  /* 0x00178000010c7983 */ /* 0x001ea20000300a00 */
[----:B------:R-:W-:Y:S02]  /*68a00*/  LOP3.LUT P4, RZ, R6, 0x100, RZ, 0xc0, !PT ;  /* 0x0000010006ff7812 */ /* 0x000fe4000788c0ff */
[----:B------:R-:W-:-:S02]  /*68a10*/  PRMT R3, R22, 0x7773, RZ ;  /* 0x0000777316037816 */ /* 0x000fc400000000ff */
[----:B------:R-:W3:Y:S09]  /*68a20*/  LDL.LU R22, [R1+0x1778] ;  /* 0x0017780001167983 */ /* 0x000ef20000300800 */
        /* <DEDUP_REMOVED lines=9> */
[----:B--2---:R0:W-:Y:S01]  /*68ac0*/  @P4 STG.E.U8 desc[UR40][R12.64], R3 ;  /* 0x000000030c004986 */ /* 0x0041e2000c101128 */
[----:B------:R-:W-:-:S02]  /*68ad0*/  LOP3.LUT P4, RZ, R6, 0x20, RZ, 0xc0, !PT ;  /* 0x0000002006ff7812 */ /* 0x000fc4000788c0ff */
[----:B0-----:R-:W-:Y:S01]  /*68ae0*/  PRMT R3, R7, 0x7772, RZ ;  /* 0x0000777207037816 */ /* 0x001fe200000000ff */
[----:B------:R-:W2:Y:S10]  /*68af0*/  LDL.LU.64 R12, [R1+0x1758] ;  /* 0x00175800010c7983 */ /* 0x000eb40000300a00 */
[----:B------:R0:W-:Y:S04]  /*68b00*/  @P4 STG.E.U8 desc[UR40][R16.64], R3 ;  /* 0x0000000310004986 */ /* 0x0001e8000c101128 */
[----:B0-----:R-:W2:Y:S01]  /*68b10*/  LDL.LU.64 R16, [R1+0x1750] ;  /* 0x0017500001107983 */ /* 0x001ea20000300a00 */
[----:B------:R-:W-:-:S02]  /*68b20*/  LOP3.LUT P4, RZ, R6, 0x10, RZ, 0xc0, !PT ;  /* 0x0000001006ff7812 */ /* 0x000fc4000788c0ff */
[----:B------:R-:W-:Y:S02]  /*68b30*/  LOP3.LUT P5, RZ, R23, 0x80, RZ, 0xc0, !PT ;  /* 0x0000008017ff7812 */ /* 0x000fe400078ac0ff */
[----:B------:R-:W-:-:S09]  /*68b40*/  PRMT R3, R7, 0x7773, RZ ;  /* 0x0000777307037816 */ /* 0x000fd200000000ff */
[----:B----4-:R0:W-:Y:S04]  /*68b50*/  @P4 STG.E.U8 desc[UR40][R4.64], R3 ;  /* 0x0000000304004986 */ /* 0x0101e8000c101128 */
[----:B0-----:R-:W4:Y:S01]  /*68b60*/  LDL.LU R5, [R1+0x1748] ;  /* 0x0017480001057983 */ /* 0x001f220000300800 */
[C---:B------:R-:W-:Y:S02]  /*68b70*/  LOP3.LUT P6, RZ, R23.reuse, 0x40, RZ, 0xc0, !PT ;  /* 0x0000004017ff7812 */ /* 0x040fe400078cc0ff */
[----:B------:R-:W-:Y:S02]  /*68b80*/  LOP3.LUT P0, RZ, R23, 0x20, RZ, 0xc0, !PT ;  /* 0x0000002017ff7812 */ /* 0x000fe4000780c0ff */
[----:B--2---:R-:W-:-:S05]  /*68b90*/  PRMT R3, R17, 0x7772, RZ ;  /* 0x0000777211037816 */ /* 0x004fca00000000ff */
[----:B------:R0:W-:Y:S04]  /*68ba0*/  @P5 STG.E.U8 desc[UR40][R24.64], R3 ;  /* 0x0000000318005986 */ /* 0x0001e8000c101128 */
[----:B0-----:R-:W2:Y:S01]  /*68bb0*/  LDL.LU.64 R24, [R1+0xb78] ;  /* 0x000b780001187983 */ /* 0x001ea20000300a00 */
[----:B------:R-:W-:Y:S02]  /*68bc0*/  PRMT R3, R17, 0x7773, RZ ;  /* 0x0000777311037816 */ /* 0x000fe400000000ff */
[----:B------:R-:W-:-:S03]  /*68bd0*/  LOP3.LUT P1, RZ, R23, 0x10, RZ, 0xc0, !PT ;  /* 0x0000001017ff7812 */ /* 0x000fc6000782c0ff */
[----:B------:R0:W-:Y:S01]  /*68be0*/  @P6 STG.E.U8 desc[UR40][R28.64], R3 ;  /* 0x000000031c006986 */ /* 0x0001e2000c101128 */
[----:B------:R-:W-:Y:S02]  /*68bf0*/  LOP3.LUT P2, RZ, R23, 0x8, RZ, 0xc0, !PT ;  /* 0x0000000817ff7812 */ /* 0x000fe4000784c0ff */
[----:B0-----:R-:W-:-:S05]  /*68c00*/  PRMT R3, R12, 0x7772, RZ ;  /* 0x000077720c037816 */ /* 0x001fca00000000ff */
[----:B------:R0:W-:Y:S01]  /*68c10*/  @P0 STG.E.U8 desc[UR40][R26.64], R3 ;  /* 0x000000031a000986 */ /* 0x0001e2000c101128 */
[----:B------:R-:W-:Y:S02]  /*68c20*/  LOP3.LUT P3, RZ, R23, 0x4, RZ, 0xc0, !PT ;  /* 0x0000000417ff7812 */ /* 0x000fe4000786c0ff */
[----:B0-----:R-:W-:-:S05]  /*68c30*/  PRMT R3, R12, 0x7773, RZ ;  /* 0x000077730c037816 */ /* 0x001fca00000000ff */
[----:B---3--:R0:W-:Y:S01]  /*68c40*/  @P1 STG.E.U8 desc[UR40][R18.64], R3 ;  /* 0x0000000312001986 */ /* 0x0081e2000c101128 */
[----:B------:R-:W-:Y:S02]  /*68c50*/  LOP3.LUT P0, RZ, R23, 0x2, RZ, 0xc0, !PT ;  /* 0x0000000217ff7812 */ /* 0x000fe4000780c0ff */
[C---:B0-----:R-:W-:Y:S01]  /*68c60*/  PRMT R3, R13.reuse, 0x7772, RZ ;  /* 0x000077720d037816 */ /* 0x041fe200000000ff */
[----:B------:R-:W3:Y:S04]  /*68c70*/  LDL.LU.64 R18, [R1+0xb80] ;  /* 0x000b800001127983 */ /* 0x000ee80000300a00 */
[----:B------:R0:W-:Y:S02]  /*68c80*/  @P2 STG.E.U8 desc[UR40][R14.64], R3 ;  /* 0x000000030e002986 */ /* 0x0001e4000c101128 */
[----:B0-----:R-:W-:-:S02]  /*68c90*/  PRMT R3, R13, 0x7773, RZ ;  /* 0x000077730d037816 */ /* 0x001fc400000000ff */
[----:B------:R-:W4:Y:S04]  /*68ca0*/  LDL.LU.64 R14, [R1+0xb88] ;  /* 0x000b8800010e7983 */ /* 0x000f280000300a00 */
[----:B------:R0:W-:Y:S04]  /*68cb0*/  @P3 STG.E.U8 desc[UR40][R10.64], R3 ;  /* 0x000000030a003986 */ /* 0x0001e8000c101128 */
[----:B0-----:R-:W4:Y:S01]  /*68cc0*/  LDL.LU.64 R10, [R1+0xb90] ;  /* 0x000b9000010a7983 */ /* 0x001f220000300a00 */
[----:B------:R-:W-:-:S03]  /*68cd0*/  PRMT R3, R20, 0x7772, RZ ;  /* 0x0000777214037816 */ /* 0x000fc600000000ff */
[----:B------:R-:W4:Y:S04]  /*68ce0*/  LDL.LU.64 R28, [R1+0xb98] ;  /* 0x000b9800011c7983 */ /* 0x000f280000300a00 */
[----:B------:R-:W4:Y:S04]  /*68cf0*/  LDL.LU R7, [R1+0x1a0] ;  /* 0x0001a00001077983 */ /* 0x000f280000300800 */
[----:B------:R-:W4:Y:S04]  /*68d00*/  LDL.LU R27, [R1+0x1a4] ;  /* 0x0001a400011b7983 */ /* 0x000f280000300800 */
[----:B------:R-:W4:Y:S04]  /*68d10*/  LDL.LU R12, [R1+0x1a8] ;  /* 0x0001a800010c7983 */ /* 0x000f280000300800 */
[----:B------:R-:W4:Y:S04]  /*68d20*/  LDL.LU R13, [R1+0x1ac] ;  /* 0x0001ac00010d7983 */ /* 0x000f280000300800 */
[----:B--2---:R0:W-:Y:S02]  /*68d30*/  @P0 STG.E.U8 desc[UR40][R24.64], R3 ;  /* 0x0000000318000986 */ /* 0x0041e4000c101128 */
[----:B0-----:R-:W-:-:S02]  /*68d40*/  PRMT R3, R20, 0x7773, RZ ;  /* 0x0000777314037816 */ /* 0x001fc400000000ff */
[----:B------:R-:W2:Y:S01]  /*68d50*/  LDL.LU R20, [R1+0x190] ;  /* 0x0001900001147983 */ /* 0x000ea20000300800 */
[----:B------:R-:W-:Y:S02]  /*68d60*/  LOP3.LUT P1, RZ, R23, 0x1, RZ, 0xc0, !PT ;  /* 0x0000000117ff7812 */ /* 0x000fe4000782c0ff */
[C---:B------:R-:W-:Y:S02]  /*68d70*/  LOP3.LUT P2, RZ, R22.reuse, 0x80000000, RZ, 0xc0, !PT ;  /* 0x8000000016ff7812 */ /* 0x040fe4000784c0ff */
[----:B------:R-:W-:-:S09]  /*68d80*/  LOP3.LUT P3, RZ, R22, 0x40000000, RZ, 0xc0, !PT ;  /* 0x4000000016ff7812 */ /* 0x000fd2000786c0ff */
[----:B---3--:R4:W-:Y:S02]  /*68d90*/  @P1 STG.E.U8 desc[UR40][R18.64], R3 ;  /* 0x0000000312001986 */ /* 0x0089e4000c101128 */
[----:B----4-:R-:W-:-:S05]  /*68da0*/  PRMT R3, R7, 0x7770, RZ ;  /* 0x0000777007037816 */ /* 0x010fca00000000ff */
[----:B------:R0:W-:Y:S02]  /*68db0*/  @P2 STG.E.U8 desc[UR40][R14.64], R3 ;  /* 0x000000030e002986 */ /* 0x0001e4000c101128 */
[----:B0-----:R-:W-:-:S05]  /*68dc0*/  PRMT R3, R7, 0x7771, RZ ;  /* 0x0000777107037816 */ /* 0x001fca00000000ff */
[----:B------:R0:W-:Y:S04]  /*68dd0*/  @P3 STG.E.U8 desc[UR40][R10.64], R3 ;  /* 0x000000030a003986 */ /* 0x0001e8000c101128 */
[----:B--2---:R1:W-:Y:S04]  /*68de0*/  STL.64 [R1+0x1738], R20 ;  /* 0x0017381401007387 */ /* 0x0043e80000100a00 */
[----:B------:R-:W2:Y:S04]  /*68df0*/  LDL.LU.64 R18, [R1+0xba0] ;  /* 0x000ba00001127983 */ /* 0x000ea80000300a00 */
[----:B------:R-:W3:Y:S04]  /*68e00*/  LDL.LU.64 R14, [R1+0xba8] ;  /* 0x000ba800010e7983 */ /* 0x000ee80000300a00 */
[----:B------:R-:W4:Y:S04]  /*68e10*/  LDL.LU R26, [R1+0x194] ;  /* 0x00019400011a7983 */ /* 0x000f280000300800 */
[----:B0-----:R-:W2:Y:S04]  /*68e20*/  LDL.LU.64 R10, [R1+0xbb0] ;  /* 0x000bb000010a7983 */ /* 0x001ea80000300a00 */
[----:B-1----:R-:W2:Y:S01]  /*68e30*/  LDL.LU.64 R20, [R1+0xbc0] ;  /* 0x000bc00001147983 */ /* 0x002ea20000300a00 */
        /* <DEDUP_REMOVED lines=12> */
[----:B0-----:R-:W2:Y:S04]  /*68f00*/  LDL.LU.64 R20, [R1+0xbb8] ;  /* 0x000bb80001147983 */ /* 0x001ea80000300a00 */
[----:B------:R-:W2:Y:S02]  /*68f10*/  LDL.LU R4, [R1+0x198] ;  /* 0x0001980001047983 */ /* 0x000ea40000300800 */
        /* <DEDUP_REMOVED lines=14> */
[----:B------:R-:W-:-:S02]  /*69000*/  LOP3.LUT P0, RZ, R22, 0x40000, RZ, 0xc0, !PT ;  /* 0x0004000016ff7812 */ /* 0x000fc4000780c0ff */
[C---:B------:R-:W-:Y:S02]  /*69010*/  LOP3.LUT P1, RZ, R22.reuse, 0x20000, RZ, 0xc0, !PT ;  /* 0x0002000016ff7812 */ /* 0x040fe4000782c0ff */
[----:B------:R-:W-:Y:S02]  /*69020*/  LOP3.LUT P2, RZ, R22, 0x10000, RZ, 0xc0, !PT ;  /* 0x0001000016ff7812 */ /* 0x000fe4000784c0ff */
[----:B------:R-:W-:Y:S02]  /*69030*/  @P4 LOP3.LUT R6, R6, 0x8, RZ, 0xfc, !PT ;  /* 0x0000000806064812 */ /* 0x000fe400078efcff */
[C---:B------:R-:W-:Y:S02]  /*69040*/  LOP3.LUT P4, RZ, R22.reuse, 0x20000000, RZ, 0xc0, !PT ;  /* 0x2000000016ff7812 */ /* 0x040fe4000788c0ff */
[----:B------:R-:W-:Y:S01]  /*69050*/  LOP3.LUT P3, RZ, R22, 0x8000, RZ, 0xc0, !PT ;  /* 0x0000800016ff7812 */ /* 0x000fe2000786c0ff */
[----:B--2---:R-:W-:Y:S04]  /*69060*/  STL.64 [R1+0x1718], R4 ;  /* 0x0017180401007387 */ /* 0x004fe80000100a00 */
[----:B------:R0:W-:Y:S04]  /*69070*/  STL [R1+0x1720], R22 ;  /* 0x0017201601007387 */ /* 0x0001e80000100800 */
[----:B0-----:R-:W2:Y:S01]  /*69080*/  LDL.LU.64 R22, [R1+0xbd8] ;  /* 0x000bd80001167983 */ /* 0x001ea20000300a00 */
[----:B------:R-:W-:-:S05]  /*69090*/  PRMT R3, R27, 0x7770, RZ ;  /* 0x000077701b037816 */ /* 0x000fca00000000ff */
[----:B------:R0:W-:Y:S01]  /*690a0*/  @P4 STG.E.U8 desc[UR40][R28.64], R3 ;  /* 0x000000031c004986 */ /* 0x0001e2000c101128 */
[----:B------:R-:W-:Y:S02]  /*690b0*/  LOP3.LUT P4, RZ, R6, 0x8, RZ, 0xc0, !PT ;  /* 0x0000000806ff7812 */ /* 0x000fe4000788c0ff */
[----:B0-----:R-:W-:-:S11]  /*690c0*/  PRMT R3, R27, 0x7771, RZ ;  /* 0x000077711b037816 */ /* 0x001fd600000000ff */
[----:B------:R-:W-:Y:S01]  /*690d0*/  @P4 STG.E.U8 desc[UR40][R18.64], R3 ;  /* 0x0000000312004986 */ /* 0x000fe2000c101128 */
[----:B------:R-:W-:-:S03]  /*690e0*/  LOP3.LUT P4, RZ, R6, 0x4, RZ, 0xc0, !PT ;  /* 0x0000000406ff7812 */ /* 0x000fc6000788c0ff */
[----:B--2---:R0:W-:Y:S04]  /*690f0*/  STL.64 [R1+0x1728], R22 ;  /* 0x0017281601007387 */ /* 0x0041e80000100a00 */
[----:B0-----:R-:W2:Y:S01]  /*69100*/  LDL.LU.64 R22, [R1+0xbd0] ;  /* 0x000bd00001167983 */ /* 0x001ea20000300a00 */
[----:B------:R-:W-:-:S05]  /*69110*/  PRMT R3, R12, 0x7770, RZ ;  /* 0x000077700c037816 */ /* 0x000fca00000000ff */
        /* <DEDUP_REMOVED lines=9> */
[----:B------:R-:W3:Y:S04]  /*691b0*/  LDL.LU.64 R4, [R1+0xbe0] ;  /* 0x000be00001047983 */ /* 0x000ee80000300a00 */
[----:B------:R-:W2:Y:S04]  /*691c0*/  LDL.LU R17, [R1+0x19c] ;  /* 0x00019c0001117983 */ /* 0x000ea80000300800 */
[----:B------:R-:W2:Y:S04]  /*691d0*/  LDL.LU.64 R24, [R1+0xbe8] ;  /* 0x000be80001187983 */ /* 0x000ea80000300a00 */
[----:B------:R-:W2:Y:S04]  /*691e0*/  LDL.LU.64 R28, [R1+0xbf0] ;  /* 0x000bf000011c7983 */ /* 0x000ea80000300a00 */
[----:B------:R-:W2:Y:S04]  /*691f0*/  LDL.LU.64 R18, [R1+0xbf8] ;  /* 0x000bf80001127983 */ /* 0x000ea80000300a00 */
[----:B------:R-:W2:Y:S04]  /*69200*/  LDL.LU.64 R14, [R1+0xc00] ;  /* 0x000c0000010e7983 */ /* 0x000ea80000300a00 */
[----:B------:R-:W2:Y:S04]  /*69210*/  LDL.LU.64 R10, [R1+0xc08] ;  /* 0x000c0800010a7983 */ /* 0x000ea80000300a00 */
[----:B------:R-:W2:Y:S01]  /*69220*/  LDL.LU.64 R20, [R1+0x1740] ;  /* 0x0017400001147983 */ /* 0x000ea20000300a00 */
        /* <DEDUP_REMOVED lines=13> */
[----:B----4-:R-:W-:-:S11]  /*69300*/  PRMT R3, R26, 0x7770, RZ ;  /* 0x000077701a037816 */ /* 0x010fd600000000ff */
[----:B--2---:R0:W-:Y:S02]  /*69310*/  @P4 STG.E.U8 desc[UR40][R22.64], R3 ;  /* 0x0000000316004986 */ /* 0x0041e4000c101128 */
[----:B0-----:R-:W-:Y:S02]  /*69320*/  PRMT R3, R26, 0x7771, RZ ;  /* 0x000077711a037816 */ /* 0x001fe400000000ff */
[----:B------:R-:W2:Y:S04]  /*69330*/  LDL.LU R22, [R1+0x1720] ;  /* 0x0017200001167983 */ /* 0x000ea80000300800 */
[----:B---3--:R0:W-:Y:S04]  /*69340*/  @P5 STG.E.U8 desc[UR40][R4.64], R3 ;  /* 0x0000000304005986 */ /* 0x0081e8000c101128 */
[----:B0-----:R-:W3:Y:S02]  /*69350*/  LDL.LU.64 R4, [R1+0x1718] ;  /* 0x0017180001047983 */ /* 0x001ee40000300a00 */
[----:B---3--:R-:W-:-:S05]  /*69360*/  PRMT R3, R4, 0x7770, RZ ;  /* 0x0000777004037816 */ /* 0x008fca00000000ff */
        /* <DEDUP_REMOVED lines=10> */
[----:B------:R0:W-:Y:S04]  /*69410*/  @P3 STG.E.U8 desc[UR40][R10.64], R3 ;  /* 0x000000030a003986 */ /* 0x0001e8000c101128 */
[----:B0-----:R-:W4:Y:S01]  /*69420*/  LDL.LU.64 R10, [R1+0xc18] ;  /* 0x000c1800010a7983 */ /* 0x001f220000300a00 */
[----:B--2---:R-:W-:-:S02]  /*69430*/  LOP3.LUT P0, RZ, R22, 0x4000, RZ, 0xc0, !PT ;  /* 0x0000400016ff7812 */ /* 0x004fc4000780c0ff */
[----:B------:R-:W-:Y:S01]  /*69440*/  LOP3.LUT P1, RZ, R22, 0x2000, RZ, 0xc0, !PT ;  /* 0x0000200016ff7812 */ /* 0x000fe2000782c0ff */
[----:B------:R-:W2:Y:S01]  /*69450*/  LDL.LU.64 R24, [R1+0xc20] ;  /* 0x000c200001187983 */ /* 0x000ea20000300a00 */
[----:B------:R-:W-:-:S03]  /*69460*/  PRMT R3, R7, 0x7773, RZ ;  /* 0x0000777307037816 */ /* 0x000fc600000000ff */
[----:B------:R-:W2:Y:S04]  /*69470*/  LDL.LU.64 R28, [R1+0xc28] ;  /* 0x000c2800011c7983 */ /* 0x000ea80000300a00 */
[----:B------:R-:W2:Y:S04]  /*69480*/  LDL.LU.64 R18, [R1+0xc30] ;  /* 0x000c300001127983 */ /* 0x000ea80000300a00 */
[----:B---3--:R0:W-:Y:S02]  /*69490*/  @P0 STG.E.U8 desc[UR40][R14.64], R3 ;  /* 0x000000030e000986 */ /* 0x0081e4000c101128 */
[----:B0-----:R-:W-:-:S02]  /*694a0*/  PRMT R3, R27, 0x7772, RZ ;  /* 0x000077721b037816 */ /* 0x001fc400000000ff */
[----:B------:R-:W3:Y:S04]  /*694b0*/  LDL.LU.64 R14, [R1+0xc38] ;  /* 0x000c3800010e7983 */ /* 0x000ee80000300a00 */
[----:B----4-:R0:W-:Y:S04]  /*694c0*/  @P1 STG.E.U8 desc[UR40][R10.64], R3 ;  /* 0x000000030a001986 */ /* 0x0101e8000c101128 */
[----:B0-----:R-:W4:Y:S04]  /*694d0*/  LDL.LU.64 R10, [R1+0xc40] ;  /* 0x000c4000010a7983 */ /* 0x001f280000300a00 */
        /* <DEDUP_REMOVED lines=22> */
[----:B0-----:R-:W2:Y:S04]  /*69640*/  LDL.LU.64 R4, [R1+0xc48] ;  /* 0x000c480001047983 */ /* 0x001ea80000300a00 */
[----:B------:R-:W2:Y:S01]  /*69650*/  LDL.LU R6, [R1+0x180] ;  /* 0x0001800001067983 */ /* 0x000ea20000300800 */
[----:B------:R-:W-:-:S04]  /*69660*/  LOP3.LUT R16, R16, 0xfdffffff, RZ, 0xc0, !PT ;  /* 0xfdffffff10107812 */ /* 0x000fc800078ec0ff */
[----:B------:R-:W-:Y:S02]  /*69670*/  @P4 LOP3.LUT R16, R16, 0x2000000, RZ, 0xfc, !PT ;  /* 0x0200000010104812 */ /* 0x000fe400078efcff */
        /* <DEDUP_REMOVED lines=17> */
[----:B---3--:R0:W-:Y:S01]  /*69790*/  @P4 STG.E.U8 desc[UR40][R14.64], R3 ;  /* 0x000000030e004986 */ /* 0x0081e2000c101128 */
[----:B------:R-:W-:Y:S02]  /*697a0*/  LOP3.LUT P4, RZ, R16, 0x4000000, RZ, 0xc0, !PT ;  /* 0x0400000010ff7812 */ /* 0x000fe4000788c0ff */
[----:B0-----:R-:W-:-:S11]  /*697b0*/  PRMT R3, R13, 0x7773, RZ ;  /* 0x000077730d037816 */ /* 0x001fd600000000ff */
[----:B----4-:R0:W-:Y:S01]  /*697c0*/  @P4 STG.E.U8 desc[UR40][R10.64], R3 ;  /* 0x000000030a004986 */ /* 0x0101e2000c101128 */
[----:B------:R-:W-:Y:S02]  /*697d0*/  LOP3.LUT P4, RZ, R16, 0x2000000, RZ, 0xc0, !PT ;  /* 0x0200000010ff7812 */ /* 0x000fe4000788c0ff */
[C---:B------:R-:W-:Y:S02]  /*697e0*/  LOP3.LUT P5, RZ, R22.reuse, 0x2, RZ, 0xc0, !PT ;  /* 0x0000000216ff7812 */ /* 0x040fe400078ac0ff */
[----:B------:R-:W-:Y:S02]  /*697f0*/  LOP3.LUT P6, RZ, R22, 0x1, RZ, 0xc0, !PT ;  /* 0x0000000116ff7812 */ /* 0x000fe400078cc0ff */
[----:B0-----:R-:W-:Y:S01]  /*69800*/  PRMT R3, R20, 0x7772, RZ ;  /* 0x0000777214037816 */ /* 0x001fe200000000ff */
[----:B--2---:R0:W-:Y:S04]  /*69810*/  STL [R1+0x16e8], R6 ;  /* 0x0016e80601007387 */ /* 0x0041e80000100800 */
[----:B0-----:R-:W2:Y:S04]  /*69820*/  LDL.LU.64 R6, [R1+0xc68] ;  /* 0x000c680001067983 */ /* 0x001ea80000300a00 */
[----:B------:R-:W3:Y:S04]  /*69830*/  LDL.LU.64 R22, [R1+0xc70] ;  /* 0x000c700001167983 */ /* 0x000ee80000300a00 */
[----:B------:R-:W4:Y:S04]  /*69840*/  LDL.LU.64 R24, [R1+0xc78] ;  /* 0x000c780001187983 */ /* 0x000f280000300a00 */
[----:B------:R-:W2:Y:S04]  /*69850*/  LDL.LU R27, [R1+0x184] ;  /* 0x00018400011b7983 */ /* 0x000ea80000300800 */
        /* <DEDUP_REMOVED lines=23> */
[----:B0-----:R-:W2:Y:S01]  /*699d0*/  LDL.LU R6, [R1+0x16e8] ;  /* 0x0016e80001067983 */ /* 0x001ea20000300800 */
[----:B------:R-:W-:Y:S02]  /*699e0*/  LOP3.LUT P4, RZ, R16, 0x100000, RZ, 0xc0, !PT ;  /* 0x0010000010ff7812 */ /* 0x000fe4000788c0ff */
[----:B------:R-:W-:Y:S02]  /*699f0*/  PRMT R3, R4, 0x7773, RZ ;  /* 0x0000777304037816 */ /* 0x000fe400000000ff */
[----:B------:R-:W-:-:S09]  /*69a00*/  LOP3.LUT P0, RZ, R21, 0x80000000, RZ, 0xc0, !PT ;  /* 0x8000000015ff7812 */ /* 0x000fd2000780c0ff */
[----:B---3--:R0:W-:Y:S01]  /*69a10*/  @P4 STG.E.U8 desc[UR40][R22.64], R3 ;  /* 0x0000000316004986 */ /* 0x0081e2000c101128 */
[----:B------:R-:W-:Y:S02]  /*69a20*/  LOP3.LUT P1, RZ, R21, 0x40000000, RZ, 0xc0, !PT ;  /* 0x4000000015ff7812 */ /* 0x000fe4000782c0ff */
[----:B0-----:R-:W-:-:S05]  /*69a30*/  PRMT R3, R17, 0x7772, RZ ;  /* 0x0000777211037816 */ /* 0x001fca00000000ff */
[----:B----4-:R0:W-:Y:S01]  /*69a40*/  @P5 STG.E.U8 desc[UR40][R24.64], R3 ;  /* 0x0000000318005986 */ /* 0x0101e2000c101128 */
[----:B------:R-:W-:Y:S02]  /*69a50*/  LOP3.LUT P2, RZ, R21, 0x20000000, RZ, 0xc0, !PT ;  /* 0x2000000015ff7812 */ /* 0x000fe4000784c0ff */
[----:B0-----:R-:W-:-:S05]  /*69a60*/  PRMT R3, R17, 0x7773, RZ ;  /* 0x0000777311037816 */ /* 0x001fca00000000ff */
[----:B------:R2:W-:Y:S01]  /*69a70*/  @P6 STG.E.U8 desc[UR40][R28.64], R3 ;  /* 0x000000031c006986 */ /* 0x0005e2000c101128 */
[----:B------:R-:W-:Y:S02]  /*69a80*/  LOP3.LUT P3, RZ, R21, 0x10000000, RZ, 0xc0, !PT ;  /* 0x1000000015ff7812 */ /* 0x000fe4000786c0ff */
[----:B--2---:R-:W-:-:S05]  /*69a90*/  PRMT R3, R6, 0x7770, RZ ;  /* 0x0000777006037816 */ /* 0x004fca00000000ff */
[----:B------:R0:W-:Y:S02]  /*69aa0*/  @P0 STG.E.U8 desc[UR40][R18.64], R3 ;  /* 0x0000000312000986 */ /* 0x0001e4000c101128 */
[----:B0-----:R-:W-:-:S05]  /*69ab0*/  PRMT R3, R6, 0x7771, RZ ;  /* 0x0000777106037816 */ /* 0x001fca00000000ff */
[----:B------:R0:W-:Y:S02]  /*69ac0*/  @P1 STG.E.U8 desc[UR40][R14.64], R3 ;  /* 0x000000030e001986 */ /* 0x0001e4000c101128 */
[C---:B0-----:R-:W-:Y:S02]  /*69ad0*/  PRMT R3, R27.reuse, 0x7770, RZ ;  /* 0x000077701b037816 */ /* 0x041fe400000000ff */
[----:B------:R-:W2:Y:S04]  /*69ae0*/  LDL.LU.64 R14, [R1+0xca8] ;  /* 0x000ca800010e7983 */ /* 0x000ea80000300a00 */
[----:B------:R0:W-:Y:S02]  /*69af0*/  @P2 STG.E.U8 desc[UR40][R12.64], R3 ;  /* 0x000000030c002986 */ /* 0x0001e4000c101128 */
[----:B0-----:R-:W-:-:S02]  /*69b00*/  PRMT R3, R27, 0x7771, RZ ;  /* 0x000077711b037816 */ /* 0x001fc400000000ff */
[----:B------:R-:W3:Y:S04]  /*69b10*/  LDL.LU.64 R12, [R1+0xcb0] ;  /* 0x000cb000010c7983 */ /* 0x000ee80000300a00 */
[----:B------:R-:W4:Y:S04]  /*69b20*/  LDL.LU.64 R24, [R1+0xcb8] ;  /* 0x000cb80001187983 */ /* 0x000f280000300a00 */
[----:B------:R-:W2:Y:S04]  /*69b30*/  LDL.LU.64 R28, [R1+0xcc0] ;  /* 0x000cc000011c7983 */ /* 0x000ea80000300a00 */
[----:B------:R0:W-:Y:S04]  /*69b40*/  @P3 STG.E.U8 desc[UR40][R10.64], R3 ;  /* 0x000000030a003986 */ /* 0x0001e8000c101128 */
[----:B------:R-:W2:Y:S04]  /*69b50*/  LDL.LU.64 R18, [R1+0xcc8] ;  /* 0x000cc80001127983 */ /* 0x000ea80000300a00 */
[----:B0-----:R-:W2:Y:S04]  /*69b60*/  LDL.LU R10, [R1+0x188] ;  /* 0x00018800010a7983 */ /* 0x001ea80000300800 */
[----:B------:R-:W3:Y:S01]  /*69b70*/  LDL.LU R7, [R1+0x18c] ;  /* 0x00018c0001077983 */ /* 0x000ee20000300800 */
[----:B------:R-:W-:-:S02]  /*69b80*/  LOP3.LUT P0, RZ, R21, 0x8000000, RZ, 0xc0, !PT ;  /* 0x0800000015ff7812 */ /* 0x000fc4000780c0ff */
[C---:B------:R-:W-:Y:S01]  /*69b90*/  LOP3.LUT P1, RZ, R21.reuse, 0x4000000, RZ, 0xc0, !PT ;  /* 0x0400000015ff7812 */ /* 0x040fe2000782c0ff */
[----:B------:R-:W3:Y:S01]  /*69ba0*/  LDL.LU R26, [R1+0x170] ;  /* 0x00017000011a7983 */ /* 0x000ee20000300800 */
[----:B------:R-:W-:Y:S01]  /*69bb0*/  LOP3.LUT P2, RZ, R21, 0x2000000, RZ, 0xc0, !PT ;  /* 0x0200000015ff7812 */ /* 0x000fe2000784c0ff */
[----:B------:R-:W-:Y:S02]  /*69bc0*/  IMAD.MOV.U32 R11, RZ, RZ, R8 ;  /* 0x000000ffff0b7224 */ /* 0x000fe400078e0008 */
[----:B------:R-:W3:Y:S04]  /*69bd0*/  LDL.LU R4, [R1+0x174] ;  /* 0x0001740001047983 */ /* 0x000ee80000300800 */
[----:B------:R-:W3:Y:S01]  /*69be0*/  LDL.LU R17, [R1+0x178] ;  /* 0x0001780001117983 */ /* 0x000ee20000300800 */
[----:B--2---:R-:W-:-:S05]  /*69bf0*/  PRMT R3, R10, 0x7770, RZ ;  /* 0x000077700a037816 */ /* 0x004fca00000000ff */
[----:B------:R0:W-:Y:S02]  /*69c00*/  @P0 STG.E.U8 desc[UR40][R14.64], R3 ;  /* 0x000000030e000986 */ /* 0x0001e4000c101128 */
[----:B0-----:R-:W-:Y:S02]  /*69c10*/  PRMT R3, R10, 0x7771, RZ ;  /* 0x000077710a037816 */ /* 0x001fe400000000ff */
[----:B------:R-:W2:Y:S04]  /*69c20*/  LDL.LU.64 R14, [R1+0xcd0] ;  /* 0x000cd000010e7983 */ /* 0x000ea80000300a00 */
[----:B---3--:R0:W-:Y:S04]  /*69c30*/  @P1 STG.E.U8 desc[UR40][R12.64], R3 ;  /* 0x000000030c001986 */ /* 0x0081e8000c101128 */
[----:B------:R-:W3:Y:S01]  /*69c40*/  LDL.LU R8, [R1+0x17c] ;  /* 0x00017c0001087983 */ /* 0x000ee20000300800 */
[----:B0-----:R-:W-:-:S03]  /*69c50*/  PRMT R3, R7, 0x7770, RZ ;  /* 0x0000777007037816 */ /* 0x001fc600000000ff */
[----:B------:R-:W2:Y:S04]  /*69c60*/  LDL.LU.64 R12, [R1+0xcd8] ;  /* 0x000cd800010c7983 */ /* 0x000ea80000300a00 */
[----:B----4-:R0:W-:Y:S04]  /*69c70*/  @P2 STG.E.U8 desc[UR40][R24.64], R3 ;  /* 0x0000000318002986 */ /* 0x0101e8000c101128 */
[----:B------:R1:W-:Y:S01]  /*69c80*/  STL.64 [R1+0x16c0], R6 ;  /* 0x0016c00601007387 */ /* 0x0003e20000100a00 */
[----:B0-----:R-:W-:-:S03]  /*69c90*/  PRMT R3, R7, 0x7771, RZ ;  /* 0x0000777107037816 */ /* 0x001fc600000000ff */
[----:B-1----:R-:W4:Y:S04]  /*69ca0*/  LDL.LU.64 R6, [R1+0xd00] ;  /* 0x000d000001067983 */ /* 0x002f280000300a00 */
[----:B----4-:R0:W-:Y:S04]  /*69cb0*/  STL.64 [R1+0x16c8], R6 ;  /* 0x0016c80601007387 */ /* 0x0101e80000100a00 */
[----:B0-----:R-:W4:Y:S04]  /*69cc0*/  LDL.LU.64 R6, [R1+0xcf8] ;  /* 0x000cf80001067983 */ /* 0x001f280000300a00 */
[----:B----4-:R0:W-:Y:S04]  /*69cd0*/  STL.64 [R1+0x16d0], R6 ;  /* 0x0016d00601007387 */ /* 0x0101e80000100a00 */
[----:B0-----:R-:W4:Y:S04]  /*69ce0*/  LDL.LU.64 R6, [R1+0xcf0] ;  /* 0x000cf00001067983 */ /* 0x001f280000300a00 */
[----:B----4-:R0:W-:Y:S04]  /*69cf0*/  STL.64 [R1+0x16d8], R6 ;  /* 0x0016d80601007387 */ /* 0x0101e80000100a00 */
[----:B0-----:R-:W4:Y:S01]  /*69d00*/  LDL.LU.64 R6, [R1+0xce8] ;  /* 0x000ce80001067983 */ /* 0x001f220000300a00 */
        /* <DEDUP_REMOVED lines=17> */
[----:B----4-:R0:W-:Y:S04]  /*69e20*/  STL.64 [R1+0x16e0], R6 ;  /* 0x0016e00601007387 */ /* 0x0101e80000100a00 */
[----:B0-----:R-:W4:Y:S06]  /*69e30*/  LDL.LU.64 R6, [R1+0xce0] ;  /* 0x000ce00001067983 */ /* 0x001f2c0000300a00 */
[----:B------:R-:W-:-:S02]  /*69e40*/  @P4 LOP3.LUT R16, R16, 0x20000, RZ, 0xfc, !PT ;  /* 0x0002000010104812 */ /* 0x000fc400078efcff */
[C---:B------:R-:W-:Y:S02]  /*69e50*/  LOP3.LUT P4, RZ, R21.reuse, 0x200000, RZ, 0xc0, !PT ;  /* 0x0020000015ff7812 */ /* 0x040fe4000788c0ff */
[----:B------:R-:W-:Y:S02]  /*69e60*/  LOP3.LUT R16, R16, 0xfffbffff, RZ, 0xc0, !PT ;  /* 0xfffbffff10107812 */ /* 0x000fe400078ec0ff */
[----:B------:R-:W-:-:S09]  /*69e70*/  LOP3.LUT P3, RZ, R21, 0x1000000, RZ, 0xc0, !PT ;  /* 0x0100000015ff7812 */ /* 0x000fd2000786c0ff */
[----:B------:R-:W-:Y:S02]  /*69e80*/  @P4 LOP3.LUT R16, R16, 0x40000, RZ, 0xfc, !PT ;  /* 0x0004000010104812 */ /* 0x000fe400078efcff */
[----:B------:R-:W-:Y:S02]  /*69e90*/  LOP3.LUT P4, RZ, R21, 0x400000, RZ, 0xc0, !PT ;  /* 0x0040000015ff7812 */ /* 0x000fe4000788c0ff */
[----:B------:R-:W-:Y:S01]  /*69ea0*/  LOP3.LUT R16, R16, 0xfff7ffff, RZ, 0xc0, !PT ;  /* 0xfff7ffff10107812 */ /* 0x000fe200078ec0ff */
[----:B------:R0:W-:Y:S10]  /*69eb0*/  @P3 STG.E.U8 desc[UR40][R28.64], R3 ;  /* 0x000000031c003986 */ /* 0x0001f4000c101128 */
[----:B------:R-:W-:-:S02]  /*69ec0*/  @P4 LOP3.LUT R16, R16, 0x80000, RZ, 0xfc, !PT ;  /* 0x0008000010104812 */ /* 0x000fc400078efcff */
[----:B------:R-:W-:Y:S02]  /*69ed0*/  LOP3.LUT P4, RZ, R21, 0x800000, RZ, 0xc0, !PT ;  /* 0x0080000015ff7812 */ /* 0x000fe4000788c0ff */
[----:B0-----:R-:W-:-:S11]  /*69ee0*/  PRMT R3, R26, 0x7770, RZ ;  /* 0x000077701a037816 */ /* 0x001fd600000000ff */
[----:B------:R0:W-:Y:S01]  /*69ef0*/  @P4 STG.E.U8 desc[UR40][R18.64], R3 ;  /* 0x0000000312004986 */ /* 0x0001e2000c101128 */
[----:B------:R-:W-:Y:S02]  /*69f00*/  LOP3.LUT P4, RZ, R16, 0x80000, RZ, 0xc0, !PT ;  /* 0x0008000010ff7812 */ /* 0x000fe4000788c0ff */
[----:B0-----:R-:W-:-:S11]  /*69f10*/  PRMT R3, R26, 0x7771, RZ ;  /* 0x000077711a037816 */ /* 0x001fd600000000ff */
[----:B--2---:R0:W-:Y:S01]  /*69f20*/  @P4 STG.E.U8 desc[UR40][R14.64], R3 ;  /* 0x000000030e004986 */ /* 0x0041e2000c101128 */
[----:B------:R-:W-:Y:S02]  /*69f30*/  LOP3.LUT P4, RZ, R16, 0x40000, RZ, 0xc0, !PT ;  /* 0x0004000010ff7812 */ /* 0x000fe4000788c0ff */
[----:B0-----:R-:W-:-:S11]  /*69f40*/  PRMT R3, R4, 0x7770, RZ ;  /* 0x0000777004037816 */ /* 0x001fd600000000ff */
[----:B------:R0:W-:Y:S01]  /*69f50*/  @P4 STG.E.U8 desc[UR40][R12.64], R3 ;  /* 0x000000030c004986 */ /* 0x0001e2000c101128 */
        /* <DEDUP_REMOVED lines=8> */
[----:B0-----:R-:W-:Y:S01]  /*69fe0*/  PRMT R3, R4, 0x7771, RZ ;  /* 0x0000777104037816 */ /* 0x001fe200000000ff */
[----:B-1----:R-:W2:Y:S04]  /*69ff0*/  LDL.LU.64 R20, [R1+0xd08] ;  /* 0x000d080001147983 */ /* 0x002ea80000300a00 */
[----:B------:R-:W2:Y:S04]  /*6a000*/  LDL.LU.64 R22, [R1+0xd10] ;  /* 0x000d100001167983 */ /* 0x000ea80000300a00 */
[----:B------:R-:W2:Y:S04]  /*6a010*/  LDL.LU.64 R24, [R1+0xd18] ;  /* 0x000d180001187983 */ /* 0x000ea80000300a00 */
[----:B------:R-:W2:Y:S04]  /*6a020*/  LDL.LU.64 R28, [R1+0xd20] ;  /* 0x000d2000011c7983 */ /* 0x000ea80000300a00 */
[----:B------:R-:W2:Y:S04]  /*6a030*/  LDL.LU.64 R18, [R1+0xd28] ;  /* 0x000d280001127983 */ /* 0x000ea80000300a00 */
[----:B------:R-:W2:Y:S04]  /*6a040*/  LDL.LU.64 R14, [R1+0xd30] ;  /* 0x000d3000010e7983 */ /* 0x000ea80000300a00 */
[----:B------:R-:W2:Y:S04]  /*6a050*/  LDL.LU.64 R12, [R1+0xd38] ;  /* 0x000d3800010c7983 */ /* 0x000ea80000300a00 */
[----:B----4-:R0:W-:Y:S04]  /*6a060*/  @P4 STG.E.U8 desc[UR40][R6.64], R3 ;  /* 0x0000000306004986 */ /* 0x0101e8000c101128 */
[----:B0-----:R-:W4:Y:S01]  /*6a070*/  LDL.LU.64 R6, [R1+0x16e0] ;  /* 0x0016e00001067983 */ /* 0x001f220000300a00 */
[----:B------:R-:W-:-:S02]  /*6a080*/  LOP3.LUT P4, RZ, R16, 0x10000, RZ, 0xc0, !PT ;  /* 0x0001000010ff7812 */ /* 0x000fc4000788c0ff */
[----:B------:R-:W-:-:S11]  /*6a090*/  PRMT R3, R17, 0x7770, RZ ;  /* 0x0000777011037816 */ /* 0x000fd600000000ff */
[----:B----4-:R0:W-:Y:S04]  /*6a0a0*/  @P4 STG.E.U8 desc[UR40][R6.64], R3 ;  /* 0x0000000306004986 */ /* 0x0101e8000c101128 */
[----:B0-----:R-:W4:Y:S01]  /*6a0b0*/  LDL.LU.64 R6, [R1+0x16d8] ;  /* 0x0016d80001067983 */ /* 0x001f220000300a00 */
[----:B------:R-:W-:Y:S02]  /*6a0c0*/  LOP3.LUT P4, RZ, R16, 0x8000, RZ, 0xc0, !PT ;  /* 0x0000800010ff7812 */ /* 0x000fe4000788c0ff */
[----:B------:R-:W-:-:S11]  /*6a0d0*/  PRMT R3, R17, 0x7771, RZ ;  /* 0x0000777111037816 */ /* 0x000fd600000000ff */
[----:B----4-:R0:W-:Y:S04]  /*6a0e0*/  @P4 STG.E.U8 desc[UR40][R6.64], R3 ;  /* 0x0000000306004986 */ /* 0x0101e8000c101128 */
[----:B0-----:R-:W4:Y:S01]  /*6a0f0*/  LDL.LU.64 R6, [R1+0x16d0] ;  /* 0x0016d00001067983 */ /* 0x001f220000300a00 */
[----:B------:R-:W-:Y:S02]  /*6a100*/  LOP3.LUT P4, RZ, R16, 0x4000, RZ, 0xc0, !PT ;  /* 0x0000400010ff7812 */ /* 0x000fe4000788c0ff */
[----:B---3--:R-:W-:-:S11]  /*6a110*/  PRMT R3, R8, 0x7770, RZ ;  /* 0x0000777008037816 */ /* 0x008fd600000000ff */
[----:B----4-:R0:W-:Y:S04]  /*6a120*/  @P4 STG.E.U8 desc[UR40][R6.64], R3 ;  /* 0x0000000306004986 */ /* 0x0101e8000c101128 */
[----:B0-----:R-:W3:Y:S01]  /*6a130*/  LDL.LU.64 R6, [R1+0x16c8] ;  /* 0x0016c80001067983 */ /* 0x001ee20000300a00 */
[----:B------:R-:W-:Y:S02]  /*6a140*/  LOP3.LUT P4, RZ, R16, 0x2000, RZ, 0xc0, !PT ;  /* 0x0000200010ff7812 */ /* 0x000fe4000788c0ff */
[----:B------:R-:W-:-:S11]  /*6a150*/  PRMT R3, R8, 0x7771, RZ ;  /* 0x0000777108037816 */ /* 0x000fd600000000ff */
[----:B---3--:R0:W-:Y:S04]  /*6a160*/  @P4 STG.E.U8 desc[UR40][R6.64], R3 ;  /* 0x0000000306004986 */ /* 0x0081e8000c101128 */
[----:B0-----:R-:W3:Y:S01]  /*6a170*/  LDL.LU.64 R6, [R1+0x16c0] ;  /* 0x0016c00001067983 */ /* 0x001ee20000300a00 */
[----:B------:R-:W-:Y:S02]  /*6a180*/  LOP3.LUT P4, RZ, R16, 0x1000, RZ, 0xc0, !PT ;  /* 0x0000100010ff7812 */ /* 0x000fe4000788c0ff */
[----:B---3--:R-:W-:-:S11]  /*6a190*/  PRMT R3, R6, 0x7772, RZ ;  /* 0x0000777206037816 */ /* 0x008fd600000000ff */
[----:B--2---:R0:W-:Y:S04]  /*6a1a0*/  @P4 STG.E.U8 desc[UR40][R20.64], R3 ;  /* 0x0000000314004986 */ /* 0x0041e8000c101128 */
[----:B0-----:R-:W2:Y:S01]  /*6a1b0*/  LDL.LU.64 R20, [R1+0x16b8] ;  /* 0x0016b80001147983 */ /* 0x001ea20000300a00 */
[----:B------:R-:W-:-:S05]  /*6a1c0*/  PRMT R3, R6, 0x7773, RZ ;  /* 0x0000777306037816 */ /* 0x000fca00000000ff */
        /* <DEDUP_REMOVED lines=8> */
[----:B------:R0:W-:Y:S01]  /*6a250*/  @P2 STG.E.U8 desc[UR40][R14.64], R3 ;  /* 0x000000030e002986 */ /* 0x0001e2000c101128 */
[----:B------:R-:W-:Y:S01]  /*6a260*/  IMAD.MOV.U32 R27, RZ, RZ, R11 ;  /* 0x000000ffff1b7224 */ /* 0x000fe200078e000b */
[----:B0-----:R-:W-:Y:S02]  /*6a270*/  PRMT R3, R7, 0x7772, RZ ;  /* 0x0000777207037816 */ /* 0x001fe400000000ff */
[----:B------:R-:W3:Y:S04]  /*6a280*/  LDL.LU.64 R14, [R1+0xd40] ;  /* 0x000d4000010e7983 */ /* 0x000ee80000300a00 */
[----:B------:R0:W-:Y:S04]  /*6a290*/  @P3 STG.E.U8 desc[UR40][R12.64], R3 ;  /* 0x000000030c003986 */ /* 0x0001e8000c101128 */
[----:B0-----:R-:W4:Y:S04]  /*6a2a0*/  LDL.LU.64 R12, [R1+0xd48] ;  /* 0x000d4800010c7983 */ /* 0x001f280000300a00 */
[----:B------:R-:W4:Y:S01]  /*6a2b0*/  LDL.LU.64 R10, [R1+0xd50] ;  /* 0x000d5000010a7983 */ /* 0x000f220000300a00 */
[----:B------:R-:W-:-:S02]  /*6a2c0*/  LOP3.LUT R16, R16, 0xffffffdf, RZ, 0xc0, !PT ;  /* 0xffffffdf10107812 */ /* 0x000fc400078ec0ff */
[----:B------:R-:W-:Y:S01]  /*6a2d0*/  PRMT R3, R7, 0x7773, RZ ;  /* 0x0000777307037816 */ /* 0x000fe200000000ff */
[----:B------:R-:W4:Y:S04]  /*6a2e0*/  LDL.LU.64 R24, [R1+0xd58] ;  /* 0x000d580001187983 */ /* 0x000f280000300a00 */
[----:B------:R-:W4:Y:S04]  /*6a2f0*/  LDL.LU.64 R18, [R1+0xd60] ;  /* 0x000d600001127983 */ /* 0x000f280000300a00 */
[----:B------:R-:W4:Y:S01]  /*6a300*/  LDL.LU.64 R28, [R1+0xd68] ;  /* 0x000d6800011c7983 */ /* 0x000f220000300a00 */
[----:B--2---:R-:W-:-:S13]  /*6a310*/  LOP3.LUT P4, RZ, R20, 0x10000000, RZ, 0xc0, !PT ;  /* 0x1000000014ff7812 */ /* 0x004fda000788c0ff */
        /* <DEDUP_REMOVED lines=11> */
[----:B------:R-:W-:Y:S02]  /*6a3d0*/  LOP3.LUT R16, R16, 0xfffffdff, RZ, 0xc0, !PT ;  /* 0xfffffdff10107812 */ /* 0x000fe400078ec0ff */
[----:B------:R-:W-:-:S09]  /*6a3e0*/  LOP3.LUT P6, RZ, R21, 0x100, RZ, 0xc0, !PT ;  /* 0x0000010015ff7812 */ /* 0x000fd200078cc0ff */
[----:B------:R-:W-:Y:S02]  /*6a3f0*/  @P4 LOP3.LUT R16, R16, 0x200, RZ, 0xfc, !PT ;  /* 0x0000020010104812 */ /* 0x000fe400078efcff */
[C---:B------:R-:W-:Y:S02]  /*6a400*/  LOP3.LUT P4, RZ, R21.reuse, 0x2, RZ, 0xc0, !PT ;  /* 0x0000000215ff7812 */ /* 0x040fe4000788c0ff */
[----:B------:R-:W-:Y:S02]  /*6a410*/  LOP3.LUT R16, R16, 0xfffffbff, RZ, 0xc0, !PT ;  /* 0xfffffbff10107812 */ /* 0x000fe400078ec0ff */
[C---:B------:R-:W-:Y:S02]  /*6a420*/  LOP3.LUT P3, RZ, R21.reuse, 0x80, RZ, 0xc0, !PT ;  /* 0x0000008015ff7812 */ /* 0x040fe4000786c0ff */
[----:B------:R-:W-:-:S07]  /*6a430*/  LOP3.LUT P0, RZ, R21, 0x40, RZ, 0xc0, !PT ;  /* 0x0000004015ff7812 */ /* 0x000fce000780c0ff */
[----:B------:R-:W-:Y:S02]  /*6a440*/  @P4 LOP3.LUT R16, R16, 0x400, RZ, 0xfc, !PT ;  /* 0x0000040010104812 */ /* 0x000fe400078efcff */
[----:B------:R-:W-:Y:S01]  /*6a450*/  LOP3.LUT P4, RZ, R21, 0x4, RZ, 0xc0, !PT ;  /* 0x0000000415ff7812 */ /* 0x000fe2000788c0ff */
[----:B---3--:R0:W-:Y:S01]  /*6a460*/  @P6 STG.E.U8 desc[UR40][R14.64], R3 ;  /* 0x000000030e006986 */ /* 0x0081e2000c101128 */
[----:B------:R-:W-:Y:S02]  /*6a470*/  LOP3.LUT R16, R16, 0xfffff7ff, RZ, 0xc0, !PT ;  /* 0xfffff7ff10107812 */ /* 0x000fe400078ec0ff */
[----:B0-----:R-:W-:Y:S01]  /*6a480*/  PRMT R3, R26, 0x7772, RZ ;  /* 0x000077721a037816 */ /* 0x001fe200000000ff */
[----:B------:R-:W2:Y:S04]  /*6a490*/  LDL.LU.64 R14, [R1+0xd70] ;  /* 0x000d7000010e7983 */ /* 0x000ea80000300a00 */
[----:B----4-:R0:W-:Y:S04]  /*6a4a0*/  @P3 STG.E.U8 desc[UR40][R12.64], R3 ;  /* 0x000000030c003986 */ /* 0x0101e8000c101128 */
[----:B------:R-:W-:-:S02]  /*6a4b0*/  @P4 LOP3.LUT R16, R16, 0x800, RZ, 0xfc, !PT ;  /* 0x0000080010104812 */ /* 0x000fc400078efcff */
[C---:B------:R-:W-:Y:S02]  /*6a4c0*/  LOP3.LUT P1, RZ, R21.reuse, 0x20, RZ, 0xc0, !PT ;  /* 0x0000002015ff7812 */ /* 0x040fe4000782c0ff */
[C---:B------:R-:W-:Y:S02]  /*6a4d0*/  LOP3.LUT P2, RZ, R21.reuse, 0x10, RZ, 0xc0, !PT ;  /* 0x0000001015ff7812 */ /* 0x040fe4000784c0ff */
[----:B------:R-:W-:Y:S02]  /*6a4e0*/  LOP3.LUT P4, RZ, R21, 0x8, RZ, 0xc0, !PT ;  /* 0x0000000815ff7812 */ /* 0x000fe4000788c0ff */
[----:B0-----:R-:W-:Y:S01]  /*6a4f0*/  PRMT R3, R26, 0x7773, RZ ;  /* 0x000077731a037816 */ /* 0x001fe200000000ff */
[----:B------:R-:W3:Y:S04]  /*6a500*/  LDL.LU.64 R12, [R1+0xd78] ;  /* 0x000d7800010c7983 */ /* 0x000ee80000300a00 */
[----:B------:R-:W4:Y:S04]  /*6a510*/  LDL.LU R21, [R1+0x164] ;  /* 0x0001640001157983 */ /* 0x000f280000300800 */
[----:B------:R0:W-:Y:S04]  /*6a520*/  @P0 STG.E.U8 desc[UR40][R10.64], R3 ;  /* 0x000000030a000986 */ /* 0x0001e8000c101128 */
[----:B0-----:R-:W2:Y:S04]  /*6a530*/  LDL.LU.64 R10, [R1+0xd80] ;  /* 0x000d8000010a7983 */ /* 0x001ea80000300a00 */
[----:B------:R-:W2:Y:S04]  /*6a540*/  LDL.LU R23, [R1+0x16c] ;  /* 0x00016c0001177983 */ /* 0x000ea80000300800 */
[----:B--2---:R0:W-:Y:S04]  /*6a550*/  STL [R1+0x16a4], R23 ;  /* 0x0016a41701007387 */ /* 0x0041e80000100800 */
[----:B0-----:R-:W2:Y:S04]  /*6a560*/  LDL.LU.64 R22, [R1+0xd98] ;  /* 0x000d980001167983 */ /* 0x001ea80000300a00 */
[----:B--2---:R0:W-:Y:S04]  /*6a570*/  STL.64 [R1+0x16a8], R22 ;  /* 0x0016a81601007387 */ /* 0x0041e80000100a00 */
[----:B0-----:R-:W2:Y:S01]  /*6a580*/  LDL.LU.64 R22, [R1+0xd90] ;  /* 0x000d900001167983 */ /* 0x001ea20000300a00 */
[----:B------:R-:W-:-:S05]  /*6a590*/  PRMT R3, R4, 0x7772, RZ ;  /* 0x0000777204037816 */ /* 0x000fca00000000ff */
[----:B------:R0:W-:Y:S02]  /*6a5a0*/  @P1 STG.E.U8 desc[UR40][R24.64], R3 ;  /* 0x0000000318001986 */ /* 0x0001e4000c101128 */
[----:B0-----:R-:W-:-:S05]  /*6a5b0*/  PRMT R3, R4, 0x7773, RZ ;  /* 0x0000777304037816 */ /* 0x001fca00000000ff */
[----:B------:R0:W-:Y:S02]  /*6a5c0*/  @P2 STG.E.U8 desc[UR40][R18.64], R3 ;  /* 0x0000000312002986 */ /* 0x0001e4000c101128 */
[----:B0-----:R-:W-:-:S05]  /*6a5d0*/  PRMT R3, R17, 0x7772, RZ ;  /* 0x0000777211037816 */ /* 0x001fca00000000ff */
[----:B------:R-:W-:Y:S01]  /*6a5e0*/  @P4 STG.E.U8 desc[UR40][R28.64], R3 ;  /* 0x000000031c004986 */ /* 0x000fe2000c101128 */
[----:B------:R-:W-:-:S03]  /*6a5f0*/  LOP3.LUT P4, RZ, R16, 0x800, RZ, 0xc0, !PT ;  /* 0x0000080010ff7812 */ /* 0x000fc6000788c0ff */
[----:B--2---:R0:W-:Y:S04]  /*6a600*/  STL.64 [R1+0x16b0], R22 ;  /* 0x0016b01601007387 */ /* 0x0041e80000100a00 */
[----:B0-----:R-:W2:Y:S01]  /*6a610*/  LDL.LU.64 R22, [R1+0xd88] ;  /* 0x000d880001167983 */ /* 0x001ea20000300a00 */
[----:B------:R-:W-:-:S03]  /*6a620*/  PRMT R3, R17, 0x7773, RZ ;  /* 0x0000777311037816 */ /* 0x000fc600000000ff */
[----:B------:R-:W4:Y:S04]  /*6a630*/  LDL.LU.64 R18, [R1+0xda0] ;  /* 0x000da00001127983 */ /* 0x000f280000300a00 */
        /* <DEDUP_REMOVED lines=8> */
[----:B------:R-:W3:Y:S04]  /*6a6c0*/  LDL.LU R4, [R1+0x150] ;  /* 0x0001500001047983 */ /* 0x000ee80000300800 */
[----:B------:R-:W3:Y:S01]  /*6a6d0*/  LDL.LU.64 R14, [R1+0xdc0] ;  /* 0x000dc000010e7983 */ /* 0x000ee20000300a00 */
[----:B0-----:R-:W-:-:S03]  /*6a6e0*/  PRMT R3, R8, 0x7773, RZ ;  /* 0x0000777308037816 */ /* 0x001fc600000000ff */
[----:B------:R-:W3:Y:S04]  /*6a6f0*/  LDL.LU.64 R12, [R1+0xdc8] ;  /* 0x000dc800010c7983 */ /* 0x000ee80000300a00 */
[----:B------:R0:W-:Y:S01]  /*6a700*/  @P4 STG.E.U8 desc[UR40][R10.64], R3 ;  /* 0x000000030a004986 */ /* 0x0001e2000c101128 */
        /* <DEDUP_REMOVED lines=10> */
[----:B----4-:R-:W-:-:S11]  /*6a7b0*/  PRMT R3, R21, 0x7770, RZ ;  /* 0x0000777015037816 */ /* 0x010fd600000000ff */
[----:B--2---:R0:W-:Y:S01]  /*6a7c0*/  @P4 STG.E.U8 desc[UR40][R22.64], R3 ;  /* 0x0000000316004986 */ /* 0x0041e2000c101128 */
[----:B------:R-:W-:Y:S02]  /*6a7d0*/  LOP3.LUT P4, RZ, R16, 0x20, RZ, 0xc0, !PT ;  /* 0x0000002010ff7812 */ /* 0x000fe4000788c0ff */
[----:B0-----:R-:W-:Y:S01]  /*6a7e0*/  PRMT R3, R21, 0x7771, RZ ;  /* 0x0000777115037816 */ /* 0x001fe200000000ff */
[----:B------:R-:W2:Y:S10]  /*6a7f0*/  LDL.LU R23, [R1+0x16a4] ;  /* 0x0016a40001177983 */ /* 0x000eb40000300800 */
[----:B------:R0:W-:Y:S04]  /*6a800*/  @P4 STG.E.U8 desc[UR40][R18.64], R3 ;  /* 0x0000000312004986 */ /* 0x0001e8000c101128 */
[----:B0-----:R-:W4:Y:S01]  /*6a810*/  LDL.LU R19, [R1+0x16a0] ;  /* 0x0016a00001137983 */ /* 0x001f220000300800 */
[----:B------:R-:W-:-:S02]  /*6a820*/  LOP3.LUT P5, RZ, R20, 0x8000000, RZ, 0xc0, !PT ;  /* 0x0800000014ff7812 */ /* 0x000fc400078ac0ff */
[C---:B------:R-:W-:Y:S02]  /*6a830*/  LOP3.LUT P6, RZ, R20.reuse, 0x4000000, RZ, 0xc0, !PT ;  /* 0x0400000014ff7812 */ /* 0x040fe400078cc0ff */
[C---:B------:R-:W-:Y:S02]  /*6a840*/  LOP3.LUT P3, RZ, R20.reuse, 0x2000000, RZ, 0xc0, !PT ;  /* 0x0200000014ff7812 */ /* 0x040fe4000786c0ff */
[C---:B------:R-:W-:Y:S02]  /*6a850*/  LOP3.LUT P0, RZ, R20.reuse, 0x1000000, RZ, 0xc0, !PT ;  /* 0x0100000014ff7812 */ /* 0x040fe4000780c0ff */
[----:B------:R-:W-:Y:S02]  /*6a860*/  LOP3.LUT P1, RZ, R20, 0x800000, RZ, 0xc0, !PT ;  /* 0x0080000014ff7812 */ /* 0x000fe4000782c0ff */
[----:B----4-:R-:W-:-:S05]  /*6a870*/  PRMT R3, R19, 0x7770, RZ ;  /* 0x0000777013037816 */ /* 0x010fca00000000ff */
[----:B------:R0:W-:Y:S02]  /*6a880*/  @P5 STG.E.U8 desc[UR40][R6.64], R3 ;  /* 0x0000000306005986 */ /* 0x0001e4000c101128 */
[----:B0-----:R-:W-:-:S05]  /*6a890*/  PRMT R3, R19, 0x7771, RZ ;  /* 0x0000777113037816 */ /* 0x001fca00000000ff */
[----:B------:R2:W-:Y:S02]  /*6a8a0*/  @P6 STG.E.U8 desc[UR40][R24.64], R3 ;  /* 0x0000000318006986 */ /* 0x0005e4000c101128 */
[----:B--2---:R-:W-:-:S05]  /*6a8b0*/  PRMT R3, R23, 0x7770, RZ ;  /* 0x0000777017037816 */ /* 0x004fca00000000ff */
[----:B------:R0:W-:Y:S04]  /*6a8c0*/  @P3 STG.E.U8 desc[UR40][R28.64], R3 ;  /* 0x000000031c003986 */ /* 0x0001e8000c101128 */
[----:B------:R-:W-:Y:S04]  /*6a8d0*/  STL [R1+0x1688], R23 ;  /* 0x0016881701007387 */ /* 0x000fe80000100800 */
[----:B------:R-:W2:Y:S01]  /*6a8e0*/  LDL.LU R17, [R1+0x154] ;  /* 0x0001540001117983 */ /* 0x000ea20000300800 */
[----:B0-----:R-:W-:-:S03]  /*6a8f0*/  PRMT R3, R23, 0x7771, RZ ;  /* 0x0000777117037816 */ /* 0x001fc600000000ff */
[----:B------:R-:W4:Y:S04]  /*6a900*/  LDL.LU R18, [R1+0x158] ;  /* 0x0001580001127983 */ /* 0x000f280000300800 */
[----:B---3--:R0:W-:Y:S04]  /*6a910*/  @P0 STG.E.U8 desc[UR40][R14.64], R3 ;  /* 0x000000030e000986 */ /* 0x0081e8000c101128 */
[----:B------:R-:W-:Y:S01]  /*6a920*/  STL.64 [R1+0x1690], R4 ;  /* 0x0016900401007387 */ /* 0x000fe20000100a00 */
[----:B0-----:R-:W-:-:S05]  /*6a930*/  PRMT R3, R4, 0x7770, RZ ;  /* 0x0000777004037816 */ /* 0x001fca00000000ff */
[----:B------:R0:W-:Y:S04]  /*6a940*/  @P1 STG.E.U8 desc[UR40][R12.64], R3 ;  /* 0x000000030c001986 */ /* 0x0001e8000c101128 */
[----:B0-----:R-:W3:Y:S01]  /*6a950*/  LDL.LU.64 R12, [R1+0xdd8] ;  /* 0x000dd800010c7983 */ /* 0x001ee20000300a00 */
[C---:B------:R-:W-:Y:S02]  /*6a960*/  LOP3.LUT P2, RZ, R20.reuse, 0x400000, RZ, 0xc0, !PT ;  /* 0x0040000014ff7812 */ /* 0x040fe4000784c0ff */
[----:B------:R-:W-:Y:S02]  /*6a970*/  LOP3.LUT P3, RZ, R20, 0x200000, RZ, 0xc0, !PT ;  /* 0x0020000014ff7812 */ /* 0x000fe4000786c0ff */
[----:B------:R-:W-:Y:S01]  /*6a980*/  PRMT R3, R4, 0x7771, RZ ;  /* 0x0000777104037816 */ /* 0x000fe200000000ff */
[----:B------:R-:W-:-:S08]  /*6a990*/  IMAD.MOV.U32 R14, RZ, RZ, R9 ;  /* 0x000000ffff0e7224 */ /* 0x000fd000078e0009 */
[----:B------:R0:W-:Y:S04]  /*6a9a0*/  @P2 STG.E.U8 desc[UR40][R10.64], R3 ;  /* 0x000000030a002986 */ /* 0x0001e8000c101128 */
[----:B0-----:R-:W4:Y:S04]  /*6a9b0*/  LDL.LU.64 R10, [R1+0xde0] ;  /* 0x000de000010a7983 */ /* 0x001f280000300a00 */
[----:B------:R-:W4:Y:S04]  /*6a9c0*/  LDL.LU.64 R22, [R1+0xde8] ;  /* 0x000de80001167983 */ /* 0x000f280000300a00 */
[----:B------:R-:W4:Y:S04]  /*6a9d0*/  LDL.LU.64 R6, [R1+0xdf0] ;  /* 0x000df00001067983 */ /* 0x000f280000300a00 */
[----:B------:R-:W4:Y:S04]  /*6a9e0*/  LDL.LU.64 R8, [R1+0xdf8] ;  /* 0x000df80001087983 */ /* 0x000f280000300a00 */
[----:B------:R-:W4:Y:S04]  /*6a9f0*/  LDL.LU.64 R24, [R1+0xe00] ;  /* 0x000e000001187983 */ /* 0x000f280000300a00 */
[----:B------:R-:W4:Y:S04]  /*6aa00*/  LDL.LU.64 R28, [R1+0xe08] ;  /* 0x000e0800011c7983 */ /* 0x000f280000300a00 */
[----:B------:R-:W4:Y:S01]  /*6aa10*/  LDL.LU R15, [R1+0x15c] ;  /* 0x00015c00010f7983 */ /* 0x000f220000300800 */
[----:B--2---:R-:W-:-:S05]  /*6aa20*/  PRMT R3, R17, 0x7770, RZ ;  /* 0x0000777011037816 */ /* 0x004fca00000000ff */
[----:B---3--:R0:W-:Y:S04]  /*6aa30*/  @P3 STG.E.U8 desc[UR40][R12.64], R3 ;  /* 0x000000030c003986 */ /* 0x0081e8000c101128 */
[----:B0-----:R-:W2:Y:S01]  /*6aa40*/  LDL.LU.64 R12, [R1+0xe18] ;  /* 0x000e1800010c7983 */ /* 0x001ea20000300a00 */
[C---:B------:R-:W-:Y:S02]  /*6aa50*/  LOP3.LUT P2, RZ, R20.reuse, 0x200, RZ, 0xc0, !PT ;  /* 0x0000020014ff7812 */ /* 0x040fe4000784c0ff */
[----:B------:R-:W-:Y:S02]  /*6aa60*/  LOP3.LUT P0, RZ, R20, 0x10000, RZ, 0xc0, !PT ;  /* 0x0001000014ff7812 */ /* 0x000fe4000780c0ff */
[----:B------:R-:W-:Y:S02]  /*6aa70*/  LOP3.LUT R2, R2, 0x7fffffff, RZ, 0xc0, !PT ;  /* 0x7fffffff02027812 */ /* 0x000fe400078ec0ff */
[----:B------:R-:W-:-:S07]  /*6aa80*/  LOP3.LUT R16, R16, 0xffffffef, RZ, 0xc0, !PT ;  /* 0xffffffef10107812 */ /* 0x000fce00078ec0ff */
[----:B------:R-:W-:Y:S02]  /*6aa90*/  @P2 LOP3.LUT R2, R2, 0x80000000, RZ, 0xfc, !PT ;  /* 0x8000000002022812 */ /* 0x000fe400078efcff */
[----:B------:R-:W-:Y:S02]  /*6aaa0*/  LOP3.LUT P2, RZ, R20, 0x400, RZ, 0xc0, !PT ;  /* 0x0000040014ff7812 */ /* 0x000fe4000784c0ff */
[----:B------:R-:W-:-:S04]  /*6aab0*/  @P0 LOP3.LUT R16, R16, 0x10, RZ, 0xfc, !PT ;  /* 0x0000001010100812 */ /* 0x000fc800078efcff */
[----:B------:R-:W-:-:S07]  /*6aac0*/  LOP3.LUT R16, R16, 0xfffffffe, RZ, 0xc0, !PT ;  /* 0xfffffffe10107812 */ /* 0x000fce00078ec0ff */
[----:B------:R-:W-:Y:S02]  /*6aad0*/  @P2 LOP3.LUT R16, R16, 0x1, RZ, 0xfc, !PT ;  /* 0x0000000110102812 */ /* 0x000fe400078efcff */
[----:B------:R-:W-:Y:S02]  /*6aae0*/  LOP3.LUT P2, RZ, R20, 0x800, RZ, 0xc0, !PT ;  /* 0x0000080014ff7812 */ /* 0x000fe4000784c0ff */
[----:B------:R-:W-:Y:S02]  /*6aaf0*/  LOP3.LUT R16, R16, 0xfffffffd, RZ, 0xc0, !PT ;  /* 0xfffffffd10107812 */ /* 0x000fe400078ec0ff */
[C---:B------:R-:W-:Y:S02]  /*6ab00*/  LOP3.LUT P5, RZ, R20.reuse, 0x100000, RZ, 0xc0, !PT ;  /* 0x0010000014ff7812 */ /* 0x040fe400078ac0ff */
[----:B------:R-:W-:-:S07]  /*6ab10*/  LOP3.LUT P6, RZ, R20, 0x80000, RZ, 0xc0, !PT ;  /* 0x0008000014ff7812 */ /* 0x000fce00078cc0ff */
[----:B------:R-:W-:Y:S02]  /*6ab20*/  @P2 LOP3.LUT R16, R16, 0x2, RZ, 0xfc, !PT ;  /* 0x0000000210102812 */ /* 0x000fe400078efcff */
[----:B------:R-:W-:Y:S02]  /*6ab30*/  LOP3.LUT P2, RZ, R20, 0x1000, RZ, 0xc0, !PT ;  /* 0x0000100014ff7812 */ /* 0x000fe4000784c0ff */
[----:B------:R-:W-:Y:S02]  /*6ab40*/  PRMT R3, R17, 0x7771, RZ ;  /* 0x0000777111037816 */ /* 0x000fe400000000ff */
[----:B------:R-:W-:Y:S01]  /*6ab50*/  LOP3.LUT R16, R16, 0xfffffffb, RZ, 0xc0, !PT ;  /* 0xfffffffb10107812 */ /* 0x000fe200078ec0ff */
[----:B--2---:R0:W-:Y:S04]  /*6ab60*/  STL.64 [R1+0x1698], R12 ;  /* 0x0016980c01007387 */ /* 0x0041e80000100a00 */
[----:B0-----:R-:W2:Y:S01]  /*6ab70*/  LDL.LU.64 R12, [R1+0xe10] ;  /* 0x000e1000010c7983 */ /* 0x001ea20000300a00 */
[----:B------:R-:W-:-:S03]  /*6ab80*/  LOP3.LUT P4, RZ, R20, 0x40000, RZ, 0xc0, !PT ;  /* 0x0004000014ff7812 */ /* 0x000fc6000788c0ff */
[----:B------:R-:W-:Y:S01]  /*6ab90*/  @P2 LOP3.LUT R16, R16, 0x4, RZ, 0xfc, !PT ;  /* 0x0000000410102812 */ /* 0x000fe200078efcff */
[----:B----4-:R0:W-:Y:S01]  /*6aba0*/  @P5 STG.E.U8 desc[UR40][R10.64], R3 ;  /* 0x000000030a005986 */ /* 0x0101e2000c101128 */
[C---:B------:R-:W-:Y:S02]  /*6abb0*/  LOP3.LUT P2, RZ, R20.reuse, 0x2000, RZ, 0xc0, !PT ;  /* 0x0000200014ff7812 */ /* 0x040fe4000784c0ff */
[----:B------:R-:W-:Y:S02]  /*6abc0*/  LOP3.LUT P0, RZ, R20, 0x20000, RZ, 0xc0, !PT ;  /* 0x0002000014ff7812 */ /* 0x000fe4000780c0ff */
[----:B0-----:R-:W-:Y:S01]  /*6abd0*/  PRMT R3, R18, 0x7770, RZ ;  /* 0x0000777012037816 */ /* 0x001fe200000000ff */
[----:B------:R-:W3:Y:S04]  /*6abe0*/  LDL.LU.64 R10, [R1+0xe20] ;  /* 0x000e2000010a7983 */ /* 0x000ee80000300a00 */
[----:B------:R0:W-:Y:S01]  /*6abf0*/  @P6 STG.E.U8 desc[UR40][R22.64], R3 ;  /* 0x0000000316006986 */ /* 0x0001e2000c101128 */
[----:B------:R-:W-:-:S02]  /*6ac00*/  LOP3.LUT R16, R16, 0xfffffff7, RZ, 0xc0, !PT ;  /* 0xfffffff710107812 */ /* 0x000fc400078ec0ff */
[----:B------:R-:W-:Y:S01]  /*6ac10*/  LOP3.LUT P1, RZ, R20, 0x8000, RZ, 0xc0, !PT ;  /* 0x0000800014ff7812 */ /* 0x000fe2000782c0ff */
[----:B------:R-:W4:Y:S01]  /*6ac20*/  LDL.LU.64 R4, [R1+0xe28] ;  /* 0x000e280001047983 */ /* 0x000f220000300a00 */
[----:B0-----:R-:W-:-:S03]  /*6ac30*/  PRMT R3, R18, 0x7771, RZ ;  /* 0x0000777112037816 */ /* 0x001fc600000000ff */
[----:B------:R-:W3:Y:S01]  /*6ac40*/  LDL.LU.64 R22, [R1+0xe30] ;  /* 0x000e300001167983 */ /* 0x000ee20000300a00 */
[----:B------:R-:W-:-:S03]  /*6ac50*/  @P2 LOP3.LUT R16, R16, 0x8, RZ, 0xfc, !PT ;  /* 0x0000000810102812 */ /* 0x000fc600078efcff */
[----:B------:R0:W-:Y:S02]  /*6ac60*/  @P4 STG.E.U8 desc[UR40][R6.64], R3 ;  /* 0x0000000306004986 */ /* 0x0001e4000c101128 */
[----:B0-----:R-:W-:-:S05]  /*6ac70*/  PRMT R3, R15, 0x7770, RZ ;  /* 0x000077700f037816 */ /* 0x001fca00000000ff */
[----:B------:R0:W-:Y:S01]  /*6ac80*/  @P0 STG.E.U8 desc[UR40][R8.64], R3 ;  /* 0x0000000308000986 */ /* 0x0001e2000c101128 */
[----:B------:R-:W-:Y:S02]  /*6ac90*/  LOP3.LUT P0, RZ, R16, 0x10, RZ, 0xc0, !PT ;  /* 0x0000001010ff7812 */ /* 0x000fe4000780c0ff */
[----:B------:R-:W-:Y:S02]  /*6aca0*/  LOP3.LUT P2, RZ, R20, 0x4000, RZ, 0xc0, !PT ;  /* 0x0000400014ff7812 */ /* 0x000fe4000784c0ff */
[----:B0-----:R-:W-:Y:S01]  /*6acb0*/  PRMT R3, R15, 0x7771, RZ ;  /* 0x000077710f037816 */ /* 0x001fe200000000ff */
[----:B------:R-:W3:Y:S08]  /*6acc0*/  LDL.LU.64 R8, [R1+0xe40] ;  /* 0x000e400001087983 */ /* 0x000ef00000300a00 */
[----:B------:R0:W-:Y:S04]  /*6acd0*/  @P0 STG.E.U8 desc[UR40][R24.64], R3 ;  /* 0x0000000318000986 */ /* 0x0001e8000c101128 */
[----:B------:R-:W3:Y:S01]  /*6ace0*/  LDL.LU.64 R6, [R1+0xe48] ;  /* 0x000e480001067983 */ /* 0x000ee20000300a00 */
[----:B0-----:R-:W-:-:S03]  /*6acf0*/  PRMT R3, R27, 0x7772, RZ ;  /* 0x000077721b037816 */ /* 0x001fc600000000ff */
[----:B------:R-:W3:Y:S04]  /*6ad00*/  LDL.LU.64 R24, [R1+0xe58] ;  /* 0x000e580001187983 */ /* 0x000ee80000300a00 */
[----:B------:R0:W-:Y:S02]  /*6ad10*/  @P1 STG.E.U8 desc[UR40][R28.64], R3 ;  /* 0x000000031c001986 */ /* 0x0001e4000c101128 */
[----:B0-----:R-:W-:Y:S02]  /*6ad20*/  IMAD.MOV.U32 R3, RZ, RZ, R27 ;  /* 0x000000ffff037224 */ /* 0x001fe400078e001b */
[----:B------:R-:W3:Y:S03]  /*6ad30*/  LDL.LU.64 R28, [R1+0xe60] ;  /* 0x000e6000011c7983 */ /* 0x000ee60000300a00 */
[----:B------:R-:W-:Y:S01]  /*6ad40*/  PRMT R3, R3, 0x7773, RZ ;  /* 0x0000777303037816 */ /* 0x000fe200000000ff */
        /* <DEDUP_REMOVED lines=10> */
[----:B------:R-:W-:-:S02]  /*6adf0*/  LOP3.LUT P2, RZ, R16, 0x2, RZ, 0xc0, !PT ;  /* 0x0000000210ff7812 */ /* 0x000fc4000784c0ff */
[----:B0-----:R-:W-:Y:S01]  /*6ae00*/  PRMT R3, R19, 0x7772, RZ ;  /* 0x0000777213037816 */ /* 0x001fe200000000ff */
[----:B------:R-:W3:Y:S10]  /*6ae10*/  LDL.LU.64 R10, [R1+0xe38] ;  /* 0x000e3800010a7983 */ /* 0x000ef40000300a00 */
[----:B----4-:R0:W-:Y:S01]  /*6ae20*/  @P2 STG.E.U8 desc[UR40][R4.64], R3 ;  /* 0x0000000304002986 */ /* 0x0101e2000c101128 */
[----:B------:R-:W-:-:S02]  /*6ae30*/  LOP3.LUT P2, RZ, R16, 0x1, RZ, 0xc0, !PT ;  /* 0x0000000110ff7812 */ /* 0x000fc4000784c0ff */
[----:B0-----:R-:W-:Y:S01]  /*6ae40*/  PRMT R3, R19, 0x7773, RZ ;  /* 0x0000777313037816 */ /* 0x001fe200000000ff */
[----:B------:R-:W4:Y:S04]  /*6ae50*/  LDL.LU.64 R4, [R1+0x1690] ;  /* 0x0016900001047983 */ /* 0x000f280000300a00 */
[----:B------:R-:W2:Y:S06]  /*6ae60*/  LDL.LU R19, [R1+0x168c] ;  /* 0x00168c0001137983 */ /* 0x000eac0000300800 */
[----:B------:R0:W-:Y:S04]  /*6ae70*/  @P2 STG.E.U8 desc[UR40][R22.64], R3 ;  /* 0x0000000316002986 */ /* 0x0001e8000c101128 */
[----:B0-----:R-:W2:Y:S01]  /*6ae80*/  LDL.LU R23, [R1+0x1688] ;  /* 0x0016880001177983 */ /* 0x001ea20000300800 */
[----:B------:R-:W-:-:S02]  /*6ae90*/  LOP3.LUT P2, RZ, R2, 0x80000000, RZ, 0xc0, !PT ;  /* 0x8000000002ff7812 */ /* 0x000fc4000784c0ff */
[C---:B------:R-:W-:Y:S02]  /*6aea0*/  LOP3.LUT P3, RZ, R20.reuse, 0x100, RZ, 0xc0, !PT ;  /* 0x0000010014ff7812 */ /* 0x040fe4000786c0ff */
[C---:B------:R-:W-:Y:S02]  /*6aeb0*/  LOP3.LUT P5, RZ, R20.reuse, 0x80, RZ, 0xc0, !PT ;  /* 0x0000008014ff7812 */ /* 0x040fe400078ac0ff */
[C---:B------:R-:W-:Y:S02]  /*6aec0*/  LOP3.LUT P6, RZ, R20.reuse, 0x40, RZ, 0xc0, !PT ;  /* 0x0000004014ff7812 */ /* 0x040fe400078cc0ff */
[----:B------:R-:W-:Y:S02]  /*6aed0*/  LOP3.LUT P4, RZ, R20, 0x20, RZ, 0xc0, !PT ;  /* 0x0000002014ff7812 */ /* 0x000fe4000788c0ff */
[----:B--2---:R-:W-:-:S05]  /*6aee0*/  PRMT R3, R23, 0x7772, RZ ;  /* 0x0000777217037816 */ /* 0x004fca00000000ff */
[----:B------:R0:W-:Y:S02]  /*6aef0*/  @P2 STG.E.U8 desc[UR40][R8.64], R3 ;  /* 0x0000000308002986 */ /* 0x0001e4000c101128 */
[----:B0-----:R-:W-:Y:S02]  /*6af00*/  PRMT R3, R23, 0x7773, RZ ;  /* 0x0000777317037816 */ /* 0x001fe400000000ff */
[----:B------:R-:W2:Y:S04]  /*6af10*/  LDL.LU.64 R8, [R1+0x1680] ;  /* 0x0016800001087983 */ /* 0x000ea80000300a00 */
[----:B------:R4:W-:Y:S02]  /*6af20*/  @P3 STG.E.U8 desc[UR40][R6.64], R3 ;  /* 0x0000000306003986 */ /* 0x0009e4000c101128 */
[----:B----4-:R-:W-:-:S05]  /*6af30*/  PRMT R3, R4, 0x7772, RZ ;  /* 0x0000777204037816 */ /* 0x010fca00000000ff */
[----:B------:R0:W-:Y:S02]  /*6af40*/  @P5 STG.E.U8 desc[UR40][R24.64], R3 ;  /* 0x0000000318005986 */ /* 0x0001e4000c101128 */
[----:B0-----:R-:W-:-:S05]  /*6af50*/  PRMT R3, R4, 0x7773, RZ ;  /* 0x0000777304037816 */ /* 0x001fca00000000ff */
[----:B------:R0:W-:Y:S02]  /*6af60*/  @P6 STG.E.U8 desc[UR40][R28.64], R3 ;  /* 0x000000031c006986 */ /* 0x0001e4000c101128 */
[----:B0-----:R-:W-:-:S05]  /*6af70*/  PRMT R3, R17, 0x7772, RZ ;  /* 0x0000777211037816 */ /* 0x001fca00000000ff */
[----:B------:R0:W-:Y:S01]  /*6af80*/  @P4 STG.E.U8 desc[UR40][R26.64], R3 ;  /* 0x000000031a004986 */ /* 0x0001e2000c101128 */
[----:B------:R-:W-:-:S04]  /*6af90*/  LOP3.LUT P4, RZ, R19, 0x20000000, RZ, 0xc0, !PT ;  /* 0x2000000013ff7812 */ /* 0x000fc8000788c0ff */
[----:B0-----:R-:W-:Y:S01]  /*6afa0*/  P2R R3, PR, RZ, 0x10 ;  /* 0x00000010ff037803 */ /* 0x001fe20000000000 */
[----:B------:R-:W4:Y:S04]  /*6afb0*/  LDL.LU.64 R26, [R1+0xe78] ;  /* 0x000e7800011a7983 */ /* 0x000f280000300a00 */
[----:B------:R0:W-:Y:S04]  /*6afc0*/  STL.64 [R1+0x1670], R2 ;  /* 0x0016700201007387 */ /* 0x0001e80000100a00 */
[----:B0-----:R-:W2:Y:S01]  /*6afd0*/  LDL.LU.64 R2, [R1+0xe98] ;  /* 0x000e980001027983 */ /* 0x001ea20000300a00 */
[----:B------:R-:W-:-:S02]  /*6afe0*/  LOP3.LUT P0, RZ, R20, 0x10, RZ, 0xc0, !PT ;  /* 0x0000001014ff7812 */ /* 0x000fc4000780c0ff */
[----:B------:R-:W-:Y:S02]  /*6aff0*/  LOP3.LUT P1, RZ, R20, 0x8, RZ, 0xc0, !PT ;  /* 0x0000000814ff7812 */ /* 0x000fe4000782c0ff */
[----:B------:R-:W-:-:S09]  /*6b000*/  PRMT R4, R17, 0x7773, RZ ;  /* 0x0000777311047816 */ /* 0x000fd200000000ff */
[----:B------:R0:W-:Y:S02]  /*6b010*/  @P0 STG.E.U8 desc[UR40][R12.64], R4 ;  /* 0x000000040c000986 */ /* 0x0001e4000c101128 */
[----:B0-----:R-:W-:-:S05]  /*6b020*/  PRMT R4, R18, 0x7772, RZ ;  /* 0x0000777212047816 */ /* 0x001fca00000000ff */
[----:B---3--:R0:W-:Y:S01]  /*6b030*/  @P1 STG.E.U8 desc[UR40][R10.64], R4 ;  /* 0x000000040a001986 */ /* 0x0081e2000c101128 */
[----:B------:R-:W-:-:S04]  /*6b040*/  LOP3.LUT P1, RZ, R19, 0x400000, RZ, 0xc0, !PT ;  /* 0x0040000013ff7812 */ /* 0x000fc8000782c0ff */
[----:B0-----:R-:W-:Y:S01]  /*6b050*/  P2R R4, PR, RZ, 0x2 ;  /* 0x00000002ff047803 */ /* 0x001fe20000000000 */
[----:B--2---:R0:W-:Y:S04]  /*6b060*/  STL.64 [R1+0x1678], R2 ;  /* 0x0016780201007387 */ /* 0x0041e80000100a00 */
[----:B0-----:R-:W2:Y:S04]  /*6b070*/  LDL.LU.64 R2, [R1+0xe88] ;  /* 0x000e880001027983 */ /* 0x001ea80000300a00 */
[----:B------:R-:W3:Y:S04]  /*6b080*/  LDL.LU.64 R22, [R1+0xea0] ;  /* 0x000ea00001167983 */ /* 0x000ee80000300a00 */
[----:B------:R-:W2:Y:S04]  /*6b090*/  LDL R29, [R1+0xf4] ;  /* 0x0000f400011d7983 */ /* 0x000ea80000100800 */
[----:B------:R-:W2:Y:S04]  /*6b0a0*/  LDL.LU.64 R12, [R1+0xea8] ;  /* 0x000ea800010c7983 */ /* 0x000ea80000300a00 */
[----:B------:R-:W2:Y:S04]  /*6b0b0*/  LDL.LU.64 R10, [R1+0xeb0] ;  /* 0x000eb000010a7983 */ /* 0x000ea80000300a00 */
[----:B------:R-:W2:Y:S04]  /*6b0c0*/  LDL.LU R21, [R1+0xf8] ;  /* 0x0000f80001157983 */ /* 0x000ea80000300800 */
[----:B------:R-:W2:Y:S04]  /*6b0d0*/  LDL.LU R24, [R1+0xfc] ;  /* 0x0000fc0001187983 */ /* 0x000ea80000300800 */
[----:B------:R0:W-:Y:S04]  /*6b0e0*/  STL.64 [R1+0x1668], R4 ;  /* 0x0016680401007387 */ /* 0x0001e80000100a00 */
[----:B0-----:R-:W2:Y:S01]  /*6b0f0*/  LDL.LU.64 R4, [R1+0xe70] ;  /* 0x000e700001047983 */ /* 0x001ea20000300a00 */
[----:B------:R-:W-:-:S02]  /*6b100*/  LOP3.LUT P2, RZ, R20, 0x4, RZ, 0xc0, !PT ;  /* 0x0000000414ff7812 */ /* 0x000fc4000784c0ff */
[----:B------:R-:W-:Y:S02]  /*6b110*/  LOP3.LUT P3, RZ, R20, 0x2, RZ, 0xc0, !PT ;  /* 0x0000000214ff7812 */ /* 0x000fe4000786c0ff */
[----:B------:R-:W-:Y:S02]  /*6b120*/  PRMT R18, R18, 0x7773, RZ ;  /* 0x0000777312127816 */ /* 0x000fe400000000ff */
[----:B------:R-:W-:Y:S02]  /*6b130*/  LOP3.LUT P5, RZ, R20, 0x1, RZ, 0xc0, !PT ;  /* 0x0000000114ff7812 */ /* 0x000fe400078ac0ff */
[----:B------:R-:W-:Y:S01]  /*6b140*/  LOP3.LUT P6, RZ, R19, 0x80000000, RZ, 0xc0, !PT ;  /* 0x8000000013ff7812 */ /* 0x000fe200078cc0ff */
[----:B------:R-:W-:-:S04]  /*6b150*/  IMAD.MOV.U32 R25, RZ, RZ, R14 ;  /* 0x000000ffff197224 */ /* 0x000fc800078e000e */
[----:B--2---:R0:W-:Y:S02]  /*6b160*/  @P2 STG.E.U8 desc[UR40][R4.64], R18 ;  /* 0x0000001204002986 */ /* 0x0041e4000c101128 */
[C---:B0-----:R-:W-:Y:S02]  /*6b170*/  PRMT R18, R15.reuse, 0x7772, RZ ;  /* 0x000077720f127816 */ /* 0x041fe400000000ff */
[----:B------:R-:W2:Y:S04]  /*6b180*/  LDL.LU.64 R4, [R1+0xec0] ;  /* 0x000ec00001047983 */ /* 0x000ea80000300a00 */
[----:B----4-:R0:W-:Y:S02]  /*6b190*/  @P3 STG.E.U8 desc[UR40][R26.64], R18 ;  /* 0x000000121a003986 */ /* 0x0101e4000c101128 */
[----:B0-----:R-:W-:-:S02]  /*6b1a0*/  PRMT R18, R15, 0x7773, RZ ;  /* 0x000077730f127816 */ /* 0x001fc400000000ff */
[----:B------:R-:W4:Y:S04]  /*6b1b0*/  LDL.LU.64 R26, [R1+0xec8] ;  /* 0x000ec800011a7983 */ /* 0x000f280000300a00 */
[----:B------:R0:W-:Y:S04]  /*6b1c0*/  @P5 STG.E.U8 desc[UR40][R8.64], R18 ;  /* 0x0000001208005986 */ /* 0x0001e8000c101128 */
[----:B------:R-:W2:Y:S01]  /*6b1d0*/  LDL.LU.64 R14, [R1+0xed8] ;  /* 0x000ed800010e7983 */ /* 0x000ea20000300a00 */
[----:B0-----:R-:W-:-:S03]  /*6b1e0*/  PRMT R18, R0, 0x7770, RZ ;  /* 0x0000777000127816 */ /* 0x001fc600000000ff */
[----:B------:R-:W2:Y:S04]  /*6b1f0*/  LDL.LU R8, [R1+0x4] ;  /* 0x0000040001087983 */ /* 0x000ea80000300800 */
[----:B------:R0:W-:Y:S04]  /*6b200*/  @P6 STG.E.U8 desc[UR40][R2.64], R18 ;  /* 0x0000001202006986 */ /* 0x0001e8000c101128 */
[----:B0-----:R-:W2:Y:S01]  /*6b210*/  LDL.LU.64 R2, [R1+0x1678] ;  /* 0x0016780001027983 */ /* 0x001ea20000300a00 */
[----:B------:R-:W-:Y:S02]  /*6b220*/  LOP3.LUT P4, RZ, R19, 0x40000000, RZ, 0xc0, !PT ;  /* 0x4000000013ff7812 */ /* 0x000fe4000788c0ff */
[----:B------:R-:W-:-:S02]  /*6b230*/  PRMT R18, R0, 0x7771, RZ ;  /* 0x0000777100127816 */ /* 0x000fc400000000ff */
[----:B------:R-:W-:-:S09]  /*6b240*/  LOP3.LUT P1, RZ, R19, 0x800000, RZ, 0xc0, !PT ;  /* 0x0080000013ff7812 */ /* 0x000fd2000782c0ff */
[----:B--2---:R0:W-:Y:S04]  /*6b250*/  @P4 STG.E.U8 desc[UR40][R2.64], R18 ;  /* 0x0000001202004986 */ /* 0x0041e8000c101128 */
[----:B0-----:R-:W2:Y:S01]  /*6b260*/  LDL.LU.64 R2, [R1+0x1670] ;  /* 0x0016700001027983 */ /* 0x001ea20000300a00 */
[----:B------:R-:W-:Y:S02]  /*6b270*/  P2R R6, PR, RZ, 0x2 ;  /* 0x00000002ff067803 */ /* 0x000fe40000000000 */
[----:B------:R-:W-:Y:S01]  /*6b280*/  LOP3.LUT P1, RZ, R19, 0x1000000, RZ, 0xc0, !PT ;  /* 0x0100000013ff7812 */ /* 0x000fe2000782c0ff */
[----:B------:R-:W3:Y:S03]  /*6b290*/  LDL.LU R9, [R1+0x8] ;  /* 0x0000080001097983 */ /* 0x000ee60000300800 */
[----:B------:R-:W-:-:S02]  /*6b2a0*/  P2R R7, PR, RZ, 0x2 ;  /* 0x00000002ff077803 */ /* 0x000fc40000000000 */
[C---:B------:R-:W-:Y:S02]  /*6b2b0*/  LOP3.LUT P1, RZ, R19.reuse, 0x2000000, RZ, 0xc0, !PT ;  /* 0x0200000013ff7812 */ /* 0x040fe4000782c0ff */
[C---:B------:R-:W-:Y:S02]  /*6b2c0*/  LOP3.LUT P0, RZ, R19.reuse, 0x10000000, RZ, 0xc0, !PT ;  /* 0x1000000013ff7812 */ /* 0x040fe4000780c0ff */
[----:B------:R-:W-:Y:S02]  /*6b2d0*/  P2R R16, PR, RZ, 0x2 ;  /* 0x00000002ff107803 */ /* 0x000fe40000000000 */
[----:B------:R-:W-:-:S04]  /*6b2e0*/  LOP3.LUT P1, RZ, R19, 0x4000000, RZ, 0xc0, !PT ;  /* 0x0400000013ff7812 */ /* 0x000fc8000782c0ff */
[----:B------:R-:W-:Y:S02]  /*6b2f0*/  P2R R17, PR, RZ, 0x2 ;  /* 0x00000002ff117803 */ /* 0x000fe40000000000 */
[----:B------:R-:W-:Y:S02]  /*6b300*/  LOP3.LUT P1, RZ, R19, 0x8000000, RZ, 0xc0, !PT ;  /* 0x0800000013ff7812 */ /* 0x000fe4000782c0ff */
[----:B--2---:R-:W-:Y:S02]  /*6b310*/  ISETP.NE.AND P4, PT, R3, RZ, PT ;  /* 0x000000ff0300720c */ /* 0x004fe40003f85270 */
[----:B------:R-:W-:-:S11]  /*6b320*/  PRMT R3, R29, 0x7770, RZ ;  /* 0x000077701d037816 */ /* 0x000fd600000000ff */
[----:B---3--:R0:W-:Y:S02]  /*6b330*/  @P4 STG.E.U8 desc[UR40][R22.64], R3 ;  /* 0x0000000316004986 */ /* 0x0081e4000c101128 */
[----:B0-----:R-:W-:Y:S02]  /*6b340*/  PRMT R3, R29, 0x7771, RZ ;  /* 0x000077711d037816 */ /* 0x001fe400000000ff */
[----:B------:R-:W2:Y:S04]  /*6b350*/  LDL.LU.64 R22, [R1+0xef0] ;  /* 0x000ef00001167983 */ /* 0x000ea80000300a00 */
[----:B------:R0:W-:Y:S04]  /*6b360*/  @P0 STG.E.U8 desc[UR40][R12.64], R3 ;  /* 0x000000030c000986 */ /* 0x0001e8000c101128 */
[----:B------:R-:W3:Y:S01]  /*6b370*/  LDL.LU.64 R28, [R1+0xef8] ;  /* 0x000ef800011c7983 */ /* 0x000ee20000300a00 */
[----:B0-----:R-:W-:-:S03]  /*6b380*/  PRMT R3, R21, 0x7770, RZ ;  /* 0x0000777015037816 */ /* 0x001fc600000000ff */
[----:B------:R-:W2:Y:S04]  /*6b390*/  LDL.LU.64 R12, [R1+0xf00] ;  /* 0x000f0000010c7983 */ /* 0x000ea80000300a00 */
[----:B------:R0:W-:Y:S01]  /*6b3a0*/  @P1 STG.E.U8 desc[UR40][R10.64], R3 ;  /* 0x000000030a001986 */ /* 0x0001e2000c101128 */
[----:B------:R-:W-:Y:S02]  /*6b3b0*/  ISETP.NE.AND P1, PT, R17, RZ, PT ;  /* 0x000000ff1100720c */ /* 0x000fe40003f25270 */
[----:B0-----:R-:W-:Y:S01]  /*6b3c0*/  PRMT R3, R21, 0x7771, RZ ;  /* 0x0000777115037816 */ /* 0x001fe200000000ff */
[----:B------:R-:W2:Y:S04]  /*6b3d0*/  LDL.LU.64 R10, [R1+0xed0] ;  /* 0x000ed000010a7983 */ /* 0x000ea80000300a00 */
[----:B------:R0:W-:Y:S06]  /*6b3e0*/  STL [R1+0x1658], R21 ;  /* 0x0016581501007387 */ /* 0x0001ec0000100800 */
[----:B------:R1:W-:Y:S01]  /*6b3f0*/  @P1 STG.E.U8 desc[UR40][R4.64], R3 ;  /* 0x0000000304001986 */ /* 0x0003e2000c101128 */
[----:B------:R-:W-:-:S03]  /*6b400*/  ISETP.NE.AND P1, PT, R16, RZ, PT ;  /* 0x000000ff1000720c */ /* 0x000fc60003f25270 */
[----:B0-----:R-:W2:Y:S04]  /*6b410*/  LDL.LU.64 R20, [R1+0xee8] ;  /* 0x000ee80001147983 */ /* 0x001ea80000300a00 */
[----:B-1----:R-:W2:Y:S04]  /*6b420*/  LDL.LU.64 R4, [R1+0x1668] ;  /* 0x0016680001047983 */ /* 0x002ea80000300a00 */
[----:B------:R-:W2:Y:S01]  /*6b430*/  LDL.LU.64 R16, [R1+0xee0] ;  /* 0x000ee00001107983 */ /* 0x000ea20000300a00 */
[----:B------:R-:W-:-:S05]  /*6b440*/  PRMT R3, R24, 0x7770, RZ ;  /* 0x0000777018037816 */ /* 0x000fca00000000ff */
[----:B----4-:R0:W-:Y:S01]  /*6b450*/  @P1 STG.E.U8 desc[UR40][R26.64], R3 ;  /* 0x000000031a001986 */ /* 0x0101e2000c101128 */
[----:B------:R-:W-:Y:S02]  /*6b460*/  ISETP.NE.AND P1, PT, R7, RZ, PT ;  /* 0x000000ff0700720c */ /* 0x000fe40003f25270 */
[----:B0-----:R-:W-:Y:S01]  /*6b470*/  PRMT R3, R24, 0x7771, RZ ;  /* 0x0000777118037816 */ /* 0x001fe200000000ff */
[----:B------:R-:W4:Y:S10]  /*6b480*/  LDL.LU.64 R26, [R1+0xeb8] ;  /* 0x000eb800011a7983 */ /* 0x000f340000300a00 */
[----:B------:R0:W-:Y:S01]  /*6b490*/  @P1 STG.E.U8 desc[UR40][R14.64], R3 ;  /* 0x000000030e001986 */ /* 0x0001e2000c101128 */
[----:B------:R-:W-:-:S02]  /*6b4a0*/  ISETP.NE.AND P1, PT, R6, RZ, PT ;  /* 0x000000ff0600720c */ /* 0x000fc40003f25270 */
[----:B0-----:R-:W-:Y:S01]  /*6b4b0*/  PRMT R3, R25, 0x7770, RZ ;  /* 0x0000777019037816 */ /* 0x001fe200000000ff */
[----:B------:R-:W3:Y:S01]  /*6b4c0*/  LDL.LU.64 R14, [R1+0xe90] ;  /* 0x000e9000010e7983 */ /* 0x000ee20000300a00 */
[C---:B------:R-:W-:Y:S02]  /*6b4d0*/  LOP3.LUT P2, RZ, R19.reuse, 0x200000, RZ, 0xc0, !PT ;  /* 0x0020000013ff7812 */ /* 0x040fe4000784c0ff */
[C---:B------:R-:W-:Y:S02]  /*6b4e0*/  LOP3.LUT P3, RZ, R19.reuse, 0x100000, RZ, 0xc0, !PT ;  /* 0x0010000013ff7812 */ /* 0x040fe4000786c0ff */
[----:B------:R-:W-:Y:S01]  /*6b4f0*/  LOP3.LUT P5, RZ, R19, 0x80000, RZ, 0xc0, !PT ;  /* 0x0008000013ff7812 */ /* 0x000fe200078ac0ff */
[----:B------:R-:W-:Y:S04]  /*6b500*/  STL.64 [R1+0x1650], R24 ;  /* 0x0016501801007387 */ /* 0x000fe80000100a00 */
[----:B------:R-:W-:Y:S04]  /*6b510*/  STL.64 [R1+0x1660], R8 ;  /* 0x0016600801007387 */ /* 0x000fe80000100a00 */
[----:B--2---:R0:W-:Y:S01]  /*6b520*/  @P1 STG.E.U8 desc[UR40][R16.64], R3 ;  /* 0x0000000310001986 */ /* 0x0041e2000c101128 */
[----:B------:R-:W-:-:S02]  /*6b530*/  ISETP.NE.AND P1, PT, R4, RZ, PT ;  /* 0x000000ff0400720c */ /* 0x000fc40003f25270 */
[----:B0-----:R-:W-:-:S11]  /*6b540*/  PRMT R3, R25, 0x7771, RZ ;  /* 0x0000777119037816 */ /* 0x001fd600000000ff */
[----:B------:R0:W-:Y:S02]  /*6b550*/  @P1 STG.E.U8 desc[UR40][R20.64], R3 ;  /* 0x0000000314001986 */ /* 0x0001e4000c101128 */
[----:B0-----:R-:W-:-:S05]  /*6b560*/  PRMT R3, R8, 0x7770, RZ ;  /* 0x0000777008037816 */ /* 0x001fca00000000ff */
[----:B------:R0:W-:Y:S02]  /*6b570*/  @P2 STG.E.U8 desc[UR40][R22.64], R3 ;  /* 0x0000000316002986 */ /* 0x0001e4000c101128 */
[----:B0-----:R-:W-:-:S05]  /*6b580*/  PRMT R3, R8, 0x7771, RZ ;  /* 0x0000777108037816 */ /* 0x001fca00000000ff */
[----:B---3--:R0:W-:Y:S02]  /*6b590*/  @P3 STG.E.U8 desc[UR40][R28.64], R3 ;  /* 0x000000031c003986 */ /* 0x0081e4000c101128 */
[----:B0-----:R-:W-:-:S05]  /*6b5a0*/  PRMT R3, R9, 0x7770, RZ ;  /* 0x0000777009037816 */ /* 0x001fca00000000ff */
[----:B------:R0:W-:Y:S02]  /*6b5b0*/  @P5 STG.E.U8 desc[UR40][R12.64], R3 ;  /* 0x000000030c005986 */ /* 0x0001e4000c101128 */
[----:B0-----:R-:W-:Y:S02]  /*6b5c0*/  PRMT R3, R9, 0x7771, RZ ;  /* 0x0000777109037816 */ /* 0x001fe400000000ff */
[----:B------:R-:W2:Y:S04]  /*6b5d0*/  LDL.LU.64 R8, [R1+0xf10] ;  /* 0x000f100001087983 */ /* 0x000ea80000300a00 */
[----:B------:R-:W3:Y:S01]  /*6b5e0*/  LDL.LU.64 R12, [R1+0xf18] ;  /* 0x000f1800010c7983 */ /* 0x000ee20000300a00 */
[C---:B------:R-:W-:Y:S02]  /*6b5f0*/  LOP3.LUT P6, RZ, R19.reuse, 0x40000, RZ, 0xc0, !PT ;  /* 0x0004000013ff7812 */ /* 0x040fe400078cc0ff */
[----:B------:R-:W-:-:S02]  /*6b600*/  LOP3.LUT P4, RZ, R19, 0x20000, RZ, 0xc0, !PT ;  /* 0x0002000013ff7812 */ /* 0x000fc4000788c0ff */
[C---:B------:R-:W-:Y:S02]  /*6b610*/  LOP3.LUT P0, RZ, R19.reuse, 0x10000, RZ, 0xc0, !PT ;  /* 0x0001000013ff7812 */ /* 0x040fe4000780c0ff */
[----:B------:R-:W-:Y:S02]  /*6b620*/  LOP3.LUT P1, RZ, R19, 0x8000, RZ, 0xc0, !PT ;  /* 0x0000800013ff7812 */ /* 0x000fe4000782c0ff */
[----:B------:R-:W-:Y:S02]  /*6b630*/  PRMT R4, R5, 0x7770, RZ ;  /* 0x0000777005047816 */ /* 0x000fe400000000ff */
[----:B------:R-:W-:-:S03]  /*6b640*/  LOP3.LUT P2, RZ, R19, 0x4000, RZ, 0xc0, !PT ;  /* 0x0000400013ff7812 */ /* 0x000fc6000784c0ff */
[----:B------:R0:W-:Y:S01]  /*6b650*/  @P6 STG.E.U8 desc[UR40][R10.64], R3 ;  /* 0x000000030a006986 */ /* 0x0001e2000c101128 */
[----:B------:R-:W-:-:S03]  /*6b660*/  PRMT R18, R0, 0x7772, RZ ;  /* 0x0000777200127816 */ /* 0x000fc600000000ff */
[----:B----4-:R1:W-:Y:S04]  /*6b670*/  @P4 STG.E.U8 desc[UR40][R26.64], R4 ;  /* 0x000000041a004986 */ /* 0x0103e8000c101128 */
[----:B0-----:R-:W4:Y:S01]  /*6b680*/  LDL.LU.64 R10, [R1+0xf28] ;  /* 0x000f2800010a7983 */ /* 0x001f220000300a00 */
[----:B-1----:R-:W-:-:S03]  /*6b690*/  PRMT R4, R5, 0x7771, RZ ;  /* 0x0000777105047816 */ /* 0x002fc600000000ff */
[----:B------:R-:W4:Y:S04]  /*6b6a0*/  LDL.LU.64 R20, [R1+0xf30] ;  /* 0x000f300001147983 */ /* 0x000f280000300a00 */
[----:B------:R0:W-:Y:S04]  /*6b6b0*/  @P0 STG.E.U8 desc[UR40][R14.64], R4 ;  /* 0x000000040e000986 */ /* 0x0001e8000c101128 */
[----:B------:R-:W4:Y:S04]  /*6b6c0*/  LDL.LU.64 R24, [R1+0xf40] ;  /* 0x000f400001187983 */ /* 0x000f280000300a00 */
[----:B------:R-:W4:Y:S04]  /*6b6d0*/  LDL.LU.64 R26, [R1+0xf48] ;  /* 0x000f4800011a7983 */ /* 0x000f280000300a00 */
[----:B------:R-:W4:Y:S04]  /*6b6e0*/  LDL.LU.64 R22, [R1+0xf50] ;  /* 0x000f500001167983 */ /* 0x000f280000300a00 */
[----:B0-----:R-:W4:Y:S04]  /*6b6f0*/  LDL.LU.64 R14, [R1+0xf60] ;  /* 0x000f6000010e7983 */ /* 0x001f280000300a00 */
[----:B------:R-:W4:Y:S04]  /*6b700*/  LDL.LU.64 R28, [R1+0xf70] ;  /* 0x000f7000011c7983 */ /* 0x000f280000300a00 */
[----:B--2---:R0:W-:Y:S02]  /*6b710*/  @P1 STG.E.U8 desc[UR40][R8.64], R18 ;  /* 0x0000001208001986 */ /* 0x0041e4000c101128 */
[----:B0-----:R-:W-:-:S02]  /*6b720*/  PRMT R18, R0, 0x7773, RZ ;  /* 0x0000777300127816 */ /* 0x001fc400000000ff */
[----:B------:R-:W2:Y:S04]  /*6b730*/  LDL.LU.64 R8, [R1+0x1660] ;  /* 0x0016600001087983 */ /* 0x000ea80000300a00 */
[----:B------:R-:W2:Y:S04]  /*6b740*/  LDL.LU R0, [R1+0x165c] ;  /* 0x00165c0001007983 */ /* 0x000ea80000300800 */
[----:B---3--:R0:W-:Y:S04]  /*6b750*/  @P2 STG.E.U8 desc[UR40][R12.64], R18 ;  /* 0x000000120c002986 */ /* 0x0081e8000c101128 */
[----:B0-----:R-:W3:Y:S01]  /*6b760*/  LDL R18, [R1+0xf4] ;  /* 0x0000f40001127983 */ /* 0x001ee20000100800 */
[----:B------:R-:W-:-:S03]  /*6b770*/  LOP3.LUT P3, RZ, R19, 0x2000, RZ, 0xc0, !PT ;  /* 0x0000200013ff7812 */ /* 0x000fc6000786c0ff */
[----:B------:R-:W2:Y:S01]  /*6b780*/  LDL.LU.64 R12, [R1+0xf78] ;  /* 0x000f7800010c7983 */ /* 0x000ea20000300a00 */
[----:B---3--:R-:W-:-:S09]  /*6b790*/  PRMT R18, R18, 0x7772, RZ ;  /* 0x0000777212127816 */ /* 0x008fd200000000ff */
[----:B----4-:R0:W-:Y:S04]  /*6b7a0*/  @P3 STG.E.U8 desc[UR40][R10.64], R18 ;  /* 0x000000120a003986 */ /* 0x0101e8000c101128 */
[----:B0-----:R-:W3:Y:S01]  /*6b7b0*/  LDL.LU R18, [R1+0xf4] ;  /* 0x0000f40001127983 */ /* 0x001ee20000300800 */
[----:B------:R-:W-:-:S03]  /*6b7c0*/  LOP3.LUT P5, RZ, R19, 0x1000, RZ, 0xc0, !PT ;  /* 0x0000100013ff7812 */ /* 0x000fc600078ac0ff */
[----:B------:R-:W4:Y:S01]  /*6b7d0*/  LDL.LU.64 R10, [R1+0xf88] ;  /* 0x000f8800010a7983 */ /* 0x000f220000300a00 */
[----:B------:R-:W-:Y:S02]  /*6b7e0*/  LOP3.LUT P6, RZ, R19, 0x400, RZ, 0xc0, !PT ;  /* 0x0000040013ff7812 */ /* 0x000fe400078cc0ff */
[----:B---3--:R-:W-:-:S07]  /*6b7f0*/  PRMT R18, R18, 0x7773, RZ ;  /* 0x0000777312127816 */ /* 0x008fce00000000ff */
[----:B------:R0:W-:Y:S04]  /*6b800*/  @P5 STG.E.U8 desc[UR40][R20.64], R18 ;  /* 0x0000001214005986 */ /* 0x0001e8000c101128 */
[----:B0-----:R-:W3:Y:S01]  /*6b810*/  LDL.LU R21, [R1+0x1658] ;  /* 0x0016580001157983 */ /* 0x001ee20000300800 */
[----:B------:R-:W-:Y:S02]  /*6b820*/  P2R R3, PR, RZ, 0x40 ;  /* 0x00000040ff037803 */ /* 0x000fe40000000000 */
[C---:B------:R-:W-:Y:S02]  /*6b830*/  LOP3.LUT P6, RZ, R19.reuse, 0x800, RZ, 0xc0, !PT ;  /* 0x0000080013ff7812 */ /* 0x040fe400078cc0ff */
[----:B------:R-:W-:-:S04]  /*6b840*/  LOP3.LUT P0, RZ, R19, 0x8, RZ, 0xc0, !PT ;  /* 0x0000000813ff7812 */ /* 0x000fc8000780c0ff */
[----:B------:R-:W-:Y:S02]  /*6b850*/  P2R R4, PR, RZ, 0x1 ;  /* 0x00000001ff047803 */ /* 0x000fe40000000000 */
[----:B------:R-:W-:Y:S02]  /*6b860*/  LOP3.LUT P0, RZ, R19, 0x10, RZ, 0xc0, !PT ;  /* 0x0000001013ff7812 */ /* 0x000fe4000780c0ff */
[----:B---3--:R-:W-:-:S05]  /*6b870*/  PRMT R18, R21, 0x7772, RZ ;  /* 0x0000777215127816 */ /* 0x008fca00000000ff */
[----:B------:R0:W-:Y:S04]  /*6b880*/  @P6 STG.E.U8 desc[UR40][R24.64], R18 ;  /* 0x0000001218006986 */ /* 0x0001e8000c101128 */
[----:B0-----:R-:W3:Y:S01]  /*6b890*/  LDL.LU.64 R24, [R1+0x1650] ;  /* 0x0016500001187983 */ /* 0x001ee20000300a00 */
[----:B------:R-:W-:Y:S02]  /*6b8a0*/  P2R R6, PR, RZ, 0x1 ;  /* 0x00000001ff067803 */ /* 0x000fe40000000000 */
[----:B------:R-:W-:Y:S02]  /*6b8b0*/  LOP3.LUT P0, RZ, R19, 0x20, RZ, 0xc0, !PT ;  /* 0x0000002013ff7812 */ /* 0x000fe4000780c0ff */
[----:B------:R-:W-:Y:S02]  /*6b8c0*/  ISETP.NE.AND P6, PT, R3, RZ, PT ;  /* 0x000000ff0300720c */ /* 0x000fe40003fc5270 */
[----:B------:R-:W-:-:S02]  /*6b8d0*/  P2R R7, PR, RZ, 0x1 ;  /* 0x00000001ff077803 */ /* 0x000fc40000000000 */
[C---:B------:R-:W-:Y:S02]  /*6b8e0*/  LOP3.LUT P0, RZ, R19.reuse, 0x40, RZ, 0xc0, !PT ;  /* 0x0000004013ff7812 */ /* 0x040fe4000780c0ff */
[C---:B------:R-:W-:Y:S02]  /*6b8f0*/  LOP3.LUT P4, RZ, R19.reuse, 0x200, RZ, 0xc0, !PT ;  /* 0x0000020013ff7812 */ /* 0x040fe4000788c0ff */
[----:B------:R-:W-:Y:S02]  /*6b900*/  P2R R16, PR, RZ, 0x1 ;  /* 0x00000001ff107803 */ /* 0x000fe40000000000 */
[----:B------:R-:W-:Y:S02]  /*6b910*/  LOP3.LUT P0, RZ, R19, 0x80, RZ, 0xc0, !PT ;  /* 0x0000008013ff7812 */ /* 0x000fe4000780c0ff */
[----:B------:R-:W-:Y:S02]  /*6b920*/  PRMT R3, R21, 0x7773, RZ ;  /* 0x0000777315037816 */ /* 0x000fe400000000ff */
[----:B------:R-:W-:-:S02]  /*6b930*/  P2R R17, PR, RZ, 0x1 ;  /* 0x00000001ff117803 */ /* 0x000fc40000000000 */
[C---:B------:R-:W-:Y:S01]  /*6b940*/  LOP3.LUT P0, RZ, R19.reuse, 0x100, RZ, 0xc0, !PT ;  /* 0x0000010013ff7812 */ /* 0x040fe2000780c0ff */
[----:B------:R0:W-:Y:S01]  /*6b950*/  @P6 STG.E.U8 desc[UR40][R26.64], R3 ;  /* 0x000000031a006986 */ /* 0x0001e2000c101128 */
[C---:B------:R-:W-:Y:S02]  /*6b960*/  LOP3.LUT P1, RZ, R19.reuse, 0x4, RZ, 0xc0, !PT ;  /* 0x0000000413ff7812 */ /* 0x040fe4000782c0ff */
[C---:B------:R-:W-:Y:S02]  /*6b970*/  LOP3.LUT P2, RZ, R19.reuse, 0x2, RZ, 0xc0, !PT ;  /* 0x0000000213ff7812 */ /* 0x040fe4000784c0ff */
[----:B------:R-:W-:Y:S02]  /*6b980*/  LOP3.LUT P3, RZ, R19, 0x1, RZ, 0xc0, !PT ;  /* 0x0000000113ff7812 */ /* 0x000fe4000786c0ff */
[----:B------:R-:W2:Y:S04]  /*6b990*/  LDL.LU.64 R18, [R1+0xfa8] ;  /* 0x000fa80001127983 */ /* 0x000ea80000300a00 */
[----:B------:R-:W2:Y:S04]  /*6b9a0*/  LDL.LU.64 R20, [R1+0xfb8] ;  /* 0x000fb80001147983 */ /* 0x000ea80000300a00 */
[----:B0-----:R-:W2:Y:S01]  /*6b9b0*/  LDL.LU.64 R26, [R1+0xfc0] ;  /* 0x000fc000011a7983 */ /* 0x001ea20000300a00 */
[----:B---3--:R-:W-:-:S05]  /*6b9c0*/  PRMT R3, R24, 0x7772, RZ ;  /* 0x0000777218037816 */ /* 0x008fca00000000ff */
[----:B------:R0:W-:Y:S02]  /*6b9d0*/  @P4 STG.E.U8 desc[UR40][R22.64], R3 ;  /* 0x0000000316004986 */ /* 0x0001e4000c101128 */
[----:B0-----:R-:W-:Y:S02]  /*6b9e0*/  PRMT R3, R24, 0x7773, RZ ;  /* 0x0000777318037816 */ /* 0x001fe400000000ff */
[----:B------:R-:W3:Y:S04]  /*6b9f0*/  LDL.LU.64 R22, [R1+0xfb0] ;  /* 0x000fb00001167983 */ /* 0x000ee80000300a00 */
[----:B------:R0:W-:Y:S01]  /*6ba00*/  @P0 STG.E.U8 desc[UR40][R14.64], R3 ;  /* 0x000000030e000986 */ /* 0x0001e2000c101128 */
[----:B------:R-:W-:Y:S02]  /*6ba10*/  ISETP.NE.AND P0, PT, R17, RZ, PT ;  /* 0x000000ff1100720c */ /* 0x000fe40003f05270 */
[----:B0-----:R-:W-:Y:S01]  /*6ba20*/  PRMT R3, R25, 0x7772, RZ ;  /* 0x0000777219037816 */ /* 0x001fe200000000ff */
[----:B------:R-:W3:Y:S10]  /*6ba30*/  LDL.LU.64 R14, [R1+0x1648] ;  /* 0x00164800010e7983 */ /* 0x000ef40000300a00 */
[----:B------:R0:W-:Y:S01]  /*6ba40*/  @P0 STG.E.U8 desc[UR40][R28.64], R3 ;  /* 0x000000031c000986 */ /* 0x0001e2000c101128 */
[----:B------:R-:W-:Y:S01]  /*6ba50*/  ISETP.NE.AND P0, PT, R16, RZ, PT ;  /* 0x000000ff1000720c */ /* 0x000fe20003f05270 */
[----:B0-----:R-:W-:-:S02]  /*6ba60*/  IMAD.MOV.U32 R3, RZ, RZ, R25 ;  /* 0x000000ffff037224 */ /* 0x001fc400078e0019 */
[----:B------:R-:W3:Y:S03]  /*6ba70*/  LDL.LU.64 R24, [R1+0xf90] ;  /* 0x000f900001187983 */ /* 0x000ee60000300a00 */
[----:B------:R-:W-:Y:S01]  /*6ba80*/  PRMT R3, R3, 0x7773, RZ ;  /* 0x0000777303037816 */ /* 0x000fe200000000ff */
[----:B------:R-:W3:Y:S06]  /*6ba90*/  LDL.LU.64 R28, [R1+0xf80] ;  /* 0x000f8000011c7983 */ /* 0x000eec0000300a00 */
[----:B--2---:R0:W-:Y:S01]  /*6baa0*/  @P0 STG.E.U8 desc[UR40][R12.64], R3 ;  /* 0x000000030c000986 */ /* 0x0041e2000c101128 */
[----:B------:R-:W-:-:S03]  /*6bab0*/  ISETP.NE.AND P0, PT, R7, RZ, PT ;  /* 0x000000ff0700720c */ /* 0x000fc60003f05270 */
[----:B------:R-:W2:Y:S01]  /*6bac0*/  LDL.LU.64 R16, [R1+0xfa0] ;  /* 0x000fa00001107983 */ /* 0x000ea20000300a00 */
[----:B0-----:R-:W-:-:S03]  /*6bad0*/  PRMT R3, R8, 0x7772, RZ ;  /* 0x0000777208037816 */ /* 0x001fc600000000ff */
[----:B------:R-:W2:Y:S06]  /*6bae0*/  LDL.LU.64 R12, [R1+0x1640] ;  /* 0x00164000010c7983 */ /* 0x000eac0000300a00 */
[----:B----4-:R0:W-:Y:S01]  /*6baf0*/  @P0 STG.E.U8 desc[UR40][R10.64], R3 ;  /* 0x000000030a000986 */ /* 0x0101e2000c101128 */
[----:B------:R-:W-:-:S03]  /*6bb00*/  ISETP.NE.AND P0, PT, R6, RZ, PT ;  /* 0x000000ff0600720c */ /* 0x000fc60003f05270 */
[----:B0-----:R-:W4:Y:S04]  /*6bb10*/  LDL.LU.64 R10, [R1+0x1638] ;  /* 0x00163800010a7983 */ /* 0x001f280000300a00 */
[----:B------:R-:W2:Y:S01]  /*6bb20*/  LDL.LU.64 R6, [R1+0xf98] ;  /* 0x000f980001067983 */ /* 0x000ea20000300a00 */
[----:B------:R-:W-:-:S03]  /*6bb30*/  PRMT R3, R8, 0x7773, RZ ;  /* 0x0000777308037816 */ /* 0x000fc600000000ff */
[----:B------:R-:W3:Y:S04]  /*6bb40*/  LDL.LU R8, [R1+0x1630] ;  /* 0x0016300001087983 */ /* 0x000ee80000300800 */
[----:B--2---:R0:W-:Y:S01]  /*6bb50*/  @P0 STG.E.U8 desc[UR40][R6.64], R3 ;  /* 0x0000000306000986 */ /* 0x0041e2000c101128 */
[----:B------:R-:W-:Y:S02]  /*6bb60*/  ISETP.NE.AND P0, PT, R4, RZ, PT ;  /* 0x000000ff0400720c */ /* 0x000fe40003f05270 */
[----:B0-----:R-:W-:-:S11]  /*6bb70*/  PRMT R3, R9, 0x7772, RZ ;  /* 0x0000777209037816 */ /* 0x001fd600000000ff */
[----:B------:R0:W-:Y:S02]  /*6bb80*/  @P0 STG.E.U8 desc[UR40][R16.64], R3 ;  /* 0x0000000310000986 */ /* 0x0001e4000c101128 */
[----:B0-----:R-:W-:Y:S02]  /*6bb90*/  PRMT R3, R9, 0x7773, RZ ;  /* 0x0000777309037816 */ /* 0x001fe400000000ff */
[----:B------:R-:W2:Y:S04]  /*6bba0*/  LDL.LU R9, [R1+0x162c] ;  /* 0x00162c0001097983 */ /* 0x000ea80000300800 */
[----:B------:R0:W-:Y:S02]  /*6bbb0*/  @P1 STG.E.U8 desc[UR40][R18.64], R3 ;  /* 0x0000000312001986 */ /* 0x0001e4000c101128 */
[----:B0-----:R-:W-:-:S05]  /*6bbc0*/  PRMT R3, R5, 0x7772, RZ ;  /* 0x0000777205037816 */ /* 0x001fca00000000ff */
[----:B------:R0:W-:Y:S02]  /*6bbd0*/  @P2 STG.E.U8 desc[UR40][R20.64], R3 ;  /* 0x0000000314002986 */ /* 0x0001e4000c101128 */
[----:B0-----:R-:W-:Y:S02]  /*6bbe0*/  PRMT R3, R5, 0x7773, RZ ;  /* 0x0000777305037816 */ /* 0x001fe400000000ff */
[----:B------:R-:W4:Y:S01]  /*6bbf0*/  LDL.LU R5, [R1+0x1628] ;  /* 0x0016280001057983 */ /* 0x000f220000300800 */
[C---:B------:R-:W-:Y:S02]  /*6bc00*/  LOP3.LUT P5, RZ, R0.reuse, 0x80000000, RZ, 0xc0, !PT ;  /* 0x8000000000ff7812 */ /* 0x040fe400078ac0ff */
[C---:B------:R-:W-:Y:S01]  /*6bc10*/  LOP3.LUT P6, RZ, R0.reuse, 0x40000000, RZ, 0xc0, !PT ;  /* 0x4000000000ff7812 */ /* 0x040fe200078cc0ff */
[----:B------:R0:W-:Y:S01]  /*6bc20*/  @P3 STG.E.U8 desc[UR40][R26.64], R3 ;  /* 0x000000031a003986 */ /* 0x0001e2000c101128 */
[----:B------:R-:W-:Y:S02]  /*6bc30*/  LOP3.LUT P4, RZ, R0, 0x20000000, RZ, 0xc0, !PT ;  /* 0x2000000000ff7812 */ /* 0x000fe4000788c0ff */
[----:B---3--:R-:W-:-:S02]  /*6bc40*/  PRMT R4, R8, 0x7771, RZ ;  /* 0x0000777108047816 */ /* 0x008fc400000000ff */
[----:B0-----:R-:W-:Y:S01]  /*6bc50*/  PRMT R3, R8, 0x7770, RZ ;  /* 0x0000777008037816 */ /* 0x001fe200000000ff */
[----:B------:R-:W3:Y:S04]  /*6bc60*/  LDL.LU.64 R26, [R1+0xfd0] ;  /* 0x000fd000011a7983 */ /* 0x000ee80000300a00 */
[----:B------:R0:W-:Y:S04]  /*6bc70*/  @P5 STG.E.U8 desc[UR40][R22.64], R3 ;  /* 0x0000000316005986 */ /* 0x0001e8000c101128 */
[----:B------:R1:W-:Y:S01]  /*6bc80*/  @P6 STG.E.U8 desc[UR40][R24.64], R4 ;  /* 0x0000000418006986 */ /* 0x0003e2000c101128 */
[----:B------:R-:W-:-:S03]  /*6bc90*/  LOP3.LUT P0, RZ, R0, 0x10000000, RZ, 0xc0, !PT ;  /* 0x1000000000ff7812 */ /* 0x000fc6000780c0ff */
[----:B------:R-:W3:Y:S04]  /*6bca0*/  LDL.LU.64 R20, [R1+0xfe8] ;  /* 0x000fe80001147983 */ /* 0x000ee80000300a00 */
[----:B0-----:R-:W3:Y:S04]  /*6bcb0*/  LDL.LU.64 R22, [R1+0xff0] ;  /* 0x000ff00001167983 */ /* 0x001ee80000300a00 */
[----:B-1----:R-:W3:Y:S01]  /*6bcc0*/  LDL.LU.64 R24, [R1+0xff8] ;  /* 0x000ff80001187983 */ /* 0x002ee20000300a00 */
[----:B--2---:R-:W-:-:S05]  /*6bcd0*/  PRMT R4, R9, 0x7770, RZ ;  /* 0x0000777009047816 */ /* 0x004fca00000000ff */
[----:B------:R0:W-:Y:S01]  /*6bce0*/  @P4 STG.E.U8 desc[UR40][R28.64], R4 ;  /* 0x000000041c004986 */ /* 0x0001e2000c101128 */
[C---:B------:R-:W-:Y:S02]  /*6bcf0*/  LOP3.LUT P4, RZ, R0.reuse, 0x10000, RZ, 0xc0, !PT ;  /* 0x0001000000ff7812 */ /* 0x040fe4000788c0ff */
[----:B------:R-:W-:Y:S02]  /*6bd00*/  PRMT R18, R9, 0x7771, RZ ;  /* 0x0000777109127816 */ /* 0x000fe400000000ff */
[----:B0-----:R-:W-:Y:S01]  /*6bd10*/  P2R R4, PR, RZ, 0x10 ;  /* 0x00000010ff047803 */ /* 0x001fe20000000000 */
[----:B------:R-:W2:Y:S04]  /*6bd20*/  LDL.LU.64 R28, [R1+0x1010] ;  /* 0x00101000011c7983 */ /* 0x000ea80000300a00 */
[----:B----4-:R-:W-:Y:S04]  /*6bd30*/  @P0 STG.E.U8 desc[UR40][R10.64], R18 ;  /* 0x000000120a000986 */ /* 0x010fe8000c101128 */
[----:B------:R0:W-:Y:S04]  /*6bd40*/  STL.64 [R1+0x1608], R4 ;  /* 0x0016080401007387 */ /* 0x0001e80000100a00 */
[----:B0-----:R-:W4:Y:S04]  /*6bd50*/  LDL.LU.64 R4, [R1+0xfd8] ;  /* 0x000fd80001047983 */ /* 0x001f280000300a00 */
[----:B------:R-:W2:Y:S01]  /*6bd60*/  LDL.LU.64 R10, [R1+0x1620] ;  /* 0x00162000010a7983 */ /* 0x000ea20000300a00 */
[----:B------:R-:W-:-:S02]  /*6bd70*/  LOP3.LUT P1, RZ, R0, 0x8000000, RZ, 0xc0, !PT ;  /* 0x0800000000ff7812 */ /* 0x000fc4000782c0ff */
[C---:B------:R-:W-:Y:S02]  /*6bd80*/  LOP3.LUT P2, RZ, R0.reuse, 0x4000000, RZ, 0xc0, !PT ;  /* 0x0400000000ff7812 */ /* 0x040fe4000784c0ff */
[C---:B------:R-:W-:Y:S02]  /*6bd90*/  LOP3.LUT P3, RZ, R0.reuse, 0x2000000, RZ, 0xc0, !PT ;  /* 0x0200000000ff7812 */ /* 0x040fe4000786c0ff */
[----:B------:R-:W-:Y:S02]  /*6bda0*/  LOP3.LUT P5, RZ, R0, 0x800000, RZ, 0xc0, !PT ;  /* 0x0080000000ff7812 */ /* 0x000fe400078ac0ff */
[----:B--2---:R-:W-:-:S05]  /*6bdb0*/  PRMT R18, R10, 0x7770, RZ ;  /* 0x000077700a127816 */ /* 0x004fca00000000ff */
[----:B---3--:R0:W-:Y:S02]  /*6bdc0*/  @P1 STG.E.U8 desc[UR40][R26.64], R18 ;  /* 0x000000121a001986 */ /* 0x0081e4000c101128 */
[----:B0-----:R-:W-:Y:S02]  /*6bdd0*/  PRMT R18, R10, 0x7771, RZ ;  /* 0x000077710a127816 */ /* 0x001fe400000000ff */
[----:B------:R-:W2:Y:S04]  /*6bde0*/  LDL.LU.64 R26, [R1+0x1020] ;  /* 0x00102000011a7983 */ /* 0x000ea80000300a00 */
[----:B----4-:R0:W-:Y:S02]  /*6bdf0*/  @P2 STG.E.U8 desc[UR40][R4.64], R18 ;  /* 0x0000001204002986 */ /* 0x0101e4000c101128 */
[----:B0-----:R-:W-:-:S02]  /*6be00*/  PRMT R18, R11, 0x7770, RZ ;  /* 0x000077700b127816 */ /* 0x001fc400000000ff */
[----:B------:R-:W3:Y:S04]  /*6be10*/  LDL.LU.64 R4, [R1+0x1028] ;  /* 0x0010280001047983 */ /* 0x000ee80000300a00 */
[----:B------:R0:W-:Y:S04]  /*6be20*/  @P3 STG.E.U8 desc[UR40][R12.64], R18 ;  /* 0x000000120c003986 */ /* 0x0001e8000c101128 */
[----:B0-----:R-:W4:Y:S01]  /*6be30*/  LDL.LU.64 R12, [R1+0x1618] ;  /* 0x00161800010c7983 */ /* 0x001f220000300a00 */
[----:B------:R-:W-:Y:S02]  /*6be40*/  P2R R3, PR, RZ, 0x20 ;  /* 0x00000020ff037803 */ /* 0x000fe40000000000 */
[----:B------:R-:W-:-:S02]  /*6be50*/  LOP3.LUT P5, RZ, R0, 0x1000000, RZ, 0xc0, !PT ;  /* 0x0100000000ff7812 */ /* 0x000fc400078ac0ff */
[C---:B------:R-:W-:Y:S02]  /*6be60*/  LOP3.LUT P4, RZ, R0.reuse, 0x20000, RZ, 0xc0, !PT ;  /* 0x0002000000ff7812 */ /* 0x040fe4000788c0ff */
[----:B------:R-:W-:Y:S02]  /*6be70*/  PRMT R18, R11, 0x7771, RZ ;  /* 0x000077710b127816 */ /* 0x000fe400000000ff */
[----:B------:R-:W-:Y:S02]  /*6be80*/  P2R R6, PR, RZ, 0x10 ;  /* 0x00000010ff067803 */ /* 0x000fe40000000000 */
[----:B------:R-:W-:-:S05]  /*6be90*/  LOP3.LUT P4, RZ, R0, 0x40000, RZ, 0xc0, !PT ;  /* 0x0004000000ff7812 */ /* 0x000fca000788c0ff */
[----:B------:R0:W-:Y:S01]  /*6bea0*/  @P5 STG.E.U8 desc[UR40][R20.64], R18 ;  /* 0x0000001214005986 */ /* 0x0001e2000c101128 */
[----:B------:R-:W-:Y:S02]  /*6beb0*/  ISETP.NE.AND P5, PT, R3, RZ, PT ;  /* 0x000000ff0300720c */ /* 0x000fe40003fa5270 */
[----:B------:R-:W-:Y:S02]  /*6bec0*/  P2R R7, PR, RZ, 0x10 ;  /* 0x00000010ff077803 */ /* 0x000fe40000000000 */
[C---:B------:R-:W-:Y:S02]  /*6bed0*/  LOP3.LUT P4, RZ, R0.reuse, 0x80000, RZ, 0xc0, !PT ;  /* 0x0008000000ff7812 */ /* 0x040fe4000788c0ff */
[C---:B------:R-:W-:Y:S02]  /*6bee0*/  LOP3.LUT P6, RZ, R0.reuse, 0x400000, RZ, 0xc0, !PT ;  /* 0x0040000000ff7812 */ /* 0x040fe400078cc0ff */
[----:B------:R-:W-:Y:S02]  /*6bef0*/  P2R R16, PR, RZ, 0x10 ;  /* 0x00000010ff107803 */ /* 0x000fe40000000000 */
[C---:B------:R-:W-:Y:S01]  /*6bf00*/  LOP3.LUT P4, RZ, R0.reuse, 0x100000, RZ, 0xc0, !PT ;  /* 0x0010000000ff7812 */ /* 0x040fe2000788c0ff */
[----:B0-----:R-:W2:Y:S03]  /*6bf10*/  LDL.LU.64 R18, [R1+0x1048] ;  /* 0x0010480001127983 */ /* 0x001ea60000300a00 */
[----:B------:R-:W-:Y:S01]  /*6bf20*/  P2R R17, PR, RZ, 0x10 ;  /* 0x00000010ff117803 */ /* 0x000fe20000000000 */
[----:B------:R-:W2:Y:S01]  /*6bf30*/  LDL.LU.64 R20, [R1+0x1050] ;  /* 0x0010500001147983 */ /* 0x000ea20000300a00 */
[----:B------:R-:W-:-:S02]  /*6bf40*/  LOP3.LUT P4, RZ, R0, 0x200000, RZ, 0xc0, !PT ;  /* 0x0020000000ff7812 */ /* 0x000fc4000788c0ff */
[----:B----4-:R-:W-:-:S05]  /*6bf50*/  PRMT R3, R12, 0x7770, RZ ;  /* 0x000077700c037816 */ /* 0x010fca00000000ff */
[----:B------:R0:W-:Y:S02]  /*6bf60*/  @P5 STG.E.U8 desc[UR40][R22.64], R3 ;  /* 0x0000000316005986 */ /* 0x0001e4000c101128 */
[----:B0-----:R-:W-:Y:S02]  /*6bf70*/  PRMT R3, R12, 0x7771, RZ ;  /* 0x000077710c037816 */ /* 0x001fe400000000ff */
[----:B------:R-:W4:Y:S04]  /*6bf80*/  LDL.LU.64 R22, [R1+0x1060] ;  /* 0x0010600001167983 */ /* 0x000f280000300a00 */
[----:B------:R0:W-:Y:S02]  /*6bf90*/  @P6 STG.E.U8 desc[UR40][R24.64], R3 ;  /* 0x0000000318006986 */ /* 0x0001e4000c101128 */
[----:B0-----:R-:W-:-:S02]  /*6bfa0*/  PRMT R3, R13, 0x7770, RZ ;  /* 0x000077700d037816 */ /* 0x001fc400000000ff */
[----:B------:R-:W2:Y:S04]  /*6bfb0*/  LDL.LU.64 R24, [R1+0x1058] ;  /* 0x0010580001187983 */ /* 0x000ea80000300a00 */
[----:B------:R0:W-:Y:S04]  /*6bfc0*/  @P4 STG.E.U8 desc[UR40][R14.64], R3 ;  /* 0x000000030e004986 */ /* 0x0001e8000c101128 */
[----:B0-----:R-:W2:Y:S01]  /*6bfd0*/  LDL.LU.64 R14, [R1+0x1610] ;  /* 0x00161000010e7983 */ /* 0x001ea20000300a00 */
[----:B------:R-:W-:Y:S02]  /*6bfe0*/  ISETP.NE.AND P4, PT, R17, RZ, PT ;  /* 0x000000ff1100720c */ /* 0x000fe40003f85270 */
[----:B------:R-:W-:-:S11]  /*6bff0*/  PRMT R3, R13, 0x7771, RZ ;  /* 0x000077710d037816 */ /* 0x000fd600000000ff */
[----:B------:R0:W-:Y:S01]  /*6c000*/  @P4 STG.E.U8 desc[UR40][R28.64], R3 ;  /* 0x000000031c004986 */ /* 0x0001e2000c101128 */
[----:B------:R-:W-:-:S03]  /*6c010*/  ISETP.NE.AND P4, PT, R16, RZ, PT ;  /* 0x000000ff1000720c */ /* 0x000fc60003f85270 */
[----:B0-----:R-:W4:Y:S04]  /*6c020*/  LDL.LU.64 R28, [R1+0x1030] ;  /* 0x00103000011c7983 */ /* 0x001f280000300a00 */
[----:B------:R-:W4:Y:S01]  /*6c030*/  LDL.LU.64 R16, [R1+0x1040] ;  /* 0x0010400001107983 */ /* 0x000f220000300a00 */
[----:B--2---:R-:W-:-:S05]  /*6c040*/  PRMT R3, R14, 0x7770, RZ ;  /* 0x000077700e037816 */ /* 0x004fca00000000ff */
[----:B------:R0:W-:Y:S01]  /*6c050*/  @P4 STG.E.U8 desc[UR40][R26.64], R3 ;  /* 0x000000031a004986 */ /* 0x0001e2000c101128 */
[----:B------:R-:W-:Y:S02]  /*6c060*/  ISETP.NE.AND P4, PT, R7, RZ, PT ;  /* 0x000000ff0700720c */ /* 0x000fe40003f85270 */
[----:B0-----:R-:W-:Y:S01]  /*6c070*/  PRMT R3, R14, 0x7771, RZ ;  /* 0x000077710e037816 */ /* 0x001fe200000000ff */
[----:B------:R-:W2:Y:S10]  /*6c080*/  LDL.LU.64 R26, [R1+0x1018] ;  /* 0x00101800011a7983 */ /* 0x000eb40000300a00 */
[----:B---3--:R0:W-:Y:S01]  /*6c090*/  @P4 STG.E.U8 desc[UR40][R4.64], R3 ;  /* 0x0000000304004986 */ /* 0x0081e2000c101128 */
[----:B------:R-:W-:-:S03]  /*6c0a0*/  ISETP.NE.AND P4, PT, R6, RZ, PT ;  /* 0x000000ff0600720c */ /* 0x000fc60003f85270 */
[----:B0-----:R-:W3:Y:S04]  /*6c0b0*/  LDL.LU.64 R4, [R1+0x1608] ;  /* 0x0016080001047983 */ /* 0x001ee80000300a00 */
[----:B------:R-:W2:Y:S01]  /*6c0c0*/  LDL.LU.64 R6, [R1+0x1038] ;  /* 0x0010380001067983 */ /* 0x000ea20000300a00 */
[----:B------:R-:W-:Y:S02]  /*6c0d0*/  PRMT R3, R15, 0x7770, RZ ;  /* 0x000077700f037816 */ /* 0x000fe400000000ff */
[C---:B------:R-:W-:Y:S02]  /*6c0e0*/  LOP3.LUT P0, RZ, R0.reuse, 0x8000, RZ, 0xc0, !PT ;  /* 0x0000800000ff7812 */ /* 0x040fe4000780c0ff */
[C---:B------:R-:W-:Y:S02]  /*6c0f0*/  LOP3.LUT P1, RZ, R0.reuse, 0x4000, RZ, 0xc0, !PT ;  /* 0x0000400000ff7812 */ /* 0x040fe4000782c0ff */
[----:B------:R-:W-:-:S02]  /*6c100*/  LOP3.LUT P2, RZ, R0, 0x2000, RZ, 0xc0, !PT ;  /* 0x0000200000ff7812 */ /* 0x000fc4000784c0ff */
[C---:B------:R-:W-:Y:S02]  /*6c110*/  LOP3.LUT P3, RZ, R0.reuse, 0x1000, RZ, 0xc0, !PT ;  /* 0x0000100000ff7812 */ /* 0x040fe4000786c0ff */
[C---:B------:R-:W-:Y:S02]  /*6c120*/  LOP3.LUT P5, RZ, R0.reuse, 0x800, RZ, 0xc0, !PT ;  /* 0x0000080000ff7812 */ /* 0x040fe400078ac0ff */
[----:B------:R-:W-:Y:S01]  /*6c130*/  LOP3.LUT P6, RZ, R0, 0x400, RZ, 0xc0, !PT ;  /* 0x0000040000ff7812 */ /* 0x000fe200078cc0ff */
[----:B--2---:R0:W-:Y:S01]  /*6c140*/  @P4 STG.E.U8 desc[UR40][R6.64], R3 ;  /* 0x0000000306004986 */ /* 0x0041e2000c101128 */
[----:B---3--:R-:W-:Y:S02]  /*6c150*/  ISETP.NE.AND P4, PT, R4, RZ, PT ;  /* 0x000000ff0400720c */ /* 0x008fe40003f85270 */
[----:B0-----:R-:W-:-:S11]  /*6c160*/  PRMT R3, R15, 0x7771, RZ ;  /* 0x000077710f037816 */ /* 0x001fd600000000ff */
[----:B----4-:R0:W-:Y:S01]  /*6c170*/  @P4 STG.E.U8 desc[UR40][R16.64], R3 ;  /* 0x0000000310004986 */ /* 0x0101e2000c101128 */
[----:B------:R-:W-:Y:S02]  /*6c180*/  PRMT R6, R10, 0x7772, RZ ;  /* 0x000077720a067816 */ /* 0x000fe400000000ff */
[C---:B0-----:R-:W-:Y:S01]  /*6c190*/  PRMT R3, R8.reuse, 0x7772, RZ ;  /* 0x0000777208037816 */ /* 0x041fe200000000ff */
[----:B------:R-:W2:Y:S01]  /*6c1a0*/  LDL.LU.64 R16, [R1+0x1070] ;  /* 0x0010700001107983 */ /* 0x000ea20000300a00 */
[----:B------:R-:W-:-:S03]  /*6c1b0*/  PRMT R8, R8, 0x7773, RZ ;  /* 0x0000777308087816 */ /* 0x000fc600000000ff */
[----:B------:R0:W-:Y:S01]  /*6c1c0*/  @P0 STG.E.U8 desc[UR40][R18.64], R3 ;  /* 0x0000000312000986 */ /* 0x0001e2000c101128 */
[----:B------:R-:W-:-:S03]  /*6c1d0*/  PRMT R10, R10, 0x7773, RZ ;  /* 0x000077730a0a7816 */ /* 0x000fc600000000ff */
[----:B------:R-:W-:Y:S01]  /*6c1e0*/  @P1 STG.E.U8 desc[UR40][R20.64], R8 ;  /* 0x0000000814001986 */ /* 0x000fe2000c101128 */
[C---:B0-----:R-:W-:Y:S02]  /*6c1f0*/  PRMT R3, R9.reuse, 0x7772, RZ ;  /* 0x0000777209037816 */ /* 0x041fe400000000ff */
[----:B------:R-:W-:-:S03]  /*6c200*/  PRMT R9, R9, 0x7773, RZ ;  /* 0x0000777309097816 */ /* 0x000fc600000000ff */
[----:B------:R0:W-:Y:S04]  /*6c210*/  @P2 STG.E.U8 desc[UR40][R22.64], R3 ;  /* 0x0000000316002986 */ /* 0x0001e8000c101128 */
[----:B------:R-:W-:Y:S04]  /*6c220*/  @P3 STG.E.U8 desc[UR40][R24.64], R9 ;  /* 0x0000000918003986 */ /* 0x000fe8000c101128 */
[----:B------:R1:W-:Y:S04]  /*6c230*/  @P5 STG.E.U8 desc[UR40][R28.64], R6 ;  /* 0x000000061c005986 */ /* 0x0003e8000c101128 */
[----:B0-----:R-:W3:Y:S04]  /*6c240*/  LDL.LU.64 R22, [R1+0x1078] ;  /* 0x0010780001167983 */ /* 0x001ee80000300a00 */
[----:B------:R-:W4:Y:S04]  /*6c250*/  LDL.LU.64 R18, [R1+0x1080] ;  /* 0x0010800001127983 */ /* 0x000f280000300a00 */
[----:B------:R-:W2:Y:S04]  /*6c260*/  LDL.LU.64 R20, [R1+0x1088] ;  /* 0x0010880001147983 */ /* 0x000ea80000300a00 */
[----:B------:R0:W-:Y:S04]  /*6c270*/  @P6 STG.E.U8 desc[UR40][R26.64], R10 ;  /* 0x0000000a1a006986 */ /* 0x0001e8000c101128 */
[----:B-1----:R-:W2:Y:S04]  /*6c280*/  LDL.LU.64 R28, [R1+0x1068] ;  /* 0x00106800011c7983 */ /* 0x002ea80000300a00 */
[----:B0-----:R-:W2:Y:S04]  /*6c290*/  LDL.LU.64 R26, [R1+0x1000] ;  /* 0x00100000011a7983 */ /* 0x001ea80000300a00 */
[----:B------:R-:W2:Y:S04]  /*6c2a0*/  LDL.LU R25, [R1+0x548] ;  /* 0x0005480001197983 */ /* 0x000ea80000300800 */
[----:B--2---:R0:W-:Y:S04]  /*6c2b0*/  STL [R1+0x15f8], R25 ;  /* 0x0015f81901007387 */ /* 0x0041e80000100800 */
[----:B0-----:R-:W2:Y:S01]  /*6c2c0*/  LDL.LU.64 R24, [R1+0xf58] ;  /* 0x000f580001187983 */ /* 0x001ea20000300a00 */
[----:B------:R-:W-:-:S04]  /*6c2d0*/  LOP3.LUT P4, RZ, R5, 0x40000000, RZ, 0xc0, !PT ;  /* 0x4000000005ff7812 */ /* 0x000fc8000788c0ff */
[----:B------:R-:W-:Y:S02]  /*6c2e0*/  P2R R6, PR, RZ, 0x10 ;  /* 0x00000010ff067803 */ /* 0x000fe40000000000 */
[----:B------:R-:W-:-:S04]  /*6c2f0*/  LOP3.LUT P4, RZ, R5, 0x80000000, RZ, 0xc0, !PT ;  /* 0x8000000005ff7812 */ /* 0x000fc8000788c0ff */
[----:B------:R-:W-:Y:S02]  /*6c300*/  P2R R7, PR, RZ, 0x10 ;  /* 0x00000010ff077803 */ /* 0x000fe40000000000 */
[C---:B------:R-:W-:Y:S02]  /*6c310*/  LOP3.LUT P4, RZ, R0.reuse, 0x1, RZ, 0xc0, !PT ;  /* 0x0000000100ff7812 */ /* 0x040fe4000788c0ff */
[C---:B------:R-:W-:Y:S02]  /*6c320*/  LOP3.LUT P3, RZ, R0.reuse, 0x10, RZ, 0xc0, !PT ;  /* 0x0000001000ff7812 */ /* 0x040fe4000786c0ff */
[----:B------:R-:W-:Y:S02]  /*6c330*/  P2R R8, PR, RZ, 0x10 ;  /* 0x00000010ff087803 */ /* 0x000fe40000000000 */
[C---:B------:R-:W-:Y:S02]  /*6c340*/  LOP3.LUT P4, RZ, R0.reuse, 0x2, RZ, 0xc0, !PT ;  /* 0x0000000200ff7812 */ /* 0x040fe4000788c0ff */
[----:B------:R-:W-:-:S02]  /*6c350*/  LOP3.LUT P0, RZ, R0, 0x200, RZ, 0xc0, !PT ;  /* 0x0000020000ff7812 */ /* 0x000fc4000780c0ff */
[----:B------:R-:W-:Y:S02]  /*6c360*/  P2R R3, PR, RZ, 0x8 ;  /* 0x00000008ff037803 */ /* 0x000fe40000000000 */
[----:B------:R-:W-:Y:S02]  /*6c370*/  P2R R9, PR, RZ, 0x10 ;  /* 0x00000010ff097803 */ /* 0x000fe40000000000 */
[C---:B------:R-:W-:Y:S02]  /*6c380*/  LOP3.LUT P3, RZ, R0.reuse, 0x20, RZ, 0xc0, !PT ;  /* 0x0000002000ff7812 */ /* 0x040fe4000786c0ff */
[C---:B------:R-:W-:Y:S02]  /*6c390*/  LOP3.LUT P4, RZ, R0.reuse, 0x4, RZ, 0xc0, !PT ;  /* 0x0000000400ff7812 */ /* 0x040fe4000788c0ff */
[C---:B------:R-:W-:Y:S02]  /*6c3a0*/  LOP3.LUT P1, RZ, R0.reuse, 0x100, RZ, 0xc0, !PT ;  /* 0x0000010000ff7812 */ /* 0x040fe4000782c0ff */
[----:B------:R-:W-:-:S02]  /*6c3b0*/  LOP3.LUT P2, RZ, R0, 0x80, RZ, 0xc0, !PT ;  /* 0x0000008000ff7812 */ /* 0x000fc4000784c0ff */
[----:B------:R-:W-:Y:S02]  /*6c3c0*/  P2R R4, PR, RZ, 0x8 ;  /* 0x00000008ff047803 */ /* 0x000fe40000000000 */
[----:B------:R-:W-:Y:S02]  /*6c3d0*/  P2R R10, PR, RZ, 0x10 ;  /* 0x00000010ff0a7803 */ /* 0x000fe40000000000 */
[C---:B------:R-:W-:Y:S02]  /*6c3e0*/  LOP3.LUT P3, RZ, R0.reuse, 0x40, RZ, 0xc0, !PT ;  /* 0x0000004000ff7812 */ /* 0x040fe4000786c0ff */
[----:B------:R-:W-:Y:S01]  /*6c3f0*/  LOP3.LUT P4, RZ, R0, 0x8, RZ, 0xc0, !PT ;  /* 0x0000000800ff7812 */ /* 0x000fe2000788c0ff */
[----:B--2---:R0:W-:Y:S04]  /*6c400*/  STL.64 [R1+0x1600], R24 ;  /* 0x0016001801007387 */ /* 0x0041e80000100a00 */
[----:B0-----:R-:W2:Y:S01]  /*6c410*/  LDL.LU.64 R24, [R1+0xf68] ;  /* 0x000f680001187983 */ /* 0x001ea20000300a00 */
[----:B------:R-:W-:-:S02]  /*6c420*/  PRMT R0, R11, 0x7772, RZ ;  /* 0x000077720b007816 */ /* 0x000fc400000000ff */
[----:B------:R-:W-:-:S03]  /*6c430*/  PRMT R11, R11, 0x7773, RZ ;  /* 0x000077730b0b7816 */ /* 0x000fc600000000ff */
[----:B------:R0:W-:Y:S04]  /*6c440*/  @P0 STG.E.U8 desc[UR40][R16.64], R0 ;  /* 0x0000000010000986 */ /* 0x0001e8000c101128 */
[----:B---3--:R1:W-:Y:S01]  /*6c450*/  @P1 STG.E.U8 desc[UR40][R22.64], R11 ;  /* 0x0000000b16001986 */ /* 0x0083e2000c101128 */
[C---:B0-----:R-:W-:Y:S02]  /*6c460*/  PRMT R0, R12.reuse, 0x7772, RZ ;  /* 0x000077720c007816 */ /* 0x041fe400000000ff */
[----:B------:R-:W-:Y:S01]  /*6c470*/  PRMT R12, R12, 0x7773, RZ ;  /* 0x000077730c0c7816 */ /* 0x000fe200000000ff */
[----:B-1----:R-:W3:Y:S04]  /*6c480*/  LDL.LU.64 R22, [R1+0xf20] ;  /* 0x000f200001167983 */ /* 0x002ee80000300a00 */
[----:B----4-:R0:W-:Y:S04]  /*6c490*/  @P2 STG.E.U8 desc[UR40][R18.64], R0 ;  /* 0x0000000012002986 */ /* 0x0101e8000c101128 */
[----:B------:R1:W-:Y:S01]  /*6c4a0*/  @P3 STG.E.U8 desc[UR40][R20.64], R12 ;  /* 0x0000000c14003986 */ /* 0x0003e2000c101128 */
[----:B------:R-:W-:-:S03]  /*6c4b0*/  ISETP.NE.AND P3, PT, R4, RZ, PT ;  /* 0x000000ff0400720c */ /* 0x000fc60003f65270 */
[----:B------:R-:W4:Y:S01]  /*6c4c0*/  LDL.LU.64 R16, [R1+0x10c0] ;  /* 0x0010c00001107983 */ /* 0x000f220000300a00 */
[----:B0-----:R-:W-:-:S03]  /*6c4d0*/  PRMT R0, R13, 0x7772, RZ ;  /* 0x000077720d007816 */ /* 0x001fc600000000ff */
[----:B------:R-:W3:Y:S01]  /*6c4e0*/  LDL.LU.64 R18, [R1+0x10b8] ;  /* 0x0010b80001127983 */ /* 0x000ee20000300a00 */
[----:B------:R-:W-:-:S03]  /*6c4f0*/  PRMT R13, R13, 0x7773, RZ ;  /* 0x000077730d0d7816 */ /* 0x000fc600000000ff */
[----:B-1----:R-:W3:Y:S04]  /*6c500*/  LDL.LU.64 R20, [R1+0x10b0] ;  /* 0x0010b00001147983 */ /* 0x002ee80000300a00 */
[----:B------:R0:W-:Y:S01]  /*6c510*/  @P3 STG.E.U8 desc[UR40][R28.64], R0 ;  /* 0x000000001c003986 */ /* 0x0001e2000c101128 */
[----:B------:R-:W-:Y:S02]  /*6c520*/  ISETP.NE.AND P3, PT, R3, RZ, PT ;  /* 0x000000ff0300720c */ /* 0x000fe40003f65270 */
[----:B0-----:R-:W-:-:S11]  /*6c530*/  PRMT R0, R14, 0x7772, RZ ;  /* 0x000077720e007816 */ /* 0x001fd600000000ff */
[----:B------:R0:W-:Y:S04]  /*6c540*/  @P3 STG.E.U8 desc[UR40][R26.64], R13 ;  /* 0x0000000d1a003986 */ /* 0x0001e8000c101128 */
[----:B0-----:R-:W3:Y:S04]  /*6c550*/  LDL.LU.64 R12, [R1+0x10c8] ;  /* 0x0010c800010c7983 */ /* 0x001ee80000300a00 */
[----:B------:R-:W3:Y:S04]  /*6c560*/  LDL.LU.64 R28, [R1+0x10a8] ;  /* 0x0010a800011c7983 */ /* 0x000ee80000300a00 */
[----:B------:R-:W3:Y:S04]  /*6c570*/  LDL.LU.64 R26, [R1+0x10a0] ;  /* 0x0010a000011a7983 */ /* 0x000ee80000300a00 */
[----:B--2---:R0:W-:Y:S04]  /*6c580*/  @P4 STG.E.U8 desc[UR40][R24.64], R0 ;  /* 0x0000000018004986 */ /* 0x0041e8000c101128 */
[----:B0-----:R-:W2:Y:S01]  /*6c590*/  LDL.LU.64 R24, [R1+0x1600] ;  /* 0x0016000001187983 */ /* 0x001ea20000300a00 */
[----:B------:R-:W-:-:S03]  /*6c5a0*/  ISETP.NE.AND P4, PT, R10, RZ, PT ;  /* 0x000000ff0a00720c */ /* 0x000fc60003f85270 */
[----:B------:R-:W3:Y:S01]  /*6c5b0*/  LDL.LU.64 R10, [R1+0xf38] ;  /* 0x000f3800010a7983 */ /* 0x000ee20000300a00 */
[----:B------:R-:W-:Y:S02]  /*6c5c0*/  PRMT R14, R14, 0x7773, RZ ;  /* 0x000077730e0e7816 */ /* 0x000fe400000000ff */
[C---:B------:R-:W-:Y:S02]  /*6c5d0*/  PRMT R0, R15.reuse, 0x7772, RZ ;  /* 0x000077720f007816 */ /* 0x040fe400000000ff */
[----:B------:R-:W-:-:S05]  /*6c5e0*/  PRMT R15, R15, 0x7773, RZ ;  /* 0x000077730f0f7816 */ /* 0x000fca00000000ff */
[----:B--2---:R0:W-:Y:S04]  /*6c5f0*/  @P4 STG.E.U8 desc[UR40][R24.64], R14 ;  /* 0x0000000e18004986 */ /* 0x0041e8000c101128 */
[----:B0-----:R-:W2:Y:S01]  /*6c600*/  LDL.LU R25, [R1+0x15f8] ;  /* 0x0015f80001197983 */ /* 0x001ea20000300800 */
[----:B------:R-:W-:-:S13]  /*6c610*/  ISETP.NE.AND P4, PT, R9, RZ, PT ;  /* 0x000000ff0900720c */ /* 0x000fda0003f85270 */
[----:B---3--:R-:W-:Y:S01]  /*6c620*/  @P4 STG.E.U8 desc[UR40][R10.64], R0 ;  /* 0x000000000a004986 */ /* 0x008fe2000c101128 */
[----:B------:R-:W-:-:S13]  /*6c630*/  ISETP.NE.AND P4, PT, R8, RZ, PT ;  /* 0x000000ff0800720c */ /* 0x000fda0003f85270 */
[----:B------:R0:W-:Y:S04]  /*6c640*/  @P4 STG.E.U8 desc[UR40][R22.64], R15 ;  /* 0x0000000f16004986 */ /* 0x0001e8000c101128 */
[----:B0-----:R-:W3:Y:S01]  /*6c650*/  LDL.LU.64 R14, [R1+0x10d0] ;  /* 0x0010d000010e7983 */ /* 0x001ee20000300a00 */
[----:B------:R-:W-:Y:S02]  /*6c660*/  ISETP.NE.AND P4, PT, R7, RZ, PT ;  /* 0x000000ff0700720c */ /* 0x000fe40003f85270 */
[C---:B------:R-:W-:Y:S01]  /*6c670*/  LOP3.LUT P5, RZ, R5.reuse, 0x20000000, RZ, 0xc0, !PT ;  /* 0x2000000005ff7812 */ /* 0x040fe200078ac0ff */
[----:B------:R-:W3:Y:S01]  /*6c680*/  LDL.LU.64 R22, [R1+0x1098] ;  /* 0x0010980001167983 */ /* 0x000ee20000300a00 */
[C---:B------:R-:W-:Y:S02]  /*6c690*/  LOP3.LUT P0, RZ, R5.reuse, 0x10000000, RZ, 0xc0, !PT ;  /* 0x1000000005ff7812 */ /* 0x040fe4000780c0ff */
[----:B------:R-:W-:-:S02]  /*6c6a0*/  LOP3.LUT P6, RZ, R5, 0x8000000, RZ, 0xc0, !PT ;  /* 0x0800000005ff7812 */ /* 0x000fc400078cc0ff */
[C---:B------:R-:W-:Y:S02]  /*6c6b0*/  LOP3.LUT P1, RZ, R5.reuse, 0x4000000, RZ, 0xc0, !PT ;  /* 0x0400000005ff7812 */ /* 0x040fe4000782c0ff */
[----:B------:R-:W-:Y:S01]  /*6c6c0*/  LOP3.LUT P2, RZ, R5, 0x2000000, RZ, 0xc0, !PT ;  /* 0x0200000005ff7812 */ /* 0x000fe2000784c0ff */
[----:B--2---:R-:W0:Y:S02]  /*6c6d0*/  LDS.128 R8, [R25] ;  /* 0x0000000019087984 */ /* 0x004e240000000c00 */
[----:B0-----:R-:W-:-:S05]  /*6c6e0*/  PRMT R0, R8, 0x7770, RZ ;  /* 0x0000777008007816 */ /* 0x001fca00000000ff */
[----:B---3--:R0:W-:Y:S01]  /*6c6f0*/  @P4 STG.E.U8 desc[UR40][R14.64], R0 ;  /* 0x000000000e004986 */ /* 0x0081e2000c101128 */
[----:B------:R-:W-:Y:S02]  /*6c700*/  ISETP.NE.AND P4, PT, R6, RZ, PT ;  /* 0x000000ff0600720c */ /* 0x000fe40003f85270 */
[----:B0-----:R-:W-:-:S11]  /*6c710*/  PRMT R0, R8, 0x7771, RZ ;  /* 0x0000777108007816 */ /* 0x001fd600000000ff */
[----:B------:R0:W-:Y:S02]  /*6c720*/  @P4 STG.E.U8 desc[UR40][R12.64], R0 ;  /* 0x000000000c004986 */ /* 0x0001e4000c101128 */
[C---:B0-----:R-:W-:Y:S02]  /*6c730*/  PRMT R0, R9.reuse, 0x7770, RZ ;  /* 0x0000777009007816 */ /* 0x041fe400000000ff */
[----:B------:R-:W-:Y:S04]  /*6c740*/  STL.64 [R1+0x15e8], R8 ;  /* 0x0015e80801007387 */ /* 0x000fe80000100a00 */
[----:B----4-:R0:W-:Y:S04]  /*6c750*/  @P5 STG.E.U8 desc[UR40][R16.64], R0 ;  /* 0x0000000010005986 */ /* 0x0101e8000c101128 */
[----:B------:R-:W1:Y:S01]  /*6c760*/  LDS.128 R12, [R25+0x400] ;  /* 0x00040000190c7984 */ /* 0x000e620000000c00 */
[----:B0-----:R-:W-:-:S05]  /*6c770*/  PRMT R0, R9, 0x7771, RZ ;  /* 0x0000777109007816 */ /* 0x001fca00000000ff */
[----:B------:R0:W-:Y:S02]  /*6c780*/  @P0 STG.E.U8 desc[UR40][R18.64], R0 ;  /* 0x0000000012000986 */ /* 0x0001e4000c101128 */
[----:B0-----:R-:W-:-:S05]  /*6c790*/  PRMT R0, R10, 0x7770, RZ ;  /* 0x000077700a007816 */ /* 0x001fca00000000ff */
[----:B------:R0:W-:Y:S01]  /*6c7a0*/  @P6 STG.E.U8 desc[UR40][R20.64], R0 ;  /* 0x0000000014006986 */ /* 0x0001e2000c101128 */
[----:B------:R-:W-:Y:S02]  /*6c7b0*/  LOP3.LUT P4, RZ, R5, 0x80000, RZ, 0xc0, !PT ;  /* 0x0008000005ff7812 */ /* 0x000fe4000788c0ff */
[----:B0-----:R-:W-:-:S05]  /*6c7c0*/  PRMT R0, R10, 0x7771, RZ ;  /* 0x000077710a007816 */ /* 0x001fca00000000ff */
[----:B------:R0:W-:Y:S01]  /*6c7d0*/  @P1 STG.E.U8 desc[UR40][R28.64], R0 ;  /* 0x000000001c001986 */ /* 0x0001e2000c101128 */
[----:B------:R-:W-:Y:S02]  /*6c7e0*/  P2R R3, PR, RZ, 0x10 ;  /* 0x00000010ff037803 */ /* 0x000fe40000000000 */
[----:B0-----:R-:W-:Y:S01]  /*6c7f0*/  PRMT R0, R11, 0x7770, RZ ;  /* 0x000077700b007816 */ /* 0x001fe200000000ff */
[----:B------:R-:W2:Y:S04]  /*6c800*/  LDL.LU.64 R28, [R1+0x10f0] ;  /* 0x0010f000011c7983 */ /* 0x000ea80000300a00 */
[----:B------:R0:W-:Y:S04]  /*6c810*/  @P2 STG.E.U8 desc[UR40][R26.64], R0 ;  /* 0x000000001a002986 */ /* 0x0001e8000c101128 */
[----:B0-----:R-:W3:Y:S04]  /*6c820*/  LDL.LU.64 R26, [R1+0x10f8] ;  /* 0x0010f800011a7983 */ /* 0x001ee80000300a00 */
[----:B------:R0:W-:Y:S04]  /*6c830*/  STL.64 [R1+0x15f0], R2 ;  /* 0x0015f00201007387 */ /* 0x0001e80000100a00 */
[----:B------:R4:W-:Y:S04]  /*6c840*/  STL.64 [R1+0x15e0], R10 ;  /* 0x0015e00a01007387 */ /* 0x0009e80000100a00 */
[----:B0-----:R-:W3:Y:S04]  /*6c850*/  LDL.LU.64 R2, [R1+0x1100] ;  /* 0x0011000001027983 */ /* 0x001ee80000300a00 */
[----:B------:R-:W3:Y:S01]  /*6c860*/  LDL.LU.64 R8, [R1+0x1110] ;  /* 0x0011100001087983 */ /* 0x000ee20000300a00 */
[----:B------:R-:W-:-:S02]  /*6c870*/  LOP3.LUT P3, RZ, R5, 0x1000000, RZ, 0xc0, !PT ;  /* 0x0100000005ff7812 */ /* 0x000fc4000786c0ff */
[C---:B------:R-:W-:Y:S02]  /*6c880*/  LOP3.LUT P0, RZ, R5.reuse, 0x800000, RZ, 0xc0, !PT ;  /* 0x0080000005ff7812 */ /* 0x040fe4000780c0ff */
[C---:B------:R-:W-:Y:S02]  /*6c890*/  LOP3.LUT P5, RZ, R5.reuse, 0x400000, RZ, 0xc0, !PT ;  /* 0x0040000005ff7812 */ /* 0x040fe400078ac0ff */
[----:B------:R-:W-:Y:S02]  /*6c8a0*/  LOP3.LUT P4, RZ, R5, 0x100000, RZ, 0xc0, !PT ;  /* 0x0010000005ff7812 */ /* 0x000fe4000788c0ff */
[----:B------:R-:W-:Y:S02]  /*6c8b0*/  PRMT R4, R11, 0x7771, RZ ;  /* 0x000077710b047816 */ /* 0x000fe400000000ff */
[----:B-1----:R-:W-:Y:S01]  /*6c8c0*/  PRMT R19, R12, 0x7770, RZ ;  /* 0x000077700c137816 */ /* 0x002fe200000000ff */
[----:B----4-:R-:W4:Y:S01]  /*6c8d0*/  LDL.LU.64 R10, [R1+0x1118] ;  /* 0x00111800010a7983 */ /* 0x010f220000300a00 */
[----:B------:R-:W-:-:S02]  /*6c8e0*/  P2R R0, PR, RZ, 0x10 ;  /* 0x00000010ff007803 */ /* 0x000fc40000000000 */
[----:B------:R-:W-:Y:S01]  /*6c8f0*/  LOP3.LUT P4, RZ, R5, 0x200000, RZ, 0xc0, !PT ;  /* 0x0020000005ff7812 */ /* 0x000fe2000788c0ff */
[----:B------:R0:W-:Y:S04]  /*6c900*/  @P3 STG.E.U8 desc[UR40][R22.64], R4 ;  /* 0x0000000416003986 */ /* 0x0001e8000c101128 */
[----:B------:R-:W4:Y:S04]  /*6c910*/  LDL.LU.64 R20, [R1+0x1130] ;  /* 0x0011300001147983 */ /* 0x000f280000300a00 */
[----:B0-----:R-:W4:Y:S04]  /*6c920*/  LDL.LU.64 R22, [R1+0x1140] ;  /* 0x0011400001167983 */ /* 0x001f280000300a00 */
[----:B------:R-:W4:Y:S04]  /*6c930*/  LDL.LU.64 R24, [R1+0x1150] ;  /* 0x0011500001187983 */ /* 0x000f280000300a00 */
[----:B--2---:R0:W-:Y:S02]  /*6c940*/  @P0 STG.E.U8 desc[UR40][R28.64], R19 ;  /* 0x000000131c000986 */ /* 0x0041e4000c101128 */
[----:B0-----:R-:W-:-:S02]  /*6c950*/  PRMT R19, R12, 0x7771, RZ ;  /* 0x000077710c137816 */ /* 0x001fc400000000ff */
[----:B------:R-:W2:Y:S04]  /*6c960*/  LDL.LU.64 R28, [R1+0x1158] ;  /* 0x00115800011c7983 */ /* 0x000ea80000300a00 */
[----:B---3--:R0:W-:Y:S02]  /*6c970*/  @P5 STG.E.U8 desc[UR40][R26.64], R19 ;  /* 0x000000131a005986 */ /* 0x0081e4000c101128 */
[----:B0-----:R-:W-:Y:S02]  /*6c980*/  PRMT R19, R13, 0x7770, RZ ;  /* 0x000077700d137816 */ /* 0x001fe400000000ff */
[----:B------:R-:W3:Y:S04]  /*6c990*/  LDL.LU.64 R26, [R1+0x1168] ;  /* 0x00116800011a7983 */ /* 0x000ee80000300a00 */
[----:B------:R0:W-:Y:S04]  /*6c9a0*/  @P4 STG.E.U8 desc[UR40][R2.64], R19 ;  /* 0x0000001302004986 */ /* 0x0001e8000c101128 */
[----:B0-----:R-:W2:Y:S01]  /*6c9b0*/  LDL.LU.64 R2, [R1+0x15f0] ;  /* 0x0015f00001027983 */ /* 0x001ea20000300a00 */
[----:B------:R-:W-:-:S02]  /*6c9c0*/  ISETP.NE.AND P4, PT, R0, RZ, PT ;  /* 0x000000ff0000720c */ /* 0x000fc40003f85270 */
[----:B------:R-:W-:Y:S01]  /*6c9d0*/  PRMT R0, R13, 0x7771, RZ ;  /* 0x000077710d007816 */ /* 0x000fe200000000ff */
[----:B------:R0:W-:Y:S04]  /*6c9e0*/  STL.64 [R1+0x15d8], R12 ;  /* 0x0015d80c01007387 */ /* 0x0001e80000100a00 */
[----:B0-----:R-:W3:Y:S06]  /*6c9f0*/  LDL.LU.64 R12, [R1+0x1128] ;  /* 0x00112800010c7983 */ /* 0x001eec0000300a00 */
[----:B------:R0:W-:Y:S04]  /*6ca00*/  @P4 STG.E.U8 desc[UR40][R8.64], R0 ;  /* 0x0000000008004986 */ /* 0x0001e8000c101128 */
[----:B0-----:R-:W3:Y:S01]  /*6ca10*/  LDL.LU.64 R8, [R1+0x15e8] ;  /* 0x0015e80001087983 */ /* 0x001ee20000300a00 */
[----:B------:R-:W-:-:S02]  /*6ca20*/  PRMT R0, R14, 0x7770, RZ ;  /* 0x000077700e007816 */ /* 0x000fc400000000ff */
[----:B------:R-:W-:-:S04]  /*6ca30*/  LOP3.LUT P3, RZ, R5, 0x1000, RZ, 0xc0, !PT ;  /* 0x0000100005ff7812 */ /* 0x000fc8000786c0ff */
[----:B------:R-:W-:Y:S02]  /*6ca40*/  P2R R4, PR, RZ, 0x8 ;  /* 0x00000008ff047803 */ /* 0x000fe40000000000 */
        /* <DEDUP_REMOVED lines=10> */
[----:B------:R-:W-:Y:S02]  /*6caf0*/  LOP3.LUT P3, RZ, R5, 0x40000, RZ, 0xc0, !PT ;  /* 0x0004000005ff7812 */ /* 0x000fe4000786c0ff */
[----:B--2---:R-:W-:-:S13]  /*6cb00*/  ISETP.NE.AND P4, PT, R3, RZ, PT ;  /* 0x000000ff0300720c */ /* 0x004fda0003f85270 */
[----:B----4-:R0:W-:Y:S04]  /*6cb10*/  @P4 STG.E.U8 desc[UR40][R10.64], R0 ;  /* 0x000000000a004986 */ /* 0x0101e8000c101128 */
[----:B0-----:R-:W2:Y:S01]  /*6cb20*/  LDL.LU.64 R10, [R1+0x1170] ;  /* 0x00117000010a7983 */ /* 0x001ea20000300a00 */
[----:B------:R-:W-:-:S05]  /*6cb30*/  PRMT R0, R14, 0x7771, RZ ;  /* 0x000077710e007816 */ /* 0x000fca00000000ff */
[----:B---3--:R0:W-:Y:S01]  /*6cb40*/  @P3 STG.E.U8 desc[UR40][R12.64], R0 ;  /* 0x000000000c003986 */ /* 0x0081e2000c101128 */
[----:B------:R-:W-:Y:S02]  /*6cb50*/  ISETP.NE.AND P3, PT, R18, RZ, PT ;  /* 0x000000ff1200720c */ /* 0x000fe40003f65270 */
[----:B0-----:R-:W-:Y:S01]  /*6cb60*/  PRMT R0, R15, 0x7770, RZ ;  /* 0x000077700f007816 */ /* 0x001fe200000000ff */
[----:B------:R-:W3:Y:S10]  /*6cb70*/  LDL.LU.64 R12, [R1+0x1180] ;  /* 0x00118000010c7983 */ /* 0x000ef40000300a00 */
[----:B------:R0:W-:Y:S01]  /*6cb80*/  @P3 STG.E.U8 desc[UR40][R20.64], R0 ;  /* 0x0000000014003986 */ /* 0x0001e2000c101128 */
[----:B------:R-:W-:-:S02]  /*6cb90*/  ISETP.NE.AND P3, PT, R17, RZ, PT ;  /* 0x000000ff1100720c */ /* 0x000fc40003f65270 */
[----:B0-----:R-:W-:-:S11]  /*6cba0*/  PRMT R0, R15, 0x7771, RZ ;  /* 0x000077710f007816 */ /* 0x001fd600000000ff */
[----:B------:R0:W-:Y:S01]  /*6cbb0*/  @P3 STG.E.U8 desc[UR40][R22.64], R0 ;  /* 0x0000000016003986 */ /* 0x0001e2000c101128 */
[----:B------:R-:W-:-:S03]  /*6cbc0*/  ISETP.NE.AND P3, PT, R16, RZ, PT ;  /* 0x000000ff1000720c */ /* 0x000fc60003f65270 */
[----:B------:R-:W4:Y:S01]  /*6cbd0*/  LDL.LU.64 R16, [R1+0x1138] ;  /* 0x0011380001107983 */ /* 0x000f220000300a00 */
[----:B0-----:R-:W-:-:S09]  /*6cbe0*/  PRMT R0, R8, 0x7772, RZ ;  /* 0x0000777208007816 */ /* 0x001fd200000000ff */
[----:B------:R0:W-:Y:S01]  /*6cbf0*/  @P3 STG.E.U8 desc[UR40][R24.64], R0 ;  /* 0x0000000018003986 */ /* 0x0001e2000c101128 */
[----:B------:R-:W-:Y:S02]  /*6cc00*/  ISETP.NE.AND P3, PT, R7, RZ, PT ;  /* 0x000000ff0700720c */ /* 0x000fe40003f65270 */
[----:B------:R-:W-:-:S11]  /*6cc10*/  PRMT R8, R8, 0x7773, RZ ;  /* 0x0000777308087816 */ /* 0x000fd600000000ff */
[----:B------:R1:W-:Y:S01]  /*6cc20*/  @P3 STG.E.U8 desc[UR40][R28.64], R8 ;  /* 0x000000081c003986 */ /* 0x0003e2000c101128 */
[----:B------:R-:W-:Y:S02]  /*6cc30*/  ISETP.NE.AND P3, PT, R6, RZ, PT ;  /* 0x000000ff0600720c */ /* 0x000fe40003f65270 */
[C---:B0-----:R-:W-:Y:S01]  /*6cc40*/  PRMT R0, R9.reuse, 0x7772, RZ ;  /* 0x0000777209007816 */ /* 0x041fe200000000ff */
[----:B------:R-:W3:Y:S01]  /*6cc50*/  LDL.LU.64 R6, [R1+0x1148] ;  /* 0x0011480001067983 */ /* 0x000ee20000300a00 */
[----:B------:R-:W-:-:S03]  /*6cc60*/  PRMT R9, R9, 0x7773, RZ ;  /* 0x0000777309097816 */ /* 0x000fc600000000ff */
[----:B------:R-:W3:Y:S04]  /*6cc70*/  LDL.LU.64 R18, [R1+0x1120] ;  /* 0x0011200001127983 */ /* 0x000ee80000300a00 */
[----:B------:R-:W3:Y:S04]  /*6cc80*/  LDL.LU.64 R20, [R1+0x1108] ;  /* 0x0011080001147983 */ /* 0x000ee80000300a00 */
[----:B------:R0:W-:Y:S01]  /*6cc90*/  @P3 STG.E.U8 desc[UR40][R26.64], R0 ;  /* 0x000000001a003986 */ /* 0x0001e2000c101128 */
[----:B------:R-:W-:-:S03]  /*6cca0*/  ISETP.NE.AND P3, PT, R4, RZ, PT ;  /* 0x000000ff0400720c */ /* 0x000fc60003f65270 */
[----:B------:R-:W3:Y:S01]  /*6ccb0*/  LDL.LU.64 R22, [R1+0x10e8] ;  /* 0x0010e80001167983 */ /* 0x000ee20000300a00 */
[----:B------:R-:W-:-:S03]  /*6ccc0*/  LOP3.LUT P2, RZ, R5, 0x800, RZ, 0xc0, !PT ;  /* 0x0000080005ff7812 */ /* 0x000fc6000784c0ff */
[----:B------:R-:W3:Y:S01]  /*6ccd0*/  LDL.LU.64 R24, [R1+0x10e0] ;  /* 0x0010e00001187983 */ /* 0x000ee20000300a00 */
[C---:B------:R-:W-:Y:S02]  /*6cce0*/  LOP3.LUT P1, RZ, R5.reuse, 0x400, RZ, 0xc0, !PT ;  /* 0x0000040005ff7812 */ /* 0x040fe4000782c0ff */
[C---:B------:R-:W-:Y:S01]  /*6ccf0*/  LOP3.LUT P0, RZ, R5.reuse, 0x200, RZ, 0xc0, !PT ;  /* 0x0000020005ff7812 */ /* 0x040fe2000780c0ff */
[----:B-1----:R-:W3:Y:S01]  /*6cd00*/  LDL.LU.64 R28, [R1+0x10d8] ;  /* 0x0010d800011c7983 */ /* 0x002ee20000300a00 */
[C---:B------:R-:W-:Y:S02]  /*6cd10*/  LOP3.LUT P6, RZ, R5.reuse, 0x100, RZ, 0xc0, !PT ;  /* 0x0000010005ff7812 */ /* 0x040fe400078cc0ff */
[C---:B------:R-:W-:Y:S01]  /*6cd20*/  LOP3.LUT P5, RZ, R5.reuse, 0x80, RZ, 0xc0, !PT ;  /* 0x0000008005ff7812 */ /* 0x040fe200078ac0ff */
[----:B0-----:R-:W3:Y:S01]  /*6cd30*/  LDL.LU.64 R26, [R1+0x1090] ;  /* 0x00109000011a7983 */ /* 0x001ee20000300a00 */
[----:B------:R-:W-:-:S03]  /*6cd40*/  LOP3.LUT P4, RZ, R5, 0x40, RZ, 0xc0, !PT ;  /* 0x0000004005ff7812 */ /* 0x000fc6000788c0ff */
[----:B------:R-:W3:Y:S04]  /*6cd50*/  LDL.LU.64 R4, [R1+0x1160] ;  /* 0x0011600001047983 */ /* 0x000ee80000300a00 */
[----:B--2---:R0:W-:Y:S04]  /*6cd60*/  @P3 STG.E.U8 desc[UR40][R10.64], R9 ;  /* 0x000000090a003986 */ /* 0x0041e8000c101128 */
[----:B0-----:R-:W2:Y:S04]  /*6cd70*/  LDL.LU.64 R10, [R1+0x15e0] ;  /* 0x0015e000010a7983 */ /* 0x001ea80000300a00 */
[----:B------:R-:W3:Y:S01]  /*6cd80*/  LDL.LU.64 R8, [R1+0x1178] ;  /* 0x0011780001087983 */ /* 0x000ee20000300a00 */
[----:B--2---:R-:W-:-:S05]  /*6cd90*/  PRMT R0, R10, 0x7772, RZ ;  /* 0x000077720a007816 */ /* 0x004fca00000000ff */
[----:B---3--:R0:W-:Y:S04]  /*6cda0*/  @P2 STG.E.U8 desc[UR40][R12.64], R0 ;  /* 0x000000000c002986 */ /* 0x0081e8000c101128 */
[----:B0-----:R-:W2:Y:S01]  /*6cdb0*/  LDL.LU.64 R12, [R1+0x15d8] ;  /* 0x0015d800010c7983 */ /* 0x001ea20000300a00 */
[----:B------:R-:W-:Y:S02]  /*6cdc0*/  PRMT R10, R10, 0x7773, RZ ;  /* 0x000077730a0a7816 */ /* 0x000fe400000000ff */
[C---:B------:R-:W-:Y:S02]  /*6cdd0*/  PRMT R3, R11.reuse, 0x7772, RZ ;  /* 0x000077720b037816 */ /* 0x040fe400000000ff */
[----:B------:R-:W-:Y:S01]  /*6cde0*/  PRMT R11, R11, 0x7773, RZ ;  /* 0x000077730b0b7816 */ /* 0x000fe200000000ff */
[----:B------:R-:W-:Y:S01]  /*6cdf0*/  @P1 STG.E.U8 desc[UR40][R8.64], R10 ;  /* 0x0000000a08001986 */ /* 0x000fe2000c101128 */
[----:B------:R-:W-:-:S03]  /*6ce00*/  LOP3.LUT P3, RZ, R2, 0x40000000, RZ, 0xc0, !PT ;  /* 0x4000000002ff7812 */ /* 0x000fc6000786c0ff */
[----:B------:R0:W-:Y:S01]  /*6ce10*/  @P0 STG.E.U8 desc[UR40][R4.64], R3 ;  /* 0x0000000304000986 */ /* 0x0001e2000c101128 */
[C---:B------:R-:W-:Y:S02]  /*6ce20*/  LOP3.LUT P2, RZ, R2.reuse, 0x20000000, RZ, 0xc0, !PT ;  /* 0x2000000002ff7812 */ /* 0x040fe4000784c0ff */
[C---:B------:R-:W-:Y:S01]  /*6ce30*/  LOP3.LUT P1, RZ, R2.reuse, 0x10000000, RZ, 0xc0, !PT ;  /* 0x1000000002ff7812 */ /* 0x040fe2000782c0ff */
[----:B------:R1:W-:Y:S01]  /*6ce40*/  @P6 STG.E.U8 desc[UR40][R6.64], R11 ;  /* 0x0000000b06006986 */ /* 0x0003e2000c101128 */
[C---:B------:R-:W-:Y:S02]  /*6ce50*/  LOP3.LUT P0, RZ, R2.reuse, 0x8000000, RZ, 0xc0, !PT ;  /* 0x0800000002ff7812 */ /* 0x040fe4000780c0ff */
[----:B------:R-:W-:Y:S02]  /*6ce60*/  LOP3.LUT P6, RZ, R2, 0x4000000, RZ, 0xc0, !PT ;  /* 0x0400000002ff7812 */ /* 0x000fe400078cc0ff */
[C---:B------:R-:W-:Y:S02]  /*6ce70*/  PRMT R0, R14.reuse, 0x7772, RZ ;  /* 0x000077720e007816 */ /* 0x040fe400000000ff */
[----:B------:R-:W-:-:S02]  /*6ce80*/  PRMT R14, R14, 0x7773, RZ ;  /* 0x000077730e0e7816 */ /* 0x000fc400000000ff */
[C---:B0-----:R-:W-:Y:S02]  /*6ce90*/  PRMT R5, R15.reuse, 0x7772, RZ ;  /* 0x000077720f057816 */ /* 0x041fe400000000ff */
[----:B------:R-:W-:Y:S02]  /*6cea0*/  PRMT R15, R15, 0x7773, RZ ;  /* 0x000077730f0f7816 */ /* 0x000fe400000000ff */
[C---:B--2---:R-:W-:Y:S02]  /*6ceb0*/  PRMT R4, R12.reuse, 0x7772, RZ ;  /* 0x000077720c047816 */ /* 0x044fe400000000ff */
[----:B------:R-:W-:-:S03]  /*6cec0*/  PRMT R12, R12, 0x7773, RZ ;  /* 0x000077730c0c7816 */ /* 0x000fc600000000ff */
[----:B----4-:R1:W-:Y:S01]  /*6ced0*/  @P5 STG.E.U8 desc[UR40][R16.64], R4 ;  /* 0x0000000410005986 */ /* 0x0103e2000c101128 */
[----:B------:R-:W-:Y:S02]  /*6cee0*/  LOP3.LUT P5, RZ, R2, 0x2000000, RZ, 0xc0, !PT ;  /* 0x0200000002ff7812 */ /* 0x000fe400078ac0ff */
[C---:B------:R-:W-:Y:S02]  /*6cef0*/  PRMT R2, R13.reuse, 0x7772, RZ ;  /* 0x000077720d027816 */ /* 0x040fe400000000ff */
[----:B------:R-:W-:Y:S01]  /*6cf00*/  PRMT R13, R13, 0x7773, RZ ;  /* 0x000077730d0d7816 */ /* 0x000fe200000000ff */
[----:B------:R1:W-:Y:S04]  /*6cf10*/  @P4 STG.E.U8 desc[UR40][R18.64], R12 ;  /* 0x0000000c12004986 */ /* 0x0003e8000c101128 */
[----:B------:R1:W-:Y:S04]  /*6cf20*/  @P3 STG.E.U8 desc[UR40][R20.64], R2 ;  /* 0x0000000214003986 */ /* 0x0003e8000c101128 */
[----:B------:R1:W-:Y:S04]  /*6cf30*/  @P2 STG.E.U8 desc[UR40][R22.64], R13 ;  /* 0x0000000d16002986 */ /* 0x0003e8000c101128 */
[----:B------:R1:W-:Y:S04]  /*6cf40*/  @P1 STG.E.U8 desc[UR40][R24.64], R0 ;  /* 0x0000000018001986 */ /* 0x0003e8000c101128 */
[----:B------:R1:W-:Y:S04]  /*6cf50*/  @P0 STG.E.U8 desc[UR40][R28.64], R14 ;  /* 0x0000000e1c000986 */ /* 0x0003e8000c101128 */
[----:B------:R1:W-:Y:S01]  /*6cf60*/  @P6 STG.E.U8 desc[UR40][R26.64], R5 ;  /* 0x000000051a006986 */ /* 0x0003e2000c101128 */
[----:B------:R-:W-:Y:S05]  /*6cf70*/  @!P5 EXIT ;  /* 0x000000000000d94d */ /* 0x000fea0003800000 */
[----:B-1----:R-:W2:Y:S04]  /*6cf80*/  LDL.LU.64 R26, [R1+0xf08] ;  /* 0x000f0800011a7983 */ /* 0x002ea80000300a00 */
[----:B--2---:R-:W-:Y:S01]  /*6cf90*/  STG.E.U8 desc[UR40][R26.64], R15 ;  /* 0x0000000f1a007986 */ /* 0x004fe2000c101128 */
[----:B------:R-:W-:Y:S05]  /*6cfa0*/  EXIT ;  /* 0x000000000000794d */ /* 0x000fea0003800000 */
.L_x_2:
[----:B------:R-:W-:-:S00]  /*6cfb0*/  BRA `(.L_x_2) ;  /* 0xfffffffc00fc7947 */ /* 0x000fc0000383ffff */
[----:B------:R-:W-:-:S00]  /*6cfc0*/  NOP ;  /* 0x0000000000007918 */ /* 0x000fc00000000000 */
        /* <DEDUP_REMOVED lines=11> */
.L_x_3:


//--------------------- .nv.shared.matmul_kernel  --------------------------
	.section	.nv.shared.matmul_kernel,"aw",@nobits
	.sectionflags	@""
	.align	16
	.zero		1024


//--------------------- .nv.shared.reserved.0     --------------------------
	.section	.nv.shared.reserved.0,"aw",@nobits
	.weak		__nv_reservedSMEM_offset_0_alias
	.size		__nv_reservedSMEM_offset_0_alias, 0, 64
	.other		__nv_reservedSMEM_offset_0_alias,@"STO_CUDA_RESERVED_SHARED STV_DEFAULT"
__nv_reservedSMEM_offset_0_alias:
	.zero		0
	.zero		64


//--------------------- .nv.constant0.matmul_kernel --------------------------
	.section	.nv.constant0.matmul_kernel,"a",@progbits
	.sectionflags	@""
	.align	4
.nv.constant0.matmul_kernel:
	.zero		976


//--------------------- SYMBOLS --------------------------

	.type		.nv.reservedSmem.offset0,@object
	.size		.nv.reservedSmem.offset0,0x4
	.type		.nv.reservedSmem.cap,@object
	.size		.nv.reservedSmem.cap,0x4
